//
// Generated by NVIDIA NVVM Compiler
//
// Compiler Build ID: CL-36424714
// Cuda compilation tools, release 13.0, V13.0.88
// Based on NVVM 20.0.0
//

.version 9.0
.target sm_100
.address_size 64

	// .globl	default_function_kernel0
// _ZZ24default_function_kernel0E15pad_temp_shared has been demoted
// _ZZ24default_function_kernel0E13kernel_shared has been demoted
.extern .shared .align 16 .b8 shared_input[];

.visible .entry default_function_kernel0(
	.param .u64 .ptr .align 1 default_function_kernel0_param_0,
	.param .u64 .ptr .align 1 default_function_kernel0_param_1,
	.param .u64 .ptr .align 1 default_function_kernel0_param_2
)
{
	.reg .pred 	%p<280>;
	.reg .b16 	%rs<444>;
	.reg .b32 	%r<540>;
	.reg .b32 	%f<515>;
	.reg .b64 	%rd<110>;
	// demoted variable
	.shared .align 4 .b8 _ZZ24default_function_kernel0E15pad_temp_shared[7680];
	// demoted variable
	.shared .align 4 .b8 _ZZ24default_function_kernel0E13kernel_shared[4608];
	mov.u32 	%r58, %ctaid.y;
	shl.b32 	%r59, %r58, 1;
	mov.u32 	%r60, %tid.x;
	mul.lo.s32 	%r61, %r60, 35;
	cvt.u16.u32 	%rs3, %r61;
	mul.hi.u16 	%rs4, %rs3, -30583;
	shr.u16 	%rs5, %rs4, 6;
	mul.lo.s16 	%rs6, %rs5, 120;
	sub.s16 	%rs7, %rs3, %rs6;
	mul.lo.s16 	%rs8, %rs7, 137;
	shr.u16 	%rs9, %rs8, 12;
	cvt.u32.u16 	%r62, %rs9;
	or.b32  	%r63, %r59, %r62;
	setp.eq.s32 	%p53, %r63, 0;
	add.s32 	%r64, %r59, %r62;
	setp.gt.u32 	%p54, %r64, 28;
	or.pred  	%p55, %p53, %p54;
	shr.u16 	%rs10, %rs4, 4;
	mul.lo.s16 	%rs11, %rs10, 30;
	sub.s16 	%rs12, %rs3, %rs11;
	add.s16 	%rs14, %rs12, -29;
	setp.lt.u16 	%p56, %rs14, -28;
	cvt.u32.u16 	%r66, %rs12;
	mov.u32 	%r67, %tid.z;
	mul.wide.u16 	%r68, %rs5, 784;
	mul.lo.s32 	%r69, %r58, 56;
	mul.wide.u16 	%r70, %rs9, 28;
	mad.lo.s32 	%r71, %r67, 3136, %r69;
	add.s32 	%r72, %r71, -29;
	add.s32 	%r73, %r72, %r66;
	add.s32 	%r74, %r73, %r68;
	add.s32 	%r1, %r74, %r70;
	mad.lo.s32 	%r75, %r67, 480, %r61;
	add.s16 	%rs15, %rs3, 1;
	mul.hi.u16 	%rs16, %rs15, -30583;
	shr.u16 	%rs17, %rs16, 6;
	mul.lo.s16 	%rs18, %rs17, 120;
	sub.s16 	%rs19, %rs15, %rs18;
	mul.lo.s16 	%rs20, %rs19, 137;
	shr.u16 	%rs21, %rs20, 12;
	cvt.u32.u16 	%r76, %rs21;
	or.b32  	%r77, %r59, %r76;
	setp.eq.s32 	%p57, %r77, 0;
	add.s32 	%r78, %r59, %r76;
	setp.gt.u32 	%p58, %r78, 28;
	or.pred  	%p59, %p57, %p58;
	shr.u16 	%rs22, %rs16, 4;
	mul.lo.s16 	%rs23, %rs22, 30;
	sub.s16 	%rs24, %rs15, %rs23;
	add.s16 	%rs26, %rs24, -29;
	setp.lt.u16 	%p60, %rs26, -28;
	cvt.u32.u16 	%r80, %rs24;
	mul.wide.u16 	%r81, %rs17, 784;
	mul.wide.u16 	%r82, %rs21, 28;
	add.s32 	%r83, %r72, %r80;
	add.s32 	%r84, %r83, %r81;
	add.s32 	%r2, %r84, %r82;
	add.s16 	%rs27, %rs3, 2;
	mul.hi.u16 	%rs28, %rs27, -30583;
	shr.u16 	%rs29, %rs28, 6;
	mul.lo.s16 	%rs30, %rs29, 120;
	sub.s16 	%rs31, %rs27, %rs30;
	mul.lo.s16 	%rs32, %rs31, 137;
	shr.u16 	%rs33, %rs32, 12;
	cvt.u32.u16 	%r85, %rs33;
	or.b32  	%r86, %r59, %r85;
	setp.eq.s32 	%p61, %r86, 0;
	add.s32 	%r87, %r59, %r85;
	setp.gt.u32 	%p62, %r87, 28;
	or.pred  	%p63, %p61, %p62;
	shr.u16 	%rs34, %rs28, 4;
	mul.lo.s16 	%rs35, %rs34, 30;
	sub.s16 	%rs36, %rs27, %rs35;
	add.s16 	%rs38, %rs36, -29;
	setp.lt.u16 	%p64, %rs38, -28;
	cvt.u32.u16 	%r89, %rs36;
	mul.wide.u16 	%r90, %rs29, 784;
	mul.wide.u16 	%r91, %rs33, 28;
	add.s32 	%r92, %r72, %r89;
	add.s32 	%r93, %r92, %r90;
	add.s32 	%r3, %r93, %r91;
	add.s16 	%rs39, %rs3, 3;
	mul.hi.u16 	%rs40, %rs39, -30583;
	shr.u16 	%rs41, %rs40, 6;
	mul.lo.s16 	%rs42, %rs41, 120;
	sub.s16 	%rs43, %rs39, %rs42;
	mul.lo.s16 	%rs44, %rs43, 137;
	shr.u16 	%rs45, %rs44, 12;
	cvt.u32.u16 	%r94, %rs45;
	or.b32  	%r95, %r59, %r94;
	setp.eq.s32 	%p65, %r95, 0;
	add.s32 	%r96, %r59, %r94;
	setp.gt.u32 	%p66, %r96, 28;
	or.pred  	%p67, %p65, %p66;
	shr.u16 	%rs46, %rs40, 4;
	mul.lo.s16 	%rs47, %rs46, 30;
	sub.s16 	%rs48, %rs39, %rs47;
	add.s16 	%rs50, %rs48, -29;
	setp.lt.u16 	%p68, %rs50, -28;
	cvt.u32.u16 	%r98, %rs48;
	mul.wide.u16 	%r99, %rs41, 784;
	mul.wide.u16 	%r100, %rs45, 28;
	add.s32 	%r101, %r72, %r98;
	add.s32 	%r102, %r101, %r99;
	add.s32 	%r4, %r102, %r100;
	add.s16 	%rs51, %rs3, 4;
	mul.hi.u16 	%rs52, %rs51, -30583;
	shr.u16 	%rs53, %rs52, 6;
	mul.lo.s16 	%rs54, %rs53, 120;
	sub.s16 	%rs55, %rs51, %rs54;
	mul.lo.s16 	%rs56, %rs55, 137;
	shr.u16 	%rs57, %rs56, 12;
	cvt.u32.u16 	%r103, %rs57;
	or.b32  	%r104, %r59, %r103;
	setp.eq.s32 	%p69, %r104, 0;
	add.s32 	%r105, %r59, %r103;
	setp.gt.u32 	%p70, %r105, 28;
	or.pred  	%p71, %p69, %p70;
	shr.u16 	%rs58, %rs52, 4;
	mul.lo.s16 	%rs59, %rs58, 30;
	sub.s16 	%rs60, %rs51, %rs59;
	add.s16 	%rs62, %rs60, -29;
	setp.lt.u16 	%p72, %rs62, -28;
	cvt.u32.u16 	%r107, %rs60;
	mul.wide.u16 	%r108, %rs53, 784;
	mul.wide.u16 	%r109, %rs57, 28;
	add.s32 	%r110, %r72, %r107;
	add.s32 	%r111, %r110, %r108;
	add.s32 	%r5, %r111, %r109;
	add.s16 	%rs63, %rs3, 5;
	mul.hi.u16 	%rs64, %rs63, -30583;
	shr.u16 	%rs65, %rs64, 6;
	mul.lo.s16 	%rs66, %rs65, 120;
	sub.s16 	%rs67, %rs63, %rs66;
	mul.lo.s16 	%rs68, %rs67, 137;
	shr.u16 	%rs69, %rs68, 12;
	cvt.u32.u16 	%r112, %rs69;
	or.b32  	%r113, %r59, %r112;
	setp.eq.s32 	%p73, %r113, 0;
	add.s32 	%r114, %r59, %r112;
	setp.gt.u32 	%p74, %r114, 28;
	or.pred  	%p75, %p73, %p74;
	shr.u16 	%rs70, %rs64, 4;
	mul.lo.s16 	%rs71, %rs70, 30;
	sub.s16 	%rs72, %rs63, %rs71;
	add.s16 	%rs74, %rs72, -29;
	setp.lt.u16 	%p76, %rs74, -28;
	cvt.u32.u16 	%r116, %rs72;
	mul.wide.u16 	%r117, %rs65, 784;
	mul.wide.u16 	%r118, %rs69, 28;
	add.s32 	%r119, %r72, %r116;
	add.s32 	%r120, %r119, %r117;
	add.s32 	%r6, %r120, %r118;
	add.s16 	%rs75, %rs3, 6;
	mul.hi.u16 	%rs76, %rs75, -30583;
	shr.u16 	%rs77, %rs76, 6;
	mul.lo.s16 	%rs78, %rs77, 120;
	sub.s16 	%rs79, %rs75, %rs78;
	mul.lo.s16 	%rs80, %rs79, 137;
	shr.u16 	%rs81, %rs80, 12;
	cvt.u32.u16 	%r121, %rs81;
	or.b32  	%r122, %r59, %r121;
	setp.eq.s32 	%p77, %r122, 0;
	add.s32 	%r123, %r59, %r121;
	setp.gt.u32 	%p78, %r123, 28;
	or.pred  	%p79, %p77, %p78;
	shr.u16 	%rs82, %rs76, 4;
	mul.lo.s16 	%rs83, %rs82, 30;
	sub.s16 	%rs84, %rs75, %rs83;
	add.s16 	%rs86, %rs84, -29;
	setp.lt.u16 	%p80, %rs86, -28;
	cvt.u32.u16 	%r125, %rs84;
	mul.wide.u16 	%r126, %rs77, 784;
	mul.wide.u16 	%r127, %rs81, 28;
	add.s32 	%r128, %r72, %r125;
	add.s32 	%r129, %r128, %r126;
	add.s32 	%r7, %r129, %r127;
	add.s16 	%rs87, %rs3, 7;
	mul.hi.u16 	%rs88, %rs87, -30583;
	shr.u16 	%rs89, %rs88, 6;
	mul.lo.s16 	%rs90, %rs89, 120;
	sub.s16 	%rs91, %rs87, %rs90;
	mul.lo.s16 	%rs92, %rs91, 137;
	shr.u16 	%rs93, %rs92, 12;
	cvt.u32.u16 	%r130, %rs93;
	or.b32  	%r131, %r59, %r130;
	setp.eq.s32 	%p81, %r131, 0;
	add.s32 	%r132, %r59, %r130;
	setp.gt.u32 	%p82, %r132, 28;
	or.pred  	%p83, %p81, %p82;
	shr.u16 	%rs94, %rs88, 4;
	mul.lo.s16 	%rs95, %rs94, 30;
	sub.s16 	%rs96, %rs87, %rs95;
	add.s16 	%rs98, %rs96, -29;
	setp.lt.u16 	%p84, %rs98, -28;
	cvt.u32.u16 	%r134, %rs96;
	mul.wide.u16 	%r135, %rs89, 784;
	mul.wide.u16 	%r136, %rs93, 28;
	add.s32 	%r137, %r72, %r134;
	add.s32 	%r138, %r137, %r135;
	add.s32 	%r8, %r138, %r136;
	add.s16 	%rs99, %rs3, 8;
	mul.hi.u16 	%rs100, %rs99, -30583;
	shr.u16 	%rs101, %rs100, 6;
	mul.lo.s16 	%rs102, %rs101, 120;
	sub.s16 	%rs103, %rs99, %rs102;
	mul.lo.s16 	%rs104, %rs103, 137;
	shr.u16 	%rs105, %rs104, 12;
	cvt.u32.u16 	%r139, %rs105;
	or.b32  	%r140, %r59, %r139;
	setp.eq.s32 	%p85, %r140, 0;
	add.s32 	%r141, %r59, %r139;
	setp.gt.u32 	%p86, %r141, 28;
	or.pred  	%p87, %p85, %p86;
	shr.u16 	%rs106, %rs100, 4;
	mul.lo.s16 	%rs107, %rs106, 30;
	sub.s16 	%rs108, %rs99, %rs107;
	add.s16 	%rs110, %rs108, -29;
	setp.lt.u16 	%p88, %rs110, -28;
	cvt.u32.u16 	%r143, %rs108;
	mul.wide.u16 	%r144, %rs101, 784;
	mul.wide.u16 	%r145, %rs105, 28;
	add.s32 	%r146, %r72, %r143;
	add.s32 	%r147, %r146, %r144;
	add.s32 	%r9, %r147, %r145;
	add.s16 	%rs111, %rs3, 9;
	mul.hi.u16 	%rs112, %rs111, -30583;
	shr.u16 	%rs113, %rs112, 6;
	mul.lo.s16 	%rs114, %rs113, 120;
	sub.s16 	%rs115, %rs111, %rs114;
	mul.lo.s16 	%rs116, %rs115, 137;
	shr.u16 	%rs117, %rs116, 12;
	cvt.u32.u16 	%r148, %rs117;
	or.b32  	%r149, %r59, %r148;
	setp.eq.s32 	%p89, %r149, 0;
	add.s32 	%r150, %r59, %r148;
	setp.gt.u32 	%p90, %r150, 28;
	or.pred  	%p91, %p89, %p90;
	shr.u16 	%rs118, %rs112, 4;
	mul.lo.s16 	%rs119, %rs118, 30;
	sub.s16 	%rs120, %rs111, %rs119;
	add.s16 	%rs122, %rs120, -29;
	setp.lt.u16 	%p92, %rs122, -28;
	cvt.u32.u16 	%r152, %rs120;
	mul.wide.u16 	%r153, %rs113, 784;
	mul.wide.u16 	%r154, %rs117, 28;
	add.s32 	%r155, %r72, %r152;
	add.s32 	%r156, %r155, %r153;
	add.s32 	%r10, %r156, %r154;
	add.s16 	%rs123, %rs3, 10;
	mul.hi.u16 	%rs124, %rs123, -30583;
	shr.u16 	%rs125, %rs124, 6;
	mul.lo.s16 	%rs126, %rs125, 120;
	sub.s16 	%rs127, %rs123, %rs126;
	mul.lo.s16 	%rs128, %rs127, 137;
	shr.u16 	%rs129, %rs128, 12;
	cvt.u32.u16 	%r157, %rs129;
	or.b32  	%r158, %r59, %r157;
	setp.eq.s32 	%p93, %r158, 0;
	add.s32 	%r159, %r59, %r157;
	setp.gt.u32 	%p94, %r159, 28;
	or.pred  	%p95, %p93, %p94;
	shr.u16 	%rs130, %rs124, 4;
	mul.lo.s16 	%rs131, %rs130, 30;
	sub.s16 	%rs132, %rs123, %rs131;
	add.s16 	%rs134, %rs132, -29;
	setp.lt.u16 	%p96, %rs134, -28;
	cvt.u32.u16 	%r161, %rs132;
	mul.wide.u16 	%r162, %rs125, 784;
	mul.wide.u16 	%r163, %rs129, 28;
	add.s32 	%r164, %r72, %r161;
	add.s32 	%r165, %r164, %r162;
	add.s32 	%r11, %r165, %r163;
	add.s16 	%rs135, %rs3, 11;
	mul.hi.u16 	%rs136, %rs135, -30583;
	shr.u16 	%rs137, %rs136, 6;
	mul.lo.s16 	%rs138, %rs137, 120;
	sub.s16 	%rs139, %rs135, %rs138;
	mul.lo.s16 	%rs140, %rs139, 137;
	shr.u16 	%rs141, %rs140, 12;
	cvt.u32.u16 	%r166, %rs141;
	or.b32  	%r167, %r59, %r166;
	setp.eq.s32 	%p97, %r167, 0;
	add.s32 	%r168, %r59, %r166;
	setp.gt.u32 	%p98, %r168, 28;
	or.pred  	%p99, %p97, %p98;
	shr.u16 	%rs142, %rs136, 4;
	mul.lo.s16 	%rs143, %rs142, 30;
	sub.s16 	%rs144, %rs135, %rs143;
	add.s16 	%rs146, %rs144, -29;
	setp.lt.u16 	%p100, %rs146, -28;
	cvt.u32.u16 	%r170, %rs144;
	mul.wide.u16 	%r171, %rs137, 784;
	mul.wide.u16 	%r172, %rs141, 28;
	add.s32 	%r173, %r72, %r170;
	add.s32 	%r174, %r173, %r171;
	add.s32 	%r12, %r174, %r172;
	add.s16 	%rs147, %rs3, 12;
	mul.hi.u16 	%rs148, %rs147, -30583;
	shr.u16 	%rs149, %rs148, 6;
	mul.lo.s16 	%rs150, %rs149, 120;
	sub.s16 	%rs151, %rs147, %rs150;
	mul.lo.s16 	%rs152, %rs151, 137;
	shr.u16 	%rs153, %rs152, 12;
	cvt.u32.u16 	%r175, %rs153;
	or.b32  	%r176, %r59, %r175;
	setp.eq.s32 	%p101, %r176, 0;
	add.s32 	%r177, %r59, %r175;
	setp.gt.u32 	%p102, %r177, 28;
	or.pred  	%p103, %p101, %p102;
	shr.u16 	%rs154, %rs148, 4;
	mul.lo.s16 	%rs155, %rs154, 30;
	sub.s16 	%rs156, %rs147, %rs155;
	add.s16 	%rs158, %rs156, -29;
	setp.lt.u16 	%p104, %rs158, -28;
	cvt.u32.u16 	%r179, %rs156;
	mul.wide.u16 	%r180, %rs149, 784;
	mul.wide.u16 	%r181, %rs153, 28;
	add.s32 	%r182, %r72, %r179;
	add.s32 	%r183, %r182, %r180;
	add.s32 	%r13, %r183, %r181;
	add.s16 	%rs159, %rs3, 13;
	mul.hi.u16 	%rs160, %rs159, -30583;
	shr.u16 	%rs161, %rs160, 6;
	mul.lo.s16 	%rs162, %rs161, 120;
	sub.s16 	%rs163, %rs159, %rs162;
	mul.lo.s16 	%rs164, %rs163, 137;
	shr.u16 	%rs165, %rs164, 12;
	cvt.u32.u16 	%r184, %rs165;
	or.b32  	%r185, %r59, %r184;
	setp.eq.s32 	%p105, %r185, 0;
	add.s32 	%r186, %r59, %r184;
	setp.gt.u32 	%p106, %r186, 28;
	or.pred  	%p107, %p105, %p106;
	shr.u16 	%rs166, %rs160, 4;
	mul.lo.s16 	%rs167, %rs166, 30;
	sub.s16 	%rs168, %rs159, %rs167;
	add.s16 	%rs170, %rs168, -29;
	setp.lt.u16 	%p108, %rs170, -28;
	cvt.u32.u16 	%r188, %rs168;
	mul.wide.u16 	%r189, %rs161, 784;
	mul.wide.u16 	%r190, %rs165, 28;
	add.s32 	%r191, %r72, %r188;
	add.s32 	%r192, %r191, %r189;
	add.s32 	%r14, %r192, %r190;
	add.s16 	%rs171, %rs3, 14;
	mul.hi.u16 	%rs172, %rs171, -30583;
	shr.u16 	%rs173, %rs172, 6;
	mul.lo.s16 	%rs174, %rs173, 120;
	sub.s16 	%rs175, %rs171, %rs174;
	mul.lo.s16 	%rs176, %rs175, 137;
	shr.u16 	%rs177, %rs176, 12;
	cvt.u32.u16 	%r193, %rs177;
	or.b32  	%r194, %r59, %r193;
	setp.eq.s32 	%p109, %r194, 0;
	add.s32 	%r195, %r59, %r193;
	setp.gt.u32 	%p110, %r195, 28;
	or.pred  	%p111, %p109, %p110;
	shr.u16 	%rs178, %rs172, 4;
	mul.lo.s16 	%rs179, %rs178, 30;
	sub.s16 	%rs180, %rs171, %rs179;
	add.s16 	%rs182, %rs180, -29;
	setp.lt.u16 	%p112, %rs182, -28;
	cvt.u32.u16 	%r197, %rs180;
	mul.wide.u16 	%r198, %rs173, 784;
	mul.wide.u16 	%r199, %rs177, 28;
	add.s32 	%r200, %r72, %r197;
	add.s32 	%r201, %r200, %r198;
	add.s32 	%r15, %r201, %r199;
	add.s16 	%rs183, %rs3, 15;
	mul.hi.u16 	%rs184, %rs183, -30583;
	shr.u16 	%rs185, %rs184, 6;
	mul.lo.s16 	%rs186, %rs185, 120;
	sub.s16 	%rs187, %rs183, %rs186;
	mul.lo.s16 	%rs188, %rs187, 137;
	shr.u16 	%rs189, %rs188, 12;
	cvt.u32.u16 	%r202, %rs189;
	or.b32  	%r203, %r59, %r202;
	setp.eq.s32 	%p113, %r203, 0;
	add.s32 	%r204, %r59, %r202;
	setp.gt.u32 	%p114, %r204, 28;
	or.pred  	%p115, %p113, %p114;
	shr.u16 	%rs190, %rs184, 4;
	mul.lo.s16 	%rs191, %rs190, 30;
	sub.s16 	%rs192, %rs183, %rs191;
	add.s16 	%rs194, %rs192, -29;
	setp.lt.u16 	%p116, %rs194, -28;
	cvt.u32.u16 	%r206, %rs192;
	mul.wide.u16 	%r207, %rs185, 784;
	mul.wide.u16 	%r208, %rs189, 28;
	add.s32 	%r209, %r72, %r206;
	add.s32 	%r210, %r209, %r207;
	add.s32 	%r16, %r210, %r208;
	add.s16 	%rs195, %rs3, 16;
	mul.hi.u16 	%rs196, %rs195, -30583;
	shr.u16 	%rs197, %rs196, 6;
	mul.lo.s16 	%rs198, %rs197, 120;
	sub.s16 	%rs199, %rs195, %rs198;
	mul.lo.s16 	%rs200, %rs199, 137;
	shr.u16 	%rs201, %rs200, 12;
	cvt.u32.u16 	%r211, %rs201;
	or.b32  	%r212, %r59, %r211;
	setp.eq.s32 	%p117, %r212, 0;
	add.s32 	%r213, %r59, %r211;
	setp.gt.u32 	%p118, %r213, 28;
	or.pred  	%p119, %p117, %p118;
	shr.u16 	%rs202, %rs196, 4;
	mul.lo.s16 	%rs203, %rs202, 30;
	sub.s16 	%rs204, %rs195, %rs203;
	add.s16 	%rs206, %rs204, -29;
	setp.lt.u16 	%p120, %rs206, -28;
	cvt.u32.u16 	%r215, %rs204;
	mul.wide.u16 	%r216, %rs197, 784;
	mul.wide.u16 	%r217, %rs201, 28;
	add.s32 	%r218, %r72, %r215;
	add.s32 	%r219, %r218, %r216;
	add.s32 	%r17, %r219, %r217;
	add.s16 	%rs207, %rs3, 17;
	mul.hi.u16 	%rs208, %rs207, -30583;
	shr.u16 	%rs209, %rs208, 6;
	mul.lo.s16 	%rs210, %rs209, 120;
	sub.s16 	%rs211, %rs207, %rs210;
	mul.lo.s16 	%rs212, %rs211, 137;
	shr.u16 	%rs213, %rs212, 12;
	cvt.u32.u16 	%r220, %rs213;
	or.b32  	%r221, %r59, %r220;
	setp.eq.s32 	%p121, %r221, 0;
	add.s32 	%r222, %r59, %r220;
	setp.gt.u32 	%p122, %r222, 28;
	or.pred  	%p123, %p121, %p122;
	shr.u16 	%rs214, %rs208, 4;
	mul.lo.s16 	%rs215, %rs214, 30;
	sub.s16 	%rs216, %rs207, %rs215;
	add.s16 	%rs218, %rs216, -29;
	setp.lt.u16 	%p124, %rs218, -28;
	cvt.u32.u16 	%r224, %rs216;
	mul.wide.u16 	%r225, %rs209, 784;
	mul.wide.u16 	%r226, %rs213, 28;
	add.s32 	%r227, %r72, %r224;
	add.s32 	%r228, %r227, %r225;
	add.s32 	%r18, %r228, %r226;
	add.s16 	%rs219, %rs3, 18;
	mul.hi.u16 	%rs220, %rs219, -30583;
	shr.u16 	%rs221, %rs220, 6;
	mul.lo.s16 	%rs222, %rs221, 120;
	sub.s16 	%rs223, %rs219, %rs222;
	mul.lo.s16 	%rs224, %rs223, 137;
	shr.u16 	%rs225, %rs224, 12;
	cvt.u32.u16 	%r229, %rs225;
	or.b32  	%r230, %r59, %r229;
	setp.eq.s32 	%p125, %r230, 0;
	add.s32 	%r231, %r59, %r229;
	setp.gt.u32 	%p126, %r231, 28;
	or.pred  	%p127, %p125, %p126;
	shr.u16 	%rs226, %rs220, 4;
	mul.lo.s16 	%rs227, %rs226, 30;
	sub.s16 	%rs228, %rs219, %rs227;
	add.s16 	%rs230, %rs228, -29;
	setp.lt.u16 	%p128, %rs230, -28;
	cvt.u32.u16 	%r233, %rs228;
	mul.wide.u16 	%r234, %rs221, 784;
	mul.wide.u16 	%r235, %rs225, 28;
	add.s32 	%r236, %r72, %r233;
	add.s32 	%r237, %r236, %r234;
	add.s32 	%r19, %r237, %r235;
	add.s16 	%rs231, %rs3, 19;
	mul.hi.u16 	%rs232, %rs231, -30583;
	shr.u16 	%rs233, %rs232, 6;
	mul.lo.s16 	%rs234, %rs233, 120;
	sub.s16 	%rs235, %rs231, %rs234;
	mul.lo.s16 	%rs236, %rs235, 137;
	shr.u16 	%rs237, %rs236, 12;
	cvt.u32.u16 	%r238, %rs237;
	or.b32  	%r239, %r59, %r238;
	setp.eq.s32 	%p129, %r239, 0;
	add.s32 	%r240, %r59, %r238;
	setp.gt.u32 	%p130, %r240, 28;
	or.pred  	%p131, %p129, %p130;
	shr.u16 	%rs238, %rs232, 4;
	mul.lo.s16 	%rs239, %rs238, 30;
	sub.s16 	%rs240, %rs231, %rs239;
	add.s16 	%rs242, %rs240, -29;
	setp.lt.u16 	%p132, %rs242, -28;
	cvt.u32.u16 	%r242, %rs240;
	mul.wide.u16 	%r243, %rs233, 784;
	mul.wide.u16 	%r244, %rs237, 28;
	add.s32 	%r245, %r72, %r242;
	add.s32 	%r246, %r245, %r243;
	add.s32 	%r20, %r246, %r244;
	add.s16 	%rs243, %rs3, 20;
	mul.hi.u16 	%rs244, %rs243, -30583;
	shr.u16 	%rs245, %rs244, 6;
	mul.lo.s16 	%rs246, %rs245, 120;
	sub.s16 	%rs247, %rs243, %rs246;
	mul.lo.s16 	%rs248, %rs247, 137;
	shr.u16 	%rs249, %rs248, 12;
	cvt.u32.u16 	%r247, %rs249;
	or.b32  	%r248, %r59, %r247;
	setp.eq.s32 	%p133, %r248, 0;
	add.s32 	%r249, %r59, %r247;
	setp.gt.u32 	%p134, %r249, 28;
	or.pred  	%p135, %p133, %p134;
	shr.u16 	%rs250, %rs244, 4;
	mul.lo.s16 	%rs251, %rs250, 30;
	sub.s16 	%rs252, %rs243, %rs251;
	add.s16 	%rs254, %rs252, -29;
	setp.lt.u16 	%p136, %rs254, -28;
	cvt.u32.u16 	%r251, %rs252;
	mul.wide.u16 	%r252, %rs245, 784;
	mul.wide.u16 	%r253, %rs249, 28;
	add.s32 	%r254, %r72, %r251;
	add.s32 	%r255, %r254, %r252;
	add.s32 	%r21, %r255, %r253;
	add.s16 	%rs255, %rs3, 21;
	mul.hi.u16 	%rs256, %rs255, -30583;
	shr.u16 	%rs257, %rs256, 6;
	mul.lo.s16 	%rs258, %rs257, 120;
	sub.s16 	%rs259, %rs255, %rs258;
	mul.lo.s16 	%rs260, %rs259, 137;
	shr.u16 	%rs261, %rs260, 12;
	cvt.u32.u16 	%r256, %rs261;
	or.b32  	%r257, %r59, %r256;
	setp.eq.s32 	%p137, %r257, 0;
	add.s32 	%r258, %r59, %r256;
	setp.gt.u32 	%p138, %r258, 28;
	or.pred  	%p139, %p137, %p138;
	shr.u16 	%rs262, %rs256, 4;
	mul.lo.s16 	%rs263, %rs262, 30;
	sub.s16 	%rs264, %rs255, %rs263;
	add.s16 	%rs266, %rs264, -29;
	setp.lt.u16 	%p140, %rs266, -28;
	cvt.u32.u16 	%r260, %rs264;
	mul.wide.u16 	%r261, %rs257, 784;
	mul.wide.u16 	%r262, %rs261, 28;
	add.s32 	%r263, %r72, %r260;
	add.s32 	%r264, %r263, %r261;
	add.s32 	%r22, %r264, %r262;
	add.s16 	%rs267, %rs3, 22;
	mul.hi.u16 	%rs268, %rs267, -30583;
	shr.u16 	%rs269, %rs268, 6;
	mul.lo.s16 	%rs270, %rs269, 120;
	sub.s16 	%rs271, %rs267, %rs270;
	mul.lo.s16 	%rs272, %rs271, 137;
	shr.u16 	%rs273, %rs272, 12;
	cvt.u32.u16 	%r265, %rs273;
	or.b32  	%r266, %r59, %r265;
	setp.eq.s32 	%p141, %r266, 0;
	add.s32 	%r267, %r59, %r265;
	setp.gt.u32 	%p142, %r267, 28;
	or.pred  	%p143, %p141, %p142;
	shr.u16 	%rs274, %rs268, 4;
	mul.lo.s16 	%rs275, %rs274, 30;
	sub.s16 	%rs276, %rs267, %rs275;
	add.s16 	%rs278, %rs276, -29;
	setp.lt.u16 	%p144, %rs278, -28;
	cvt.u32.u16 	%r269, %rs276;
	mul.wide.u16 	%r270, %rs269, 784;
	mul.wide.u16 	%r271, %rs273, 28;
	add.s32 	%r272, %r72, %r269;
	add.s32 	%r273, %r272, %r270;
	add.s32 	%r23, %r273, %r271;
	add.s16 	%rs279, %rs3, 23;
	mul.hi.u16 	%rs280, %rs279, -30583;
	shr.u16 	%rs281, %rs280, 6;
	mul.lo.s16 	%rs282, %rs281, 120;
	sub.s16 	%rs283, %rs279, %rs282;
	mul.lo.s16 	%rs284, %rs283, 137;
	shr.u16 	%rs285, %rs284, 12;
	cvt.u32.u16 	%r274, %rs285;
	or.b32  	%r275, %r59, %r274;
	setp.eq.s32 	%p145, %r275, 0;
	add.s32 	%r276, %r59, %r274;
	setp.gt.u32 	%p146, %r276, 28;
	or.pred  	%p147, %p145, %p146;
	shr.u16 	%rs286, %rs280, 4;
	mul.lo.s16 	%rs287, %rs286, 30;
	sub.s16 	%rs288, %rs279, %rs287;
	add.s16 	%rs290, %rs288, -29;
	setp.lt.u16 	%p148, %rs290, -28;
	cvt.u32.u16 	%r278, %rs288;
	mul.wide.u16 	%r279, %rs281, 784;
	mul.wide.u16 	%r280, %rs285, 28;
	add.s32 	%r281, %r72, %r278;
	add.s32 	%r282, %r281, %r279;
	add.s32 	%r24, %r282, %r280;
	add.s16 	%rs291, %rs3, 24;
	mul.hi.u16 	%rs292, %rs291, -30583;
	shr.u16 	%rs293, %rs292, 6;
	mul.lo.s16 	%rs294, %rs293, 120;
	sub.s16 	%rs295, %rs291, %rs294;
	mul.lo.s16 	%rs296, %rs295, 137;
	shr.u16 	%rs297, %rs296, 12;
	cvt.u32.u16 	%r283, %rs297;
	or.b32  	%r284, %r59, %r283;
	setp.eq.s32 	%p149, %r284, 0;
	add.s32 	%r285, %r59, %r283;
	setp.gt.u32 	%p150, %r285, 28;
	or.pred  	%p151, %p149, %p150;
	shr.u16 	%rs298, %rs292, 4;
	mul.lo.s16 	%rs299, %rs298, 30;
	sub.s16 	%rs300, %rs291, %rs299;
	add.s16 	%rs302, %rs300, -29;
	setp.lt.u16 	%p152, %rs302, -28;
	cvt.u32.u16 	%r287, %rs300;
	mul.wide.u16 	%r288, %rs293, 784;
	mul.wide.u16 	%r289, %rs297, 28;
	add.s32 	%r290, %r72, %r287;
	add.s32 	%r291, %r290, %r288;
	add.s32 	%r25, %r291, %r289;
	shl.b32 	%r292, %r67, 2;
	add.s16 	%rs303, %rs3, 25;
	mul.hi.u16 	%rs304, %rs303, -30583;
	shr.u16 	%rs305, %rs304, 6;
	cvt.u32.u16 	%r293, %rs305;
	add.s32 	%r294, %r292, %r293;
	setp.gt.u32 	%p153, %r294, 15;
	shl.b32 	%r295, %r67, 4;
	shr.u16 	%rs306, %rs304, 4;
	cvt.u32.u16 	%r296, %rs306;
	add.s32 	%r297, %r295, %r296;
	setp.gt.u32 	%p154, %r297, 63;
	setp.gt.u32 	%p155, %r75, 1894;
	setp.gt.u32 	%p156, %r60, 12;
	or.pred  	%p157, %p156, %p155;
	mul.lo.s16 	%rs307, %rs305, 120;
	sub.s16 	%rs308, %rs303, %rs307;
	mul.lo.s16 	%rs309, %rs308, 137;
	shr.u16 	%rs310, %rs309, 12;
	cvt.u32.u16 	%r299, %rs310;
	or.b32  	%r300, %r59, %r299;
	setp.eq.s32 	%p159, %r300, 0;
	add.s32 	%r301, %r59, %r299;
	setp.gt.u32 	%p160, %r301, 28;
	or.pred  	%p161, %p159, %p160;
	mul.lo.s16 	%rs311, %rs306, 30;
	sub.s16 	%rs312, %rs303, %rs311;
	add.s16 	%rs314, %rs312, -29;
	setp.lt.u16 	%p162, %rs314, -28;
	cvt.u32.u16 	%r303, %rs312;
	mul.wide.u16 	%r304, %rs305, 784;
	mul.wide.u16 	%r305, %rs310, 28;
	add.s32 	%r306, %r72, %r303;
	add.s32 	%r307, %r306, %r304;
	add.s32 	%r26, %r307, %r305;
	add.s16 	%rs315, %rs3, 26;
	mul.hi.u16 	%rs316, %rs315, -30583;
	shr.u16 	%rs317, %rs316, 6;
	cvt.u32.u16 	%r308, %rs317;
	add.s32 	%r309, %r292, %r308;
	setp.gt.u32 	%p163, %r309, 15;
	shr.u16 	%rs318, %rs316, 4;
	cvt.u32.u16 	%r310, %rs318;
	add.s32 	%r311, %r295, %r310;
	setp.gt.u32 	%p164, %r311, 63;
	setp.gt.u32 	%p165, %r75, 1893;
	or.pred  	%p166, %p156, %p165;
	mul.lo.s16 	%rs319, %rs317, 120;
	sub.s16 	%rs320, %rs315, %rs319;
	mul.lo.s16 	%rs321, %rs320, 137;
	shr.u16 	%rs322, %rs321, 12;
	cvt.u32.u16 	%r313, %rs322;
	or.b32  	%r314, %r59, %r313;
	setp.eq.s32 	%p168, %r314, 0;
	add.s32 	%r315, %r59, %r313;
	setp.gt.u32 	%p169, %r315, 28;
	or.pred  	%p170, %p168, %p169;
	mul.lo.s16 	%rs323, %rs318, 30;
	sub.s16 	%rs324, %rs315, %rs323;
	add.s16 	%rs326, %rs324, -29;
	setp.lt.u16 	%p171, %rs326, -28;
	cvt.u32.u16 	%r317, %rs324;
	mul.wide.u16 	%r318, %rs317, 784;
	mul.wide.u16 	%r319, %rs322, 28;
	add.s32 	%r320, %r72, %r317;
	add.s32 	%r321, %r320, %r318;
	add.s32 	%r27, %r321, %r319;
	add.s16 	%rs327, %rs3, 27;
	mul.hi.u16 	%rs328, %rs327, -30583;
	shr.u16 	%rs329, %rs328, 6;
	cvt.u32.u16 	%r322, %rs329;
	add.s32 	%r323, %r292, %r322;
	setp.gt.u32 	%p172, %r323, 15;
	shr.u16 	%rs330, %rs328, 4;
	cvt.u32.u16 	%r324, %rs330;
	add.s32 	%r325, %r295, %r324;
	setp.gt.u32 	%p173, %r325, 63;
	setp.gt.u32 	%p174, %r75, 1892;
	or.pred  	%p175, %p156, %p174;
	mul.lo.s16 	%rs331, %rs329, 120;
	sub.s16 	%rs332, %rs327, %rs331;
	mul.lo.s16 	%rs333, %rs332, 137;
	shr.u16 	%rs334, %rs333, 12;
	cvt.u32.u16 	%r327, %rs334;
	or.b32  	%r328, %r59, %r327;
	setp.eq.s32 	%p177, %r328, 0;
	add.s32 	%r329, %r59, %r327;
	setp.gt.u32 	%p178, %r329, 28;
	or.pred  	%p179, %p177, %p178;
	mul.lo.s16 	%rs335, %rs330, 30;
	sub.s16 	%rs336, %rs327, %rs335;
	add.s16 	%rs338, %rs336, -29;
	setp.lt.u16 	%p180, %rs338, -28;
	cvt.u32.u16 	%r331, %rs336;
	mul.wide.u16 	%r332, %rs329, 784;
	mul.wide.u16 	%r333, %rs334, 28;
	add.s32 	%r334, %r72, %r331;
	add.s32 	%r335, %r334, %r332;
	add.s32 	%r28, %r335, %r333;
	add.s16 	%rs339, %rs3, 28;
	mul.hi.u16 	%rs340, %rs339, -30583;
	shr.u16 	%rs341, %rs340, 6;
	cvt.u32.u16 	%r336, %rs341;
	add.s32 	%r337, %r292, %r336;
	setp.gt.u32 	%p181, %r337, 15;
	shr.u16 	%rs342, %rs340, 4;
	cvt.u32.u16 	%r338, %rs342;
	add.s32 	%r339, %r295, %r338;
	setp.gt.u32 	%p182, %r339, 63;
	setp.gt.u32 	%p183, %r75, 1891;
	or.pred  	%p184, %p156, %p183;
	mul.lo.s16 	%rs343, %rs341, 120;
	sub.s16 	%rs344, %rs339, %rs343;
	mul.lo.s16 	%rs345, %rs344, 137;
	shr.u16 	%rs346, %rs345, 12;
	cvt.u32.u16 	%r341, %rs346;
	or.b32  	%r342, %r59, %r341;
	setp.eq.s32 	%p186, %r342, 0;
	add.s32 	%r343, %r59, %r341;
	setp.gt.u32 	%p187, %r343, 28;
	or.pred  	%p188, %p186, %p187;
	mul.lo.s16 	%rs347, %rs342, 30;
	sub.s16 	%rs348, %rs339, %rs347;
	add.s16 	%rs350, %rs348, -29;
	setp.lt.u16 	%p189, %rs350, -28;
	cvt.u32.u16 	%r345, %rs348;
	mul.wide.u16 	%r346, %rs341, 784;
	mul.wide.u16 	%r347, %rs346, 28;
	add.s32 	%r348, %r72, %r345;
	add.s32 	%r349, %r348, %r346;
	add.s32 	%r29, %r349, %r347;
	add.s16 	%rs351, %rs3, 29;
	mul.hi.u16 	%rs352, %rs351, -30583;
	shr.u16 	%rs353, %rs352, 6;
	cvt.u32.u16 	%r350, %rs353;
	add.s32 	%r351, %r292, %r350;
	setp.gt.u32 	%p190, %r351, 15;
	shr.u16 	%rs354, %rs352, 4;
	cvt.u32.u16 	%r352, %rs354;
	add.s32 	%r353, %r295, %r352;
	setp.gt.u32 	%p191, %r353, 63;
	setp.gt.u32 	%p192, %r75, 1890;
	or.pred  	%p193, %p156, %p192;
	mul.lo.s16 	%rs355, %rs353, 120;
	sub.s16 	%rs356, %rs351, %rs355;
	mul.lo.s16 	%rs357, %rs356, 137;
	shr.u16 	%rs358, %rs357, 12;
	cvt.u32.u16 	%r355, %rs358;
	or.b32  	%r356, %r59, %r355;
	setp.eq.s32 	%p195, %r356, 0;
	add.s32 	%r357, %r59, %r355;
	setp.gt.u32 	%p196, %r357, 28;
	or.pred  	%p197, %p195, %p196;
	mul.lo.s16 	%rs359, %rs354, 30;
	sub.s16 	%rs360, %rs351, %rs359;
	add.s16 	%rs362, %rs360, -29;
	setp.lt.u16 	%p198, %rs362, -28;
	cvt.u32.u16 	%r359, %rs360;
	mul.wide.u16 	%r360, %rs353, 784;
	mul.wide.u16 	%r361, %rs358, 28;
	add.s32 	%r362, %r72, %r359;
	add.s32 	%r363, %r362, %r360;
	add.s32 	%r30, %r363, %r361;
	add.s16 	%rs363, %rs3, 30;
	mul.hi.u16 	%rs364, %rs363, -30583;
	shr.u16 	%rs365, %rs364, 6;
	cvt.u32.u16 	%r364, %rs365;
	add.s32 	%r365, %r292, %r364;
	setp.gt.u32 	%p199, %r365, 15;
	cvt.u32.u16 	%r366, %rs10;
	add.s32 	%r367, %r295, %r366;
	setp.gt.u32 	%p200, %r367, 62;
	setp.gt.u32 	%p201, %r75, 1889;
	or.pred  	%p202, %p156, %p201;
	mul.lo.s16 	%rs366, %rs365, 120;
	sub.s16 	%rs367, %rs363, %rs366;
	mul.lo.s16 	%rs368, %rs367, 137;
	shr.u16 	%rs369, %rs368, 12;
	cvt.u32.u16 	%r369, %rs369;
	or.b32  	%r370, %r59, %r369;
	setp.eq.s32 	%p204, %r370, 0;
	add.s32 	%r371, %r59, %r369;
	setp.gt.u32 	%p205, %r371, 28;
	or.pred  	%p206, %p204, %p205;
	mul.wide.u16 	%r373, %rs365, 784;
	mul.wide.u16 	%r374, %rs369, 28;
	add.s32 	%r375, %r73, %r373;
	add.s32 	%r31, %r375, %r374;
	add.s16 	%rs370, %rs3, 31;
	mul.hi.u16 	%rs371, %rs370, -30583;
	shr.u16 	%rs372, %rs371, 6;
	cvt.u32.u16 	%r376, %rs372;
	add.s32 	%r377, %r292, %r376;
	setp.gt.u32 	%p207, %r377, 15;
	shr.u16 	%rs373, %rs371, 4;
	cvt.u32.u16 	%r378, %rs373;
	add.s32 	%r379, %r295, %r378;
	setp.gt.u32 	%p208, %r379, 63;
	setp.gt.u32 	%p209, %r75, 1888;
	or.pred  	%p210, %p156, %p209;
	mul.lo.s16 	%rs374, %rs372, 120;
	sub.s16 	%rs375, %rs370, %rs374;
	mul.lo.s16 	%rs376, %rs375, 137;
	shr.u16 	%rs377, %rs376, 12;
	cvt.u32.u16 	%r381, %rs377;
	or.b32  	%r382, %r59, %r381;
	setp.eq.s32 	%p212, %r382, 0;
	add.s32 	%r383, %r59, %r381;
	setp.gt.u32 	%p213, %r383, 28;
	or.pred  	%p214, %p212, %p213;
	mul.wide.u16 	%r385, %rs372, 784;
	mul.wide.u16 	%r386, %rs377, 28;
	add.s32 	%r387, %r83, %r385;
	add.s32 	%r32, %r387, %r386;
	add.s16 	%rs378, %rs3, 32;
	mul.hi.u16 	%rs379, %rs378, -30583;
	shr.u16 	%rs380, %rs379, 6;
	cvt.u32.u16 	%r388, %rs380;
	add.s32 	%r389, %r292, %r388;
	setp.gt.u32 	%p215, %r389, 15;
	shr.u16 	%rs381, %rs379, 4;
	cvt.u32.u16 	%r390, %rs381;
	add.s32 	%r391, %r295, %r390;
	setp.gt.u32 	%p216, %r391, 63;
	setp.gt.u32 	%p217, %r75, 1887;
	or.pred  	%p218, %p156, %p217;
	mul.lo.s16 	%rs382, %rs380, 120;
	sub.s16 	%rs383, %rs378, %rs382;
	mul.lo.s16 	%rs384, %rs383, 137;
	shr.u16 	%rs385, %rs384, 12;
	cvt.u32.u16 	%r393, %rs385;
	or.b32  	%r394, %r59, %r393;
	setp.eq.s32 	%p220, %r394, 0;
	add.s32 	%r395, %r59, %r393;
	setp.gt.u32 	%p221, %r395, 28;
	or.pred  	%p222, %p220, %p221;
	mul.wide.u16 	%r397, %rs380, 784;
	mul.wide.u16 	%r398, %rs385, 28;
	add.s32 	%r399, %r92, %r397;
	add.s32 	%r33, %r399, %r398;
	add.s16 	%rs386, %rs3, 33;
	mul.hi.u16 	%rs387, %rs386, -30583;
	shr.u16 	%rs388, %rs387, 6;
	cvt.u32.u16 	%r400, %rs388;
	add.s32 	%r401, %r292, %r400;
	setp.gt.u32 	%p223, %r401, 15;
	shr.u16 	%rs389, %rs387, 4;
	cvt.u32.u16 	%r402, %rs389;
	add.s32 	%r403, %r295, %r402;
	setp.gt.u32 	%p224, %r403, 63;
	setp.gt.u32 	%p225, %r75, 1886;
	or.pred  	%p226, %p156, %p225;
	mul.lo.s16 	%rs390, %rs388, 120;
	sub.s16 	%rs391, %rs386, %rs390;
	mul.lo.s16 	%rs392, %rs391, 137;
	shr.u16 	%rs393, %rs392, 12;
	cvt.u32.u16 	%r405, %rs393;
	or.b32  	%r406, %r59, %r405;
	setp.eq.s32 	%p228, %r406, 0;
	add.s32 	%r407, %r59, %r405;
	setp.gt.u32 	%p229, %r407, 28;
	or.pred  	%p230, %p228, %p229;
	mul.wide.u16 	%r409, %rs388, 784;
	mul.wide.u16 	%r410, %rs393, 28;
	add.s32 	%r411, %r101, %r409;
	add.s32 	%r34, %r411, %r410;
	add.s16 	%rs394, %rs3, 34;
	mul.hi.u16 	%rs395, %rs394, -30583;
	shr.u16 	%rs396, %rs395, 6;
	cvt.u32.u16 	%r412, %rs396;
	add.s32 	%r413, %r292, %r412;
	setp.gt.u32 	%p231, %r413, 15;
	shr.u16 	%rs397, %rs395, 4;
	cvt.u32.u16 	%r414, %rs397;
	add.s32 	%r415, %r295, %r414;
	setp.gt.u32 	%p232, %r415, 63;
	setp.gt.u32 	%p233, %r75, 1885;
	or.pred  	%p234, %p156, %p233;
	mul.lo.s16 	%rs398, %rs396, 120;
	sub.s16 	%rs399, %rs394, %rs398;
	mul.lo.s16 	%rs400, %rs399, 137;
	shr.u16 	%rs401, %rs400, 12;
	cvt.u32.u16 	%r417, %rs401;
	or.b32  	%r418, %r59, %r417;
	setp.eq.s32 	%p236, %r418, 0;
	add.s32 	%r419, %r59, %r417;
	setp.gt.u32 	%p237, %r419, 28;
	or.pred  	%p238, %p236, %p237;
	mul.wide.u16 	%r421, %rs396, 784;
	mul.wide.u16 	%r422, %rs401, 28;
	add.s32 	%r423, %r110, %r421;
	add.s32 	%r35, %r423, %r422;
	mov.u32 	%r424, %ctaid.z;
	mul.lo.s32 	%r425, %r67, 2880;
	mad.lo.s32 	%r426, %r424, 11520, %r425;
	mul.lo.s32 	%r427, %r60, 7;
	cvt.u16.u32 	%rs402, %r427;
	mul.hi.u16 	%rs403, %rs402, 2731;
	shr.u16 	%rs404, %rs403, 1;
	mul.wide.u16 	%r428, %rs404, 1440;
	add.s32 	%r429, %r428, %r426;
	mul.lo.s16 	%rs405, %rs404, 48;
	sub.s16 	%rs406, %rs402, %rs405;
	mul.lo.s16 	%rs407, %rs406, 3;
	cvt.u32.u16 	%r430, %rs407;
	add.s32 	%r36, %r429, %r430;
	mul.lo.s32 	%r431, %r60, 21;
	mad.lo.s32 	%r432, %r67, 288, %r431;
	add.s16 	%rs408, %rs402, 1;
	mul.hi.u16 	%rs409, %rs408, 10923;
	shr.u16 	%rs410, %rs409, 3;
	mul.wide.u16 	%r433, %rs410, 1440;
	add.s32 	%r434, %r433, %r426;
	mul.lo.s16 	%rs411, %rs410, 48;
	sub.s16 	%rs412, %rs408, %rs411;
	mul.lo.s16 	%rs413, %rs412, 3;
	cvt.u32.u16 	%r435, %rs413;
	add.s32 	%r37, %r434, %r435;
	add.s16 	%rs414, %rs402, 2;
	mul.hi.u16 	%rs415, %rs414, 10923;
	shr.u16 	%rs416, %rs415, 3;
	mul.wide.u16 	%r436, %rs416, 1440;
	add.s32 	%r437, %r436, %r426;
	mul.lo.s16 	%rs417, %rs416, 48;
	sub.s16 	%rs418, %rs414, %rs417;
	mul.lo.s16 	%rs419, %rs418, 3;
	cvt.u32.u16 	%r438, %rs419;
	add.s32 	%r38, %r437, %r438;
	add.s16 	%rs420, %rs402, 3;
	mul.hi.u16 	%rs421, %rs420, 10923;
	shr.u16 	%rs422, %rs421, 3;
	mul.wide.u16 	%r439, %rs422, 1440;
	add.s32 	%r440, %r439, %r426;
	mul.lo.s16 	%rs423, %rs422, 48;
	sub.s16 	%rs424, %rs420, %rs423;
	mul.lo.s16 	%rs425, %rs424, 3;
	cvt.u32.u16 	%r441, %rs425;
	add.s32 	%r39, %r440, %r441;
	add.s16 	%rs426, %rs402, 4;
	mul.hi.u16 	%rs427, %rs426, 10923;
	shr.u16 	%rs428, %rs427, 3;
	mul.wide.u16 	%r442, %rs428, 1440;
	add.s32 	%r443, %r442, %r426;
	mul.lo.s16 	%rs429, %rs428, 48;
	sub.s16 	%rs430, %rs426, %rs429;
	mul.lo.s16 	%rs431, %rs430, 3;
	cvt.u32.u16 	%r444, %rs431;
	add.s32 	%r40, %r443, %r444;
	shl.b32 	%r445, %r67, 1;
	add.s16 	%rs432, %rs402, 5;
	mul.hi.u16 	%rs433, %rs432, 10923;
	shr.u16 	%rs434, %rs433, 3;
	cvt.u32.u16 	%r446, %rs434;
	add.s32 	%r41, %r445, %r446;
	shl.b32 	%r447, %r67, 5;
	mul.hi.u16 	%rs435, %rs432, 21846;
	cvt.u32.u16 	%r448, %rs435;
	add.s32 	%r449, %r447, %r448;
	setp.gt.u32 	%p239, %r449, 127;
	mad.lo.s32 	%r450, %r67, 96, %r427;
	setp.gt.u32 	%p240, %r450, 378;
	setp.gt.u32 	%p241, %r432, 1136;
	or.pred  	%p242, %p156, %p241;
	mul.wide.u16 	%r452, %rs434, 1440;
	add.s32 	%r42, %r452, %r426;
	mul.lo.s16 	%rs436, %rs434, 48;
	sub.s16 	%rs437, %rs432, %rs436;
	mul.lo.s16 	%rs1, %rs437, 3;
	setp.gt.u32 	%p244, %r432, 1135;
	or.pred  	%p245, %p156, %p244;
	setp.gt.u32 	%p247, %r432, 1134;
	or.pred  	%p248, %p156, %p247;
	add.s16 	%rs438, %rs402, 6;
	mul.hi.u16 	%rs439, %rs438, 10923;
	shr.u16 	%rs440, %rs439, 3;
	cvt.u32.u16 	%r453, %rs440;
	add.s32 	%r43, %r445, %r453;
	mul.hi.u16 	%rs441, %rs402, 21846;
	cvt.u32.u16 	%r454, %rs441;
	add.s32 	%r455, %r447, %r454;
	setp.gt.u32 	%p250, %r455, 125;
	setp.gt.u32 	%p251, %r450, 377;
	setp.gt.u32 	%p252, %r432, 1133;
	or.pred  	%p253, %p156, %p252;
	mul.wide.u16 	%r456, %rs440, 1440;
	add.s32 	%r44, %r456, %r426;
	mul.lo.s16 	%rs442, %rs440, 48;
	sub.s16 	%rs443, %rs438, %rs442;
	mul.lo.s16 	%rs2, %rs443, 3;
	setp.gt.u32 	%p255, %r432, 1132;
	or.pred  	%p256, %p156, %p255;
	setp.gt.u32 	%p258, %r432, 1131;
	or.pred  	%p259, %p156, %p258;
	or.pred  	%p1, %p55, %p56;
	or.pred  	%p2, %p59, %p60;
	or.pred  	%p3, %p63, %p64;
	or.pred  	%p4, %p67, %p68;
	or.pred  	%p5, %p71, %p72;
	or.pred  	%p6, %p75, %p76;
	or.pred  	%p7, %p79, %p80;
	or.pred  	%p8, %p83, %p84;
	or.pred  	%p9, %p87, %p88;
	or.pred  	%p10, %p91, %p92;
	or.pred  	%p11, %p95, %p96;
	or.pred  	%p12, %p99, %p100;
	or.pred  	%p13, %p103, %p104;
	or.pred  	%p14, %p107, %p108;
	or.pred  	%p15, %p111, %p112;
	or.pred  	%p16, %p115, %p116;
	or.pred  	%p17, %p119, %p120;
	or.pred  	%p18, %p123, %p124;
	or.pred  	%p19, %p127, %p128;
	or.pred  	%p20, %p131, %p132;
	or.pred  	%p21, %p135, %p136;
	or.pred  	%p22, %p139, %p140;
	or.pred  	%p23, %p143, %p144;
	or.pred  	%p24, %p147, %p148;
	or.pred  	%p25, %p151, %p152;
	or.pred  	%p261, %p153, %p154;
	or.pred  	%p26, %p261, %p157;
	or.pred  	%p27, %p161, %p162;
	or.pred  	%p262, %p163, %p164;
	or.pred  	%p28, %p262, %p166;
	or.pred  	%p29, %p170, %p171;
	or.pred  	%p263, %p172, %p173;
	or.pred  	%p30, %p263, %p175;
	or.pred  	%p31, %p179, %p180;
	or.pred  	%p264, %p181, %p182;
	or.pred  	%p32, %p264, %p184;
	or.pred  	%p33, %p188, %p189;
	or.pred  	%p265, %p190, %p191;
	or.pred  	%p34, %p265, %p193;
	or.pred  	%p35, %p197, %p198;
	or.pred  	%p266, %p199, %p200;
	or.pred  	%p36, %p266, %p202;
	or.pred  	%p37, %p206, %p56;
	or.pred  	%p267, %p207, %p208;
	or.pred  	%p38, %p267, %p210;
	or.pred  	%p39, %p214, %p60;
	or.pred  	%p268, %p215, %p216;
	or.pred  	%p40, %p268, %p218;
	or.pred  	%p41, %p222, %p64;
	or.pred  	%p269, %p223, %p224;
	or.pred  	%p42, %p269, %p226;
	or.pred  	%p43, %p230, %p68;
	or.pred  	%p270, %p231, %p232;
	or.pred  	%p44, %p270, %p234;
	or.pred  	%p45, %p238, %p72;
	or.pred  	%p271, %p239, %p240;
	or.pred  	%p46, %p271, %p242;
	or.pred  	%p47, %p271, %p245;
	or.pred  	%p48, %p271, %p248;
	or.pred  	%p272, %p250, %p251;
	or.pred  	%p49, %p272, %p253;
	or.pred  	%p50, %p272, %p256;
	or.pred  	%p51, %p272, %p259;
	mov.f32 	%f507, 0f00000000;
	mov.b32 	%r536, 0;
	mov.f32 	%f508, %f507;
	mov.f32 	%f509, %f507;
	mov.f32 	%f510, %f507;
	mov.f32 	%f511, %f507;
	mov.f32 	%f512, %f507;
	mov.f32 	%f513, %f507;
	mov.f32 	%f514, %f507;
$L__BB0_1:
	ld.param.u64 	%rd107, [default_function_kernel0_param_0];
	cvta.to.global.u64 	%rd1, %rd107;
	bar.sync 	0;
	mov.f32 	%f464, 0f00000000;
	@%p1 bra 	$L__BB0_3;
	mad.lo.s32 	%r457, %r536, 12544, %r1;
	mul.wide.s32 	%rd8, %r457, 4;
	add.s64 	%rd9, %rd1, %rd8;
	ld.global.nc.f32 	%f464, [%rd9];
$L__BB0_3:
	mov.u32 	%r458, %tid.z;
	mov.u32 	%r459, %tid.x;
	mul.lo.s32 	%r460, %r459, 35;
	mad.lo.s32 	%r461, %r458, 480, %r460;
	shl.b32 	%r462, %r461, 2;
	mov.u32 	%r463, _ZZ24default_function_kernel0E15pad_temp_shared;
	add.s32 	%r46, %r463, %r462;
	st.shared.f32 	[%r46], %f464;
	mov.f32 	%f465, 0f00000000;
	@%p2 bra 	$L__BB0_5;
	mad.lo.s32 	%r464, %r536, 12544, %r2;
	mul.wide.s32 	%rd10, %r464, 4;
	add.s64 	%rd11, %rd1, %rd10;
	ld.global.nc.f32 	%f465, [%rd11];
$L__BB0_5:
	st.shared.f32 	[%r46+4], %f465;
	mov.f32 	%f466, 0f00000000;
	@%p3 bra 	$L__BB0_7;
	mad.lo.s32 	%r465, %r536, 12544, %r3;
	mul.wide.s32 	%rd12, %r465, 4;
	add.s64 	%rd13, %rd1, %rd12;
	ld.global.nc.f32 	%f466, [%rd13];
$L__BB0_7:
	st.shared.f32 	[%r46+8], %f466;
	mov.f32 	%f467, 0f00000000;
	@%p4 bra 	$L__BB0_9;
	mad.lo.s32 	%r466, %r536, 12544, %r4;
	mul.wide.s32 	%rd14, %r466, 4;
	add.s64 	%rd15, %rd1, %rd14;
	ld.global.nc.f32 	%f467, [%rd15];
$L__BB0_9:
	st.shared.f32 	[%r46+12], %f467;
	mov.f32 	%f468, 0f00000000;
	@%p5 bra 	$L__BB0_11;
	mad.lo.s32 	%r467, %r536, 12544, %r5;
	mul.wide.s32 	%rd16, %r467, 4;
	add.s64 	%rd17, %rd1, %rd16;
	ld.global.nc.f32 	%f468, [%rd17];
$L__BB0_11:
	st.shared.f32 	[%r46+16], %f468;
	mov.f32 	%f469, 0f00000000;
	@%p6 bra 	$L__BB0_13;
	mad.lo.s32 	%r468, %r536, 12544, %r6;
	mul.wide.s32 	%rd18, %r468, 4;
	add.s64 	%rd19, %rd1, %rd18;
	ld.global.nc.f32 	%f469, [%rd19];
$L__BB0_13:
	st.shared.f32 	[%r46+20], %f469;
	mov.f32 	%f470, 0f00000000;
	@%p7 bra 	$L__BB0_15;
	mad.lo.s32 	%r469, %r536, 12544, %r7;
	mul.wide.s32 	%rd20, %r469, 4;
	add.s64 	%rd21, %rd1, %rd20;
	ld.global.nc.f32 	%f470, [%rd21];
$L__BB0_15:
	st.shared.f32 	[%r46+24], %f470;
	mov.f32 	%f471, 0f00000000;
	@%p8 bra 	$L__BB0_17;
	mad.lo.s32 	%r470, %r536, 12544, %r8;
	mul.wide.s32 	%rd22, %r470, 4;
	add.s64 	%rd23, %rd1, %rd22;
	ld.global.nc.f32 	%f471, [%rd23];
$L__BB0_17:
	st.shared.f32 	[%r46+28], %f471;
	mov.f32 	%f472, 0f00000000;
	@%p9 bra 	$L__BB0_19;
	mad.lo.s32 	%r471, %r536, 12544, %r9;
	mul.wide.s32 	%rd24, %r471, 4;
	add.s64 	%rd25, %rd1, %rd24;
	ld.global.nc.f32 	%f472, [%rd25];
$L__BB0_19:
	st.shared.f32 	[%r46+32], %f472;
	mov.f32 	%f473, 0f00000000;
	@%p10 bra 	$L__BB0_21;
	mad.lo.s32 	%r472, %r536, 12544, %r10;
	mul.wide.s32 	%rd26, %r472, 4;
	add.s64 	%rd27, %rd1, %rd26;
	ld.global.nc.f32 	%f473, [%rd27];
$L__BB0_21:
	st.shared.f32 	[%r46+36], %f473;
	mov.f32 	%f474, 0f00000000;
	@%p11 bra 	$L__BB0_23;
	mad.lo.s32 	%r473, %r536, 12544, %r11;
	mul.wide.s32 	%rd28, %r473, 4;
	add.s64 	%rd29, %rd1, %rd28;
	ld.global.nc.f32 	%f474, [%rd29];
$L__BB0_23:
	st.shared.f32 	[%r46+40], %f474;
	mov.f32 	%f475, 0f00000000;
	@%p12 bra 	$L__BB0_25;
	mad.lo.s32 	%r474, %r536, 12544, %r12;
	mul.wide.s32 	%rd30, %r474, 4;
	add.s64 	%rd31, %rd1, %rd30;
	ld.global.nc.f32 	%f475, [%rd31];
$L__BB0_25:
	st.shared.f32 	[%r46+44], %f475;
	mov.f32 	%f476, 0f00000000;
	@%p13 bra 	$L__BB0_27;
	mad.lo.s32 	%r475, %r536, 12544, %r13;
	mul.wide.s32 	%rd32, %r475, 4;
	add.s64 	%rd33, %rd1, %rd32;
	ld.global.nc.f32 	%f476, [%rd33];
$L__BB0_27:
	st.shared.f32 	[%r46+48], %f476;
	mov.f32 	%f477, 0f00000000;
	@%p14 bra 	$L__BB0_29;
	mad.lo.s32 	%r476, %r536, 12544, %r14;
	mul.wide.s32 	%rd34, %r476, 4;
	add.s64 	%rd35, %rd1, %rd34;
	ld.global.nc.f32 	%f477, [%rd35];
$L__BB0_29:
	st.shared.f32 	[%r46+52], %f477;
	mov.f32 	%f478, 0f00000000;
	@%p15 bra 	$L__BB0_31;
	mad.lo.s32 	%r477, %r536, 12544, %r15;
	mul.wide.s32 	%rd36, %r477, 4;
	add.s64 	%rd37, %rd1, %rd36;
	ld.global.nc.f32 	%f478, [%rd37];
$L__BB0_31:
	st.shared.f32 	[%r46+56], %f478;
	mov.f32 	%f479, 0f00000000;
	@%p16 bra 	$L__BB0_33;
	mad.lo.s32 	%r478, %r536, 12544, %r16;
	mul.wide.s32 	%rd38, %r478, 4;
	add.s64 	%rd39, %rd1, %rd38;
	ld.global.nc.f32 	%f479, [%rd39];
$L__BB0_33:
	st.shared.f32 	[%r46+60], %f479;
	mov.f32 	%f480, 0f00000000;
	@%p17 bra 	$L__BB0_35;
	mad.lo.s32 	%r479, %r536, 12544, %r17;
	mul.wide.s32 	%rd40, %r479, 4;
	add.s64 	%rd41, %rd1, %rd40;
	ld.global.nc.f32 	%f480, [%rd41];
$L__BB0_35:
	st.shared.f32 	[%r46+64], %f480;
	mov.f32 	%f481, 0f00000000;
	@%p18 bra 	$L__BB0_37;
	mad.lo.s32 	%r480, %r536, 12544, %r18;
	mul.wide.s32 	%rd42, %r480, 4;
	add.s64 	%rd43, %rd1, %rd42;
	ld.global.nc.f32 	%f481, [%rd43];
$L__BB0_37:
	st.shared.f32 	[%r46+68], %f481;
	mov.f32 	%f482, 0f00000000;
	@%p19 bra 	$L__BB0_39;
	mad.lo.s32 	%r481, %r536, 12544, %r19;
	mul.wide.s32 	%rd44, %r481, 4;
	add.s64 	%rd45, %rd1, %rd44;
	ld.global.nc.f32 	%f482, [%rd45];
$L__BB0_39:
	st.shared.f32 	[%r46+72], %f482;
	mov.f32 	%f483, 0f00000000;
	@%p20 bra 	$L__BB0_41;
	mad.lo.s32 	%r482, %r536, 12544, %r20;
	mul.wide.s32 	%rd46, %r482, 4;
	add.s64 	%rd47, %rd1, %rd46;
	ld.global.nc.f32 	%f483, [%rd47];
$L__BB0_41:
	st.shared.f32 	[%r46+76], %f483;
	mov.f32 	%f484, 0f00000000;
	@%p21 bra 	$L__BB0_43;
	mad.lo.s32 	%r483, %r536, 12544, %r21;
	mul.wide.s32 	%rd48, %r483, 4;
	add.s64 	%rd49, %rd1, %rd48;
	ld.global.nc.f32 	%f484, [%rd49];
$L__BB0_43:
	st.shared.f32 	[%r46+80], %f484;
	mov.f32 	%f485, 0f00000000;
	@%p22 bra 	$L__BB0_45;
	mad.lo.s32 	%r484, %r536, 12544, %r22;
	mul.wide.s32 	%rd50, %r484, 4;
	add.s64 	%rd51, %rd1, %rd50;
	ld.global.nc.f32 	%f485, [%rd51];
$L__BB0_45:
	st.shared.f32 	[%r46+84], %f485;
	mov.f32 	%f486, 0f00000000;
	@%p23 bra 	$L__BB0_47;
	mad.lo.s32 	%r485, %r536, 12544, %r23;
	mul.wide.s32 	%rd52, %r485, 4;
	add.s64 	%rd53, %rd1, %rd52;
	ld.global.nc.f32 	%f486, [%rd53];
$L__BB0_47:
	st.shared.f32 	[%r46+88], %f486;
	mov.f32 	%f487, 0f00000000;
	@%p24 bra 	$L__BB0_49;
	mad.lo.s32 	%r486, %r536, 12544, %r24;
	mul.wide.s32 	%rd54, %r486, 4;
	add.s64 	%rd55, %rd1, %rd54;
	ld.global.nc.f32 	%f487, [%rd55];
$L__BB0_49:
	st.shared.f32 	[%r46+92], %f487;
	mov.f32 	%f488, 0f00000000;
	@%p25 bra 	$L__BB0_51;
	mad.lo.s32 	%r487, %r536, 12544, %r25;
	mul.wide.s32 	%rd56, %r487, 4;
	add.s64 	%rd57, %rd1, %rd56;
	ld.global.nc.f32 	%f488, [%rd57];
$L__BB0_51:
	st.shared.f32 	[%r46+96], %f488;
	@%p26 bra 	$L__BB0_55;
	mov.f32 	%f489, 0f00000000;
	@%p27 bra 	$L__BB0_54;
	mad.lo.s32 	%r488, %r536, 12544, %r26;
	mul.wide.s32 	%rd58, %r488, 4;
	add.s64 	%rd59, %rd1, %rd58;
	ld.global.nc.f32 	%f489, [%rd59];
$L__BB0_54:
	st.shared.f32 	[%r46+100], %f489;
$L__BB0_55:
	@%p28 bra 	$L__BB0_59;
	mov.f32 	%f490, 0f00000000;
	@%p29 bra 	$L__BB0_58;
	mad.lo.s32 	%r489, %r536, 12544, %r27;
	mul.wide.s32 	%rd60, %r489, 4;
	add.s64 	%rd61, %rd1, %rd60;
	ld.global.nc.f32 	%f490, [%rd61];
$L__BB0_58:
	st.shared.f32 	[%r46+104], %f490;
$L__BB0_59:
	@%p30 bra 	$L__BB0_63;
	mov.f32 	%f491, 0f00000000;
	@%p31 bra 	$L__BB0_62;
	mad.lo.s32 	%r490, %r536, 12544, %r28;
	mul.wide.s32 	%rd62, %r490, 4;
	add.s64 	%rd63, %rd1, %rd62;
	ld.global.nc.f32 	%f491, [%rd63];
$L__BB0_62:
	st.shared.f32 	[%r46+108], %f491;
$L__BB0_63:
	@%p32 bra 	$L__BB0_67;
	mov.f32 	%f492, 0f00000000;
	@%p33 bra 	$L__BB0_66;
	mad.lo.s32 	%r491, %r536, 12544, %r29;
	mul.wide.s32 	%rd64, %r491, 4;
	add.s64 	%rd65, %rd1, %rd64;
	ld.global.nc.f32 	%f492, [%rd65];
$L__BB0_66:
	st.shared.f32 	[%r46+112], %f492;
$L__BB0_67:
	@%p34 bra 	$L__BB0_71;
	mov.f32 	%f493, 0f00000000;
	@%p35 bra 	$L__BB0_70;
	mad.lo.s32 	%r492, %r536, 12544, %r30;
	mul.wide.s32 	%rd66, %r492, 4;
	add.s64 	%rd67, %rd1, %rd66;
	ld.global.nc.f32 	%f493, [%rd67];
$L__BB0_70:
	st.shared.f32 	[%r46+116], %f493;
$L__BB0_71:
	@%p36 bra 	$L__BB0_75;
	mov.f32 	%f494, 0f00000000;
	@%p37 bra 	$L__BB0_74;
	mad.lo.s32 	%r493, %r536, 12544, %r31;
	mul.wide.s32 	%rd68, %r493, 4;
	add.s64 	%rd69, %rd1, %rd68;
	ld.global.nc.f32 	%f494, [%rd69];
$L__BB0_74:
	st.shared.f32 	[%r46+120], %f494;
$L__BB0_75:
	@%p38 bra 	$L__BB0_79;
	mov.f32 	%f495, 0f00000000;
	@%p39 bra 	$L__BB0_78;
	mad.lo.s32 	%r494, %r536, 12544, %r32;
	mul.wide.s32 	%rd70, %r494, 4;
	add.s64 	%rd71, %rd1, %rd70;
	ld.global.nc.f32 	%f495, [%rd71];
$L__BB0_78:
	st.shared.f32 	[%r46+124], %f495;
$L__BB0_79:
	@%p40 bra 	$L__BB0_83;
	mov.f32 	%f496, 0f00000000;
	@%p41 bra 	$L__BB0_82;
	mad.lo.s32 	%r495, %r536, 12544, %r33;
	mul.wide.s32 	%rd72, %r495, 4;
	add.s64 	%rd73, %rd1, %rd72;
	ld.global.nc.f32 	%f496, [%rd73];
$L__BB0_82:
	st.shared.f32 	[%r46+128], %f496;
$L__BB0_83:
	@%p42 bra 	$L__BB0_87;
	mov.f32 	%f497, 0f00000000;
	@%p43 bra 	$L__BB0_86;
	mad.lo.s32 	%r496, %r536, 12544, %r34;
	mul.wide.s32 	%rd74, %r496, 4;
	add.s64 	%rd75, %rd1, %rd74;
	ld.global.nc.f32 	%f497, [%rd75];
$L__BB0_86:
	st.shared.f32 	[%r46+132], %f497;
$L__BB0_87:
	@%p44 bra 	$L__BB0_91;
	mov.f32 	%f498, 0f00000000;
	@%p45 bra 	$L__BB0_90;
	mad.lo.s32 	%r497, %r536, 12544, %r35;
	mul.wide.s32 	%rd76, %r497, 4;
	add.s64 	%rd77, %rd1, %rd76;
	ld.global.nc.f32 	%f498, [%rd77];
$L__BB0_90:
	st.shared.f32 	[%r46+136], %f498;
$L__BB0_91:
	ld.param.u64 	%rd108, [default_function_kernel0_param_1];
	setp.gt.u32 	%p273, %r41, 7;
	mul.lo.s32 	%r47, %r536, 144;
	add.s32 	%r498, %r36, %r47;
	cvta.to.global.u64 	%rd2, %rd108;
	mul.wide.u32 	%rd78, %r498, 4;
	add.s64 	%rd79, %rd2, %rd78;
	ld.global.nc.f32 	%f139, [%rd79];
	mov.u32 	%r499, %tid.z;
	mov.u32 	%r500, %tid.x;
	mul.lo.s32 	%r501, %r500, 21;
	mad.lo.s32 	%r502, %r499, 288, %r501;
	shl.b32 	%r503, %r502, 2;
	mov.u32 	%r504, _ZZ24default_function_kernel0E13kernel_shared;
	add.s32 	%r48, %r504, %r503;
	st.shared.f32 	[%r48], %f139;
	ld.global.nc.f32 	%f140, [%rd79+4];
	st.shared.f32 	[%r48+4], %f140;
	ld.global.nc.f32 	%f141, [%rd79+8];
	st.shared.f32 	[%r48+8], %f141;
	add.s32 	%r505, %r37, %r47;
	mul.wide.u32 	%rd80, %r505, 4;
	add.s64 	%rd81, %rd2, %rd80;
	ld.global.nc.f32 	%f142, [%rd81];
	st.shared.f32 	[%r48+12], %f142;
	ld.global.nc.f32 	%f143, [%rd81+4];
	st.shared.f32 	[%r48+16], %f143;
	ld.global.nc.f32 	%f144, [%rd81+8];
	st.shared.f32 	[%r48+20], %f144;
	add.s32 	%r506, %r38, %r47;
	mul.wide.u32 	%rd82, %r506, 4;
	add.s64 	%rd83, %rd2, %rd82;
	ld.global.nc.f32 	%f145, [%rd83];
	st.shared.f32 	[%r48+24], %f145;
	ld.global.nc.f32 	%f146, [%rd83+4];
	st.shared.f32 	[%r48+28], %f146;
	ld.global.nc.f32 	%f147, [%rd83+8];
	st.shared.f32 	[%r48+32], %f147;
	add.s32 	%r507, %r39, %r47;
	mul.wide.u32 	%rd84, %r507, 4;
	add.s64 	%rd85, %rd2, %rd84;
	ld.global.nc.f32 	%f148, [%rd85];
	st.shared.f32 	[%r48+36], %f148;
	ld.global.nc.f32 	%f149, [%rd85+4];
	st.shared.f32 	[%r48+40], %f149;
	ld.global.nc.f32 	%f150, [%rd85+8];
	st.shared.f32 	[%r48+44], %f150;
	add.s32 	%r508, %r40, %r47;
	mul.wide.u32 	%rd86, %r508, 4;
	add.s64 	%rd87, %rd2, %rd86;
	ld.global.nc.f32 	%f151, [%rd87];
	st.shared.f32 	[%r48+48], %f151;
	ld.global.nc.f32 	%f152, [%rd87+4];
	st.shared.f32 	[%r48+52], %f152;
	ld.global.nc.f32 	%f153, [%rd87+8];
	st.shared.f32 	[%r48+56], %f153;
	@%p273 bra 	$L__BB0_98;
	@%p46 bra 	$L__BB0_94;
	cvt.u32.u16 	%r509, %rs1;
	add.s32 	%r510, %r42, %r509;
	add.s32 	%r511, %r510, %r47;
	mul.wide.u32 	%rd88, %r511, 4;
	add.s64 	%rd89, %rd2, %rd88;
	ld.global.nc.f32 	%f154, [%rd89];
	st.shared.f32 	[%r48+60], %f154;
$L__BB0_94:
	cvt.u64.u16 	%rd90, %rs1;
	cvt.u64.u32 	%rd91, %r42;
	cvt.u64.u32 	%rd92, %r47;
	add.s64 	%rd93, %rd91, %rd90;
	add.s64 	%rd94, %rd93, %rd92;
	shl.b64 	%rd95, %rd94, 2;
	add.s64 	%rd3, %rd2, %rd95;
	@%p47 bra 	$L__BB0_96;
	ld.global.nc.f32 	%f155, [%rd3+4];
	st.shared.f32 	[%r48+64], %f155;
$L__BB0_96:
	@%p48 bra 	$L__BB0_98;
	ld.global.nc.f32 	%f156, [%rd3+8];
	st.shared.f32 	[%r48+68], %f156;
$L__BB0_98:
	setp.gt.u32 	%p274, %r43, 7;
	@%p274 bra 	$L__BB0_105;
	@%p49 bra 	$L__BB0_101;
	cvt.u32.u16 	%r512, %rs2;
	add.s32 	%r513, %r44, %r512;
	add.s32 	%r514, %r513, %r47;
	mul.wide.u32 	%rd96, %r514, 4;
	add.s64 	%rd97, %rd2, %rd96;
	ld.global.nc.f32 	%f157, [%rd97];
	st.shared.f32 	[%r48+72], %f157;
$L__BB0_101:
	cvt.u64.u16 	%rd98, %rs2;
	cvt.u64.u32 	%rd99, %r44;
	cvt.u64.u32 	%rd100, %r47;
	add.s64 	%rd101, %rd99, %rd98;
	add.s64 	%rd102, %rd101, %rd100;
	shl.b64 	%rd103, %rd102, 2;
	add.s64 	%rd4, %rd2, %rd103;
	@%p50 bra 	$L__BB0_103;
	ld.global.nc.f32 	%f158, [%rd4+4];
	st.shared.f32 	[%r48+76], %f158;
$L__BB0_103:
	@%p51 bra 	$L__BB0_105;
	ld.global.nc.f32 	%f159, [%rd4+8];
	st.shared.f32 	[%r48+80], %f159;
$L__BB0_105:
	bar.sync 	0;
	mov.b32 	%r537, 0;
	mov.pred 	%p279, -1;
$L__BB0_106:
	mov.pred 	%p52, %p279;
	mov.u32 	%r517, %tid.x;
	shl.b32 	%r518, %r517, 3;
	mov.u32 	%r519, _ZZ24default_function_kernel0E15pad_temp_shared;
	add.s32 	%r520, %r519, %r518;
	mad.lo.s32 	%r50, %r537, 3840, %r520;
	mov.u32 	%r521, %tid.z;
	mov.u32 	%r522, _ZZ24default_function_kernel0E13kernel_shared;
	mad.lo.s32 	%r523, %r521, 576, %r522;
	mad.lo.s32 	%r524, %r537, 288, %r523;
	add.s32 	%r538, %r524, 2564;
	mov.b32 	%r539, 1920;
$L__BB0_107:
	add.s32 	%r525, %r50, %r539;
	ld.shared.f32 	%f160, [%r525+-1920];
	ld.shared.f32 	%f161, [%r525+-1916];
	ld.shared.f32 	%f162, [%r525+-1912];
	ld.shared.f32 	%f163, [%r525+-1908];
	ld.shared.f32 	%f164, [%r525+-1800];
	ld.shared.f32 	%f165, [%r525+-1796];
	ld.shared.f32 	%f166, [%r525+-1792];
	ld.shared.f32 	%f167, [%r525+-1788];
	ld.shared.f32 	%f168, [%r525+-1440];
	ld.shared.f32 	%f169, [%r525+-1436];
	ld.shared.f32 	%f170, [%r525+-1432];
	ld.shared.f32 	%f171, [%r525+-1428];
	ld.shared.f32 	%f172, [%r525+-1320];
	ld.shared.f32 	%f173, [%r525+-1316];
	ld.shared.f32 	%f174, [%r525+-1312];
	ld.shared.f32 	%f175, [%r525+-1308];
	ld.shared.f32 	%f176, [%r525+-960];
	ld.shared.f32 	%f177, [%r525+-956];
	ld.shared.f32 	%f178, [%r525+-952];
	ld.shared.f32 	%f179, [%r525+-948];
	ld.shared.f32 	%f180, [%r525+-840];
	ld.shared.f32 	%f181, [%r525+-836];
	ld.shared.f32 	%f182, [%r525+-832];
	ld.shared.f32 	%f183, [%r525+-828];
	ld.shared.f32 	%f184, [%r525+-480];
	ld.shared.f32 	%f185, [%r525+-476];
	ld.shared.f32 	%f186, [%r525+-472];
	ld.shared.f32 	%f187, [%r525+-468];
	ld.shared.f32 	%f188, [%r525+-360];
	ld.shared.f32 	%f189, [%r525+-356];
	ld.shared.f32 	%f190, [%r525+-352];
	ld.shared.f32 	%f191, [%r525+-348];
	ld.shared.f32 	%f192, [%r525];
	ld.shared.f32 	%f193, [%r525+4];
	ld.shared.f32 	%f194, [%r525+8];
	ld.shared.f32 	%f195, [%r525+12];
	ld.shared.f32 	%f196, [%r525+120];
	ld.shared.f32 	%f197, [%r525+124];
	ld.shared.f32 	%f198, [%r525+128];
	ld.shared.f32 	%f199, [%r525+132];
	ld.shared.f32 	%f200, [%r525+480];
	ld.shared.f32 	%f201, [%r525+484];
	ld.shared.f32 	%f202, [%r525+488];
	ld.shared.f32 	%f203, [%r525+492];
	ld.shared.f32 	%f204, [%r525+600];
	ld.shared.f32 	%f205, [%r525+604];
	ld.shared.f32 	%f206, [%r525+608];
	ld.shared.f32 	%f207, [%r525+612];
	ld.shared.f32 	%f208, [%r525+960];
	ld.shared.f32 	%f209, [%r525+964];
	ld.shared.f32 	%f210, [%r525+968];
	ld.shared.f32 	%f211, [%r525+972];
	ld.shared.f32 	%f212, [%r525+1080];
	ld.shared.f32 	%f213, [%r525+1084];
	ld.shared.f32 	%f214, [%r525+1088];
	ld.shared.f32 	%f215, [%r525+1092];
	ld.shared.f32 	%f216, [%r525+1440];
	ld.shared.f32 	%f217, [%r525+1444];
	ld.shared.f32 	%f218, [%r525+1448];
	ld.shared.f32 	%f219, [%r525+1452];
	ld.shared.f32 	%f220, [%r525+1560];
	ld.shared.f32 	%f221, [%r525+1564];
	ld.shared.f32 	%f222, [%r525+1568];
	ld.shared.f32 	%f223, [%r525+1572];
	ld.shared.f32 	%f224, [%r538+-2564];
	ld.shared.f32 	%f225, [%r538+-260];
	ld.shared.f32 	%f226, [%r538+-2560];
	ld.shared.f32 	%f227, [%r538+-256];
	ld.shared.f32 	%f228, [%r538+-2556];
	ld.shared.f32 	%f229, [%r538+-252];
	ld.shared.f32 	%f230, [%r538+-2528];
	ld.shared.f32 	%f231, [%r538+-224];
	ld.shared.f32 	%f232, [%r538+-2524];
	ld.shared.f32 	%f233, [%r538+-220];
	ld.shared.f32 	%f234, [%r538+-2520];
	ld.shared.f32 	%f235, [%r538+-216];
	ld.shared.f32 	%f236, [%r538+-2492];
	ld.shared.f32 	%f237, [%r538+-188];
	ld.shared.f32 	%f238, [%r538+-2488];
	ld.shared.f32 	%f239, [%r538+-184];
	ld.shared.f32 	%f240, [%r538+-2484];
	ld.shared.f32 	%f241, [%r538+-180];
	ld.shared.f32 	%f242, [%r538+-2456];
	ld.shared.f32 	%f243, [%r538+-152];
	ld.shared.f32 	%f244, [%r538+-2452];
	ld.shared.f32 	%f245, [%r538+-148];
	ld.shared.f32 	%f246, [%r538+-2448];
	ld.shared.f32 	%f247, [%r538+-144];
	ld.shared.f32 	%f248, [%r538+-2420];
	ld.shared.f32 	%f249, [%r538+-116];
	ld.shared.f32 	%f250, [%r538+-2416];
	ld.shared.f32 	%f251, [%r538+-112];
	ld.shared.f32 	%f252, [%r538+-2412];
	ld.shared.f32 	%f253, [%r538+-108];
	ld.shared.f32 	%f254, [%r538+-2384];
	ld.shared.f32 	%f255, [%r538+-80];
	ld.shared.f32 	%f256, [%r538+-2380];
	ld.shared.f32 	%f257, [%r538+-76];
	ld.shared.f32 	%f258, [%r538+-2376];
	ld.shared.f32 	%f259, [%r538+-72];
	ld.shared.f32 	%f260, [%r538+-2348];
	ld.shared.f32 	%f261, [%r538+-44];
	ld.shared.f32 	%f262, [%r538+-2344];
	ld.shared.f32 	%f263, [%r538+-40];
	ld.shared.f32 	%f264, [%r538+-2340];
	ld.shared.f32 	%f265, [%r538+-36];
	ld.shared.f32 	%f266, [%r538+-2312];
	ld.shared.f32 	%f267, [%r538+-8];
	ld.shared.f32 	%f268, [%r538+-2308];
	ld.shared.f32 	%f269, [%r538+-4];
	ld.shared.f32 	%f270, [%r538+-2304];
	ld.shared.f32 	%f271, [%r538];
	fma.rn.f32 	%f272, %f160, %f224, %f514;
	fma.rn.f32 	%f273, %f160, %f225, %f510;
	fma.rn.f32 	%f274, %f161, %f224, %f513;
	fma.rn.f32 	%f275, %f161, %f225, %f509;
	fma.rn.f32 	%f276, %f164, %f224, %f512;
	fma.rn.f32 	%f277, %f164, %f225, %f508;
	fma.rn.f32 	%f278, %f165, %f224, %f511;
	fma.rn.f32 	%f279, %f165, %f225, %f507;
	fma.rn.f32 	%f280, %f161, %f226, %f272;
	fma.rn.f32 	%f281, %f161, %f227, %f273;
	fma.rn.f32 	%f282, %f162, %f226, %f274;
	fma.rn.f32 	%f283, %f162, %f227, %f275;
	fma.rn.f32 	%f284, %f165, %f226, %f276;
	fma.rn.f32 	%f285, %f165, %f227, %f277;
	fma.rn.f32 	%f286, %f166, %f226, %f278;
	fma.rn.f32 	%f287, %f166, %f227, %f279;
	fma.rn.f32 	%f288, %f162, %f228, %f280;
	fma.rn.f32 	%f289, %f162, %f229, %f281;
	fma.rn.f32 	%f290, %f163, %f228, %f282;
	fma.rn.f32 	%f291, %f163, %f229, %f283;
	fma.rn.f32 	%f292, %f166, %f228, %f284;
	fma.rn.f32 	%f293, %f166, %f229, %f285;
	fma.rn.f32 	%f294, %f167, %f228, %f286;
	fma.rn.f32 	%f295, %f167, %f229, %f287;
	fma.rn.f32 	%f296, %f168, %f230, %f288;
	fma.rn.f32 	%f297, %f168, %f231, %f289;
	fma.rn.f32 	%f298, %f169, %f230, %f290;
	fma.rn.f32 	%f299, %f169, %f231, %f291;
	fma.rn.f32 	%f300, %f172, %f230, %f292;
	fma.rn.f32 	%f301, %f172, %f231, %f293;
	fma.rn.f32 	%f302, %f173, %f230, %f294;
	fma.rn.f32 	%f303, %f173, %f231, %f295;
	fma.rn.f32 	%f304, %f169, %f232, %f296;
	fma.rn.f32 	%f305, %f169, %f233, %f297;
	fma.rn.f32 	%f306, %f170, %f232, %f298;
	fma.rn.f32 	%f307, %f170, %f233, %f299;
	fma.rn.f32 	%f308, %f173, %f232, %f300;
	fma.rn.f32 	%f309, %f173, %f233, %f301;
	fma.rn.f32 	%f310, %f174, %f232, %f302;
	fma.rn.f32 	%f311, %f174, %f233, %f303;
	fma.rn.f32 	%f312, %f170, %f234, %f304;
	fma.rn.f32 	%f313, %f170, %f235, %f305;
	fma.rn.f32 	%f314, %f171, %f234, %f306;
	fma.rn.f32 	%f315, %f171, %f235, %f307;
	fma.rn.f32 	%f316, %f174, %f234, %f308;
	fma.rn.f32 	%f317, %f174, %f235, %f309;
	fma.rn.f32 	%f318, %f175, %f234, %f310;
	fma.rn.f32 	%f319, %f175, %f235, %f311;
	fma.rn.f32 	%f320, %f176, %f236, %f312;
	fma.rn.f32 	%f321, %f176, %f237, %f313;
	fma.rn.f32 	%f322, %f177, %f236, %f314;
	fma.rn.f32 	%f323, %f177, %f237, %f315;
	fma.rn.f32 	%f324, %f180, %f236, %f316;
	fma.rn.f32 	%f325, %f180, %f237, %f317;
	fma.rn.f32 	%f326, %f181, %f236, %f318;
	fma.rn.f32 	%f327, %f181, %f237, %f319;
	fma.rn.f32 	%f328, %f177, %f238, %f320;
	fma.rn.f32 	%f329, %f177, %f239, %f321;
	fma.rn.f32 	%f330, %f178, %f238, %f322;
	fma.rn.f32 	%f331, %f178, %f239, %f323;
	fma.rn.f32 	%f332, %f181, %f238, %f324;
	fma.rn.f32 	%f333, %f181, %f239, %f325;
	fma.rn.f32 	%f334, %f182, %f238, %f326;
	fma.rn.f32 	%f335, %f182, %f239, %f327;
	fma.rn.f32 	%f336, %f178, %f240, %f328;
	fma.rn.f32 	%f337, %f178, %f241, %f329;
	fma.rn.f32 	%f338, %f179, %f240, %f330;
	fma.rn.f32 	%f339, %f179, %f241, %f331;
	fma.rn.f32 	%f340, %f182, %f240, %f332;
	fma.rn.f32 	%f341, %f182, %f241, %f333;
	fma.rn.f32 	%f342, %f183, %f240, %f334;
	fma.rn.f32 	%f343, %f183, %f241, %f335;
	fma.rn.f32 	%f344, %f184, %f242, %f336;
	fma.rn.f32 	%f345, %f184, %f243, %f337;
	fma.rn.f32 	%f346, %f185, %f242, %f338;
	fma.rn.f32 	%f347, %f185, %f243, %f339;
	fma.rn.f32 	%f348, %f188, %f242, %f340;
	fma.rn.f32 	%f349, %f188, %f243, %f341;
	fma.rn.f32 	%f350, %f189, %f242, %f342;
	fma.rn.f32 	%f351, %f189, %f243, %f343;
	fma.rn.f32 	%f352, %f185, %f244, %f344;
	fma.rn.f32 	%f353, %f185, %f245, %f345;
	fma.rn.f32 	%f354, %f186, %f244, %f346;
	fma.rn.f32 	%f355, %f186, %f245, %f347;
	fma.rn.f32 	%f356, %f189, %f244, %f348;
	fma.rn.f32 	%f357, %f189, %f245, %f349;
	fma.rn.f32 	%f358, %f190, %f244, %f350;
	fma.rn.f32 	%f359, %f190, %f245, %f351;
	fma.rn.f32 	%f360, %f186, %f246, %f352;
	fma.rn.f32 	%f361, %f186, %f247, %f353;
	fma.rn.f32 	%f362, %f187, %f246, %f354;
	fma.rn.f32 	%f363, %f187, %f247, %f355;
	fma.rn.f32 	%f364, %f190, %f246, %f356;
	fma.rn.f32 	%f365, %f190, %f247, %f357;
	fma.rn.f32 	%f366, %f191, %f246, %f358;
	fma.rn.f32 	%f367, %f191, %f247, %f359;
	fma.rn.f32 	%f368, %f192, %f248, %f360;
	fma.rn.f32 	%f369, %f192, %f249, %f361;
	fma.rn.f32 	%f370, %f193, %f248, %f362;
	fma.rn.f32 	%f371, %f193, %f249, %f363;
	fma.rn.f32 	%f372, %f196, %f248, %f364;
	fma.rn.f32 	%f373, %f196, %f249, %f365;
	fma.rn.f32 	%f374, %f197, %f248, %f366;
	fma.rn.f32 	%f375, %f197, %f249, %f367;
	fma.rn.f32 	%f376, %f193, %f250, %f368;
	fma.rn.f32 	%f377, %f193, %f251, %f369;
	fma.rn.f32 	%f378, %f194, %f250, %f370;
	fma.rn.f32 	%f379, %f194, %f251, %f371;
	fma.rn.f32 	%f380, %f197, %f250, %f372;
	fma.rn.f32 	%f381, %f197, %f251, %f373;
	fma.rn.f32 	%f382, %f198, %f250, %f374;
	fma.rn.f32 	%f383, %f198, %f251, %f375;
	fma.rn.f32 	%f384, %f194, %f252, %f376;
	fma.rn.f32 	%f385, %f194, %f253, %f377;
	fma.rn.f32 	%f386, %f195, %f252, %f378;
	fma.rn.f32 	%f387, %f195, %f253, %f379;
	fma.rn.f32 	%f388, %f198, %f252, %f380;
	fma.rn.f32 	%f389, %f198, %f253, %f381;
	fma.rn.f32 	%f390, %f199, %f252, %f382;
	fma.rn.f32 	%f391, %f199, %f253, %f383;
	fma.rn.f32 	%f392, %f200, %f254, %f384;
	fma.rn.f32 	%f393, %f200, %f255, %f385;
	fma.rn.f32 	%f394, %f201, %f254, %f386;
	fma.rn.f32 	%f395, %f201, %f255, %f387;
	fma.rn.f32 	%f396, %f204, %f254, %f388;
	fma.rn.f32 	%f397, %f204, %f255, %f389;
	fma.rn.f32 	%f398, %f205, %f254, %f390;
	fma.rn.f32 	%f399, %f205, %f255, %f391;
	fma.rn.f32 	%f400, %f201, %f256, %f392;
	fma.rn.f32 	%f401, %f201, %f257, %f393;
	fma.rn.f32 	%f402, %f202, %f256, %f394;
	fma.rn.f32 	%f403, %f202, %f257, %f395;
	fma.rn.f32 	%f404, %f205, %f256, %f396;
	fma.rn.f32 	%f405, %f205, %f257, %f397;
	fma.rn.f32 	%f406, %f206, %f256, %f398;
	fma.rn.f32 	%f407, %f206, %f257, %f399;
	fma.rn.f32 	%f408, %f202, %f258, %f400;
	fma.rn.f32 	%f409, %f202, %f259, %f401;
	fma.rn.f32 	%f410, %f203, %f258, %f402;
	fma.rn.f32 	%f411, %f203, %f259, %f403;
	fma.rn.f32 	%f412, %f206, %f258, %f404;
	fma.rn.f32 	%f413, %f206, %f259, %f405;
	fma.rn.f32 	%f414, %f207, %f258, %f406;
	fma.rn.f32 	%f415, %f207, %f259, %f407;
	fma.rn.f32 	%f416, %f208, %f260, %f408;
	fma.rn.f32 	%f417, %f208, %f261, %f409;
	fma.rn.f32 	%f418, %f209, %f260, %f410;
	fma.rn.f32 	%f419, %f209, %f261, %f411;
	fma.rn.f32 	%f420, %f212, %f260, %f412;
	fma.rn.f32 	%f421, %f212, %f261, %f413;
	fma.rn.f32 	%f422, %f213, %f260, %f414;
	fma.rn.f32 	%f423, %f213, %f261, %f415;
	fma.rn.f32 	%f424, %f209, %f262, %f416;
	fma.rn.f32 	%f425, %f209, %f263, %f417;
	fma.rn.f32 	%f426, %f210, %f262, %f418;
	fma.rn.f32 	%f427, %f210, %f263, %f419;
	fma.rn.f32 	%f428, %f213, %f262, %f420;
	fma.rn.f32 	%f429, %f213, %f263, %f421;
	fma.rn.f32 	%f430, %f214, %f262, %f422;
	fma.rn.f32 	%f431, %f214, %f263, %f423;
	fma.rn.f32 	%f432, %f210, %f264, %f424;
	fma.rn.f32 	%f433, %f210, %f265, %f425;
	fma.rn.f32 	%f434, %f211, %f264, %f426;
	fma.rn.f32 	%f435, %f211, %f265, %f427;
	fma.rn.f32 	%f436, %f214, %f264, %f428;
	fma.rn.f32 	%f437, %f214, %f265, %f429;
	fma.rn.f32 	%f438, %f215, %f264, %f430;
	fma.rn.f32 	%f439, %f215, %f265, %f431;
	fma.rn.f32 	%f440, %f216, %f266, %f432;
	fma.rn.f32 	%f441, %f216, %f267, %f433;
	fma.rn.f32 	%f442, %f217, %f266, %f434;
	fma.rn.f32 	%f443, %f217, %f267, %f435;
	fma.rn.f32 	%f444, %f220, %f266, %f436;
	fma.rn.f32 	%f445, %f220, %f267, %f437;
	fma.rn.f32 	%f446, %f221, %f266, %f438;
	fma.rn.f32 	%f447, %f221, %f267, %f439;
	fma.rn.f32 	%f448, %f217, %f268, %f440;
	fma.rn.f32 	%f449, %f217, %f269, %f441;
	fma.rn.f32 	%f450, %f218, %f268, %f442;
	fma.rn.f32 	%f451, %f218, %f269, %f443;
	fma.rn.f32 	%f452, %f221, %f268, %f444;
	fma.rn.f32 	%f453, %f221, %f269, %f445;
	fma.rn.f32 	%f454, %f222, %f268, %f446;
	fma.rn.f32 	%f455, %f222, %f269, %f447;
	fma.rn.f32 	%f514, %f218, %f270, %f448;
	fma.rn.f32 	%f510, %f218, %f271, %f449;
	fma.rn.f32 	%f513, %f219, %f270, %f450;
	fma.rn.f32 	%f509, %f219, %f271, %f451;
	fma.rn.f32 	%f512, %f222, %f270, %f452;
	fma.rn.f32 	%f508, %f222, %f271, %f453;
	fma.rn.f32 	%f511, %f223, %f270, %f454;
	fma.rn.f32 	%f507, %f223, %f271, %f455;
	add.s32 	%r539, %r539, 120;
	add.s32 	%r538, %r538, 12;
	setp.ne.s32 	%p276, %r539, 2280;
	@%p276 bra 	$L__BB0_107;
	mov.b32 	%r537, 1;
	mov.pred 	%p279, 0;
	@%p52 bra 	$L__BB0_106;
	add.s32 	%r536, %r536, 1;
	setp.ne.s32 	%p278, %r536, 10;
	@%p278 bra 	$L__BB0_1;
	ld.param.u64 	%rd109, [default_function_kernel0_param_2];
	cvta.to.global.u64 	%rd104, %rd109;
	mov.u32 	%r527, %ctaid.z;
	mov.u32 	%r528, %tid.z;
	mul.lo.s32 	%r529, %r528, 784;
	mad.lo.s32 	%r530, %r527, 6272, %r529;
	mov.u32 	%r531, %ctaid.y;
	mad.lo.s32 	%r532, %r531, 56, %r530;
	mov.u32 	%r533, %tid.x;
	shl.b32 	%r534, %r533, 1;
	add.s32 	%r535, %r532, %r534;
	mul.wide.u32 	%rd105, %r535, 4;
	add.s64 	%rd106, %rd104, %rd105;
	st.global.f32 	[%rd106], %f514;
	st.global.f32 	[%rd106+12544], %f510;
	st.global.f32 	[%rd106+4], %f513;
	st.global.f32 	[%rd106+12548], %f509;
	st.global.f32 	[%rd106+112], %f512;
	st.global.f32 	[%rd106+12656], %f508;
	st.global.f32 	[%rd106+116], %f511;
	st.global.f32 	[%rd106+12660], %f507;
	ret;

}
	// .globl	_Z6conv2dPfPKfS_
.visible .entry _Z6conv2dPfPKfS_(
	.param .u64 .ptr .align 1 _Z6conv2dPfPKfS__param_0,
	.param .u64 .ptr .align 1 _Z6conv2dPfPKfS__param_1,
	.param .u64 .ptr .align 1 _Z6conv2dPfPKfS__param_2
)
{
	.reg .pred 	%p<14>;
	.reg .b16 	%rs<5>;
	.reg .b32 	%r<239>;
	.reg .b32 	%f<1015>;
	.reg .b64 	%rd<275>;

	ld.param.u64 	%rd4, [_Z6conv2dPfPKfS__param_0];
	ld.param.u64 	%rd2, [_Z6conv2dPfPKfS__param_1];
	ld.param.u64 	%rd3, [_Z6conv2dPfPKfS__param_2];
	cvta.to.global.u64 	%rd1, %rd4;
	mov.u32 	%r46, %ctaid.x;
	mul.hi.u32 	%r47, %r46, -1840700269;
	shr.u32 	%r1, %r47, 4;
	mul.lo.s32 	%r48, %r1, 28;
	sub.s32 	%r2, %r46, %r48;
	mov.u32 	%r3, %tid.x;
	cvt.u16.u32 	%rs1, %r3;
	mul.hi.u16 	%rs2, %rs1, 683;
	cvt.u32.u16 	%r4, %rs2;
	mul.lo.s16 	%rs3, %rs2, 96;
	sub.s16 	%rs4, %rs1, %rs3;
	cvt.u32.u16 	%r5, %rs4;
	mov.u32 	%r6, %ntid.x;
	add.s32 	%r49, %r3, %r6;
	max.u32 	%r50, %r49, 1440;
	setp.lt.u32 	%p1, %r49, 1440;
	selp.u32 	%r51, 1, 0, %p1;
	add.s32 	%r52, %r49, %r51;
	sub.s32 	%r53, %r50, %r52;
	div.u32 	%r54, %r53, %r6;
	add.s32 	%r7, %r54, %r51;
	and.b32  	%r55, %r7, 3;
	setp.eq.s32 	%p2, %r55, 3;
	mov.u32 	%r234, %r3;
	@%p2 bra 	$L__BB1_3;
	add.s32 	%r56, %r7, 1;
	and.b32  	%r57, %r56, 3;
	shl.b32 	%r58, %r3, 2;
	mov.u32 	%r59, shared_input;
	add.s32 	%r231, %r59, %r58;
	shl.b32 	%r9, %r6, 2;
	neg.s32 	%r230, %r57;
	mad.lo.s32 	%r234, %r6, %r57, %r3;
$L__BB1_2:
	.pragma "nounroll";
	mov.b32 	%r60, 0;
	st.shared.u32 	[%r231], %r60;
	add.s32 	%r231, %r231, %r9;
	add.s32 	%r230, %r230, 1;
	setp.ne.s32 	%p3, %r230, 0;
	@%p3 bra 	$L__BB1_2;
$L__BB1_3:
	setp.lt.u32 	%p4, %r7, 3;
	@%p4 bra 	$L__BB1_6;
	shl.b32 	%r17, %r6, 2;
	shl.b32 	%r61, %r234, 2;
	mov.u32 	%r62, shared_input;
	add.s32 	%r233, %r62, %r61;
	shl.b32 	%r19, %r6, 4;
	shl.b32 	%r20, %r6, 3;
	mul.lo.s32 	%r21, %r6, 12;
$L__BB1_5:
	mov.b32 	%r63, 0;
	st.shared.u32 	[%r233], %r63;
	add.s32 	%r64, %r233, %r17;
	st.shared.u32 	[%r64], %r63;
	add.s32 	%r65, %r233, %r20;
	st.shared.u32 	[%r65], %r63;
	add.s32 	%r66, %r233, %r21;
	st.shared.u32 	[%r66], %r63;
	add.s32 	%r234, %r234, %r17;
	add.s32 	%r233, %r233, %r19;
	setp.lt.u32 	%p5, %r234, 1440;
	@%p5 bra 	$L__BB1_5;
$L__BB1_6:
	shl.b32 	%r26, %r1, 4;
	setp.ne.s32 	%p6, %r2, 0;
	max.u32 	%r67, %r2, 1;
	add.s32 	%r27, %r67, -1;
	min.u32 	%r68, %r2, 26;
	add.s32 	%r28, %r68, 2;
	bar.sync 	0;
	@%p6 bra 	$L__BB1_12;
	sub.s32 	%r81, %r28, %r27;
	mul.lo.s32 	%r29, %r81, 28;
	mul.lo.s32 	%r30, %r27, 28;
	mov.u32 	%r237, %r4;
$L__BB1_8:
	setp.le.u32 	%p10, %r29, %r5;
	@%p10 bra 	$L__BB1_11;
	add.s32 	%r82, %r26, %r237;
	mad.lo.s32 	%r40, %r82, 784, %r30;
	mul.lo.s32 	%r41, %r237, 90;
	mov.u32 	%r238, %r5;
$L__BB1_10:
	shr.u32 	%r83, %r238, 2;
	mul.hi.u32 	%r84, %r83, 613566757;
	mul.lo.s32 	%r85, %r84, 28;
	sub.s32 	%r86, %r238, %r85;
	add.s32 	%r87, %r40, %r238;
	mul.wide.u32 	%rd7, %r87, 4;
	add.s64 	%rd8, %rd1, %rd7;
	ld.global.nc.f32 	%f6, [%rd8];
	add.s32 	%r88, %r41, %r86;
	mad.lo.s32 	%r89, %r84, 30, %r88;
	shl.b32 	%r90, %r89, 2;
	mov.u32 	%r91, shared_input;
	add.s32 	%r92, %r91, %r90;
	st.shared.f32 	[%r92+124], %f6;
	add.s32 	%r238, %r238, 96;
	setp.lt.u32 	%p11, %r238, %r29;
	@%p11 bra 	$L__BB1_10;
$L__BB1_11:
	add.s32 	%r44, %r237, 7;
	setp.lt.u32 	%p12, %r237, 9;
	mov.u32 	%r237, %r44;
	@%p12 bra 	$L__BB1_8;
	bra.uni 	$L__BB1_17;
$L__BB1_12:
	sub.s32 	%r69, %r28, %r27;
	mul.lo.s32 	%r31, %r69, 28;
	mul.lo.s32 	%r32, %r27, 28;
	mov.u32 	%r235, %r4;
$L__BB1_13:
	setp.le.u32 	%p7, %r31, %r5;
	@%p7 bra 	$L__BB1_16;
	add.s32 	%r70, %r26, %r235;
	mad.lo.s32 	%r34, %r70, 784, %r32;
	mul.lo.s32 	%r35, %r235, 90;
	mov.u32 	%r236, %r5;
$L__BB1_15:
	shr.u32 	%r71, %r236, 2;
	mul.hi.u32 	%r72, %r71, 613566757;
	mul.lo.s32 	%r73, %r72, 28;
	sub.s32 	%r74, %r236, %r73;
	add.s32 	%r75, %r34, %r236;
	mul.wide.u32 	%rd5, %r75, 4;
	add.s64 	%rd6, %rd1, %rd5;
	ld.global.nc.f32 	%f5, [%rd6];
	add.s32 	%r76, %r35, %r74;
	mad.lo.s32 	%r77, %r72, 30, %r76;
	shl.b32 	%r78, %r77, 2;
	mov.u32 	%r79, shared_input;
	add.s32 	%r80, %r79, %r78;
	st.shared.f32 	[%r80+4], %f5;
	add.s32 	%r236, %r236, 96;
	setp.lt.u32 	%p8, %r236, %r31;
	@%p8 bra 	$L__BB1_15;
$L__BB1_16:
	add.s32 	%r38, %r235, 7;
	setp.lt.u32 	%p9, %r235, 9;
	mov.u32 	%r235, %r38;
	@%p9 bra 	$L__BB1_13;
$L__BB1_17:
	cvta.to.global.u64 	%rd9, %rd2;
	bar.sync 	0;
	shl.b32 	%r45, %r4, 2;
	mad.lo.s32 	%r93, %r1, 13824, %r5;
	mul.wide.u32 	%rd10, %r93, 4;
	add.s64 	%rd11, %rd9, %rd10;
	ld.global.nc.f32 	%f7, [%rd11];
	ld.global.nc.f32 	%f8, [%rd11+384];
	ld.global.nc.f32 	%f9, [%rd11+768];
	ld.global.nc.f32 	%f10, [%rd11+1152];
	ld.global.nc.f32 	%f11, [%rd11+1536];
	add.s32 	%r94, %r93, 480;
	mul.wide.u32 	%rd12, %r94, 4;
	add.s64 	%rd13, %rd9, %rd12;
	ld.global.nc.f32 	%f12, [%rd13];
	add.s32 	%r95, %r93, 576;
	mul.wide.u32 	%rd14, %r95, 4;
	add.s64 	%rd15, %rd9, %rd14;
	ld.global.nc.f32 	%f13, [%rd15];
	add.s32 	%r96, %r93, 672;
	mul.wide.u32 	%rd16, %r96, 4;
	add.s64 	%rd17, %rd9, %rd16;
	ld.global.nc.f32 	%f14, [%rd17];
	add.s32 	%r97, %r93, 768;
	mul.wide.u32 	%rd18, %r97, 4;
	add.s64 	%rd19, %rd9, %rd18;
	ld.global.nc.f32 	%f15, [%rd19];
	shl.b32 	%r98, %r4, 4;
	mov.u32 	%r99, shared_input;
	add.s32 	%r100, %r99, %r98;
	ld.shared.v4.f32 	{%f16, %f17, %f18, %f19}, [%r100];
	fma.rn.f32 	%f20, %f16, %f7, 0f00000000;
	fma.rn.f32 	%f21, %f17, %f7, 0f00000000;
	fma.rn.f32 	%f22, %f17, %f8, %f20;
	fma.rn.f32 	%f23, %f18, %f7, 0f00000000;
	fma.rn.f32 	%f24, %f18, %f8, %f21;
	fma.rn.f32 	%f25, %f18, %f9, %f22;
	fma.rn.f32 	%f26, %f19, %f7, 0f00000000;
	fma.rn.f32 	%f27, %f19, %f8, %f23;
	fma.rn.f32 	%f28, %f19, %f9, %f24;
	ld.shared.v2.f32 	{%f29, %f30}, [%r100+16];
	fma.rn.f32 	%f31, %f29, %f8, %f26;
	fma.rn.f32 	%f32, %f29, %f9, %f27;
	fma.rn.f32 	%f33, %f30, %f9, %f31;
	ld.shared.v2.f32 	{%f34, %f35}, [%r100+120];
	fma.rn.f32 	%f36, %f34, %f10, %f25;
	fma.rn.f32 	%f37, %f35, %f10, %f28;
	fma.rn.f32 	%f38, %f35, %f11, %f36;
	ld.shared.v4.f32 	{%f39, %f40, %f41, %f42}, [%r100+128];
	fma.rn.f32 	%f43, %f39, %f10, %f32;
	fma.rn.f32 	%f44, %f39, %f11, %f37;
	fma.rn.f32 	%f45, %f39, %f12, %f38;
	fma.rn.f32 	%f46, %f40, %f10, %f33;
	fma.rn.f32 	%f47, %f40, %f11, %f43;
	fma.rn.f32 	%f48, %f40, %f12, %f44;
	fma.rn.f32 	%f49, %f41, %f11, %f46;
	fma.rn.f32 	%f50, %f41, %f12, %f47;
	fma.rn.f32 	%f51, %f42, %f12, %f49;
	ld.shared.v4.f32 	{%f52, %f53, %f54, %f55}, [%r100+240];
	fma.rn.f32 	%f56, %f52, %f13, %f45;
	fma.rn.f32 	%f57, %f53, %f13, %f48;
	fma.rn.f32 	%f58, %f53, %f14, %f56;
	fma.rn.f32 	%f59, %f54, %f13, %f50;
	fma.rn.f32 	%f60, %f54, %f14, %f57;
	fma.rn.f32 	%f61, %f54, %f15, %f58;
	fma.rn.f32 	%f62, %f55, %f13, %f51;
	fma.rn.f32 	%f63, %f55, %f14, %f59;
	fma.rn.f32 	%f64, %f55, %f15, %f60;
	ld.shared.v2.f32 	{%f65, %f66}, [%r100+256];
	fma.rn.f32 	%f67, %f65, %f14, %f62;
	fma.rn.f32 	%f68, %f65, %f15, %f63;
	fma.rn.f32 	%f69, %f66, %f15, %f67;
	add.s32 	%r101, %r93, 864;
	mul.wide.u32 	%rd20, %r101, 4;
	add.s64 	%rd21, %rd9, %rd20;
	ld.global.nc.f32 	%f70, [%rd21];
	add.s32 	%r102, %r93, 960;
	mul.wide.u32 	%rd22, %r102, 4;
	add.s64 	%rd23, %rd9, %rd22;
	ld.global.nc.f32 	%f71, [%rd23];
	add.s32 	%r103, %r93, 1056;
	mul.wide.u32 	%rd24, %r103, 4;
	add.s64 	%rd25, %rd9, %rd24;
	ld.global.nc.f32 	%f72, [%rd25];
	add.s32 	%r104, %r93, 1152;
	mul.wide.u32 	%rd26, %r104, 4;
	add.s64 	%rd27, %rd9, %rd26;
	ld.global.nc.f32 	%f73, [%rd27];
	add.s32 	%r105, %r93, 1248;
	mul.wide.u32 	%rd28, %r105, 4;
	add.s64 	%rd29, %rd9, %rd28;
	ld.global.nc.f32 	%f74, [%rd29];
	add.s32 	%r106, %r93, 1344;
	mul.wide.u32 	%rd30, %r106, 4;
	add.s64 	%rd31, %rd9, %rd30;
	ld.global.nc.f32 	%f75, [%rd31];
	add.s32 	%r107, %r93, 1440;
	mul.wide.u32 	%rd32, %r107, 4;
	add.s64 	%rd33, %rd9, %rd32;
	ld.global.nc.f32 	%f76, [%rd33];
	add.s32 	%r108, %r93, 1536;
	mul.wide.u32 	%rd34, %r108, 4;
	add.s64 	%rd35, %rd9, %rd34;
	ld.global.nc.f32 	%f77, [%rd35];
	add.s32 	%r109, %r93, 1632;
	mul.wide.u32 	%rd36, %r109, 4;
	add.s64 	%rd37, %rd9, %rd36;
	ld.global.nc.f32 	%f78, [%rd37];
	ld.shared.v2.f32 	{%f79, %f80}, [%r100+360];
	fma.rn.f32 	%f81, %f79, %f70, %f61;
	fma.rn.f32 	%f82, %f80, %f70, %f64;
	fma.rn.f32 	%f83, %f80, %f71, %f81;
	ld.shared.v4.f32 	{%f84, %f85, %f86, %f87}, [%r100+368];
	fma.rn.f32 	%f88, %f84, %f70, %f68;
	fma.rn.f32 	%f89, %f84, %f71, %f82;
	fma.rn.f32 	%f90, %f84, %f72, %f83;
	fma.rn.f32 	%f91, %f85, %f70, %f69;
	fma.rn.f32 	%f92, %f85, %f71, %f88;
	fma.rn.f32 	%f93, %f85, %f72, %f89;
	fma.rn.f32 	%f94, %f86, %f71, %f91;
	fma.rn.f32 	%f95, %f86, %f72, %f92;
	fma.rn.f32 	%f96, %f87, %f72, %f94;
	ld.shared.v4.f32 	{%f97, %f98, %f99, %f100}, [%r100+480];
	fma.rn.f32 	%f101, %f97, %f73, %f90;
	fma.rn.f32 	%f102, %f98, %f73, %f93;
	fma.rn.f32 	%f103, %f98, %f74, %f101;
	fma.rn.f32 	%f104, %f99, %f73, %f95;
	fma.rn.f32 	%f105, %f99, %f74, %f102;
	fma.rn.f32 	%f106, %f99, %f75, %f103;
	fma.rn.f32 	%f107, %f100, %f73, %f96;
	fma.rn.f32 	%f108, %f100, %f74, %f104;
	fma.rn.f32 	%f109, %f100, %f75, %f105;
	ld.shared.v2.f32 	{%f110, %f111}, [%r100+496];
	fma.rn.f32 	%f112, %f110, %f74, %f107;
	fma.rn.f32 	%f113, %f110, %f75, %f108;
	fma.rn.f32 	%f114, %f111, %f75, %f112;
	ld.shared.v2.f32 	{%f115, %f116}, [%r100+600];
	fma.rn.f32 	%f117, %f115, %f76, %f106;
	fma.rn.f32 	%f118, %f116, %f76, %f109;
	fma.rn.f32 	%f119, %f116, %f77, %f117;
	ld.shared.v4.f32 	{%f120, %f121, %f122, %f123}, [%r100+608];
	fma.rn.f32 	%f124, %f120, %f76, %f113;
	fma.rn.f32 	%f125, %f120, %f77, %f118;
	fma.rn.f32 	%f126, %f120, %f78, %f119;
	fma.rn.f32 	%f127, %f121, %f76, %f114;
	fma.rn.f32 	%f128, %f121, %f77, %f124;
	fma.rn.f32 	%f129, %f121, %f78, %f125;
	fma.rn.f32 	%f130, %f122, %f77, %f127;
	fma.rn.f32 	%f131, %f122, %f78, %f128;
	fma.rn.f32 	%f132, %f123, %f78, %f130;
	add.s32 	%r110, %r93, 1728;
	mul.wide.u32 	%rd38, %r110, 4;
	add.s64 	%rd39, %rd9, %rd38;
	ld.global.nc.f32 	%f133, [%rd39];
	add.s32 	%r111, %r93, 1824;
	mul.wide.u32 	%rd40, %r111, 4;
	add.s64 	%rd41, %rd9, %rd40;
	ld.global.nc.f32 	%f134, [%rd41];
	add.s32 	%r112, %r93, 1920;
	mul.wide.u32 	%rd42, %r112, 4;
	add.s64 	%rd43, %rd9, %rd42;
	ld.global.nc.f32 	%f135, [%rd43];
	add.s32 	%r113, %r93, 2016;
	mul.wide.u32 	%rd44, %r113, 4;
	add.s64 	%rd45, %rd9, %rd44;
	ld.global.nc.f32 	%f136, [%rd45];
	add.s32 	%r114, %r93, 2112;
	mul.wide.u32 	%rd46, %r114, 4;
	add.s64 	%rd47, %rd9, %rd46;
	ld.global.nc.f32 	%f137, [%rd47];
	add.s32 	%r115, %r93, 2208;
	mul.wide.u32 	%rd48, %r115, 4;
	add.s64 	%rd49, %rd9, %rd48;
	ld.global.nc.f32 	%f138, [%rd49];
	add.s32 	%r116, %r93, 2304;
	mul.wide.u32 	%rd50, %r116, 4;
	add.s64 	%rd51, %rd9, %rd50;
	ld.global.nc.f32 	%f139, [%rd51];
	add.s32 	%r117, %r93, 2400;
	mul.wide.u32 	%rd52, %r117, 4;
	add.s64 	%rd53, %rd9, %rd52;
	ld.global.nc.f32 	%f140, [%rd53];
	add.s32 	%r118, %r93, 2496;
	mul.wide.u32 	%rd54, %r118, 4;
	add.s64 	%rd55, %rd9, %rd54;
	ld.global.nc.f32 	%f141, [%rd55];
	ld.shared.v4.f32 	{%f142, %f143, %f144, %f145}, [%r100+720];
	fma.rn.f32 	%f146, %f142, %f133, %f126;
	fma.rn.f32 	%f147, %f143, %f133, %f129;
	fma.rn.f32 	%f148, %f143, %f134, %f146;
	fma.rn.f32 	%f149, %f144, %f133, %f131;
	fma.rn.f32 	%f150, %f144, %f134, %f147;
	fma.rn.f32 	%f151, %f144, %f135, %f148;
	fma.rn.f32 	%f152, %f145, %f133, %f132;
	fma.rn.f32 	%f153, %f145, %f134, %f149;
	fma.rn.f32 	%f154, %f145, %f135, %f150;
	ld.shared.v2.f32 	{%f155, %f156}, [%r100+736];
	fma.rn.f32 	%f157, %f155, %f134, %f152;
	fma.rn.f32 	%f158, %f155, %f135, %f153;
	fma.rn.f32 	%f159, %f156, %f135, %f157;
	ld.shared.v2.f32 	{%f160, %f161}, [%r100+840];
	fma.rn.f32 	%f162, %f160, %f136, %f151;
	fma.rn.f32 	%f163, %f161, %f136, %f154;
	fma.rn.f32 	%f164, %f161, %f137, %f162;
	ld.shared.v4.f32 	{%f165, %f166, %f167, %f168}, [%r100+848];
	fma.rn.f32 	%f169, %f165, %f136, %f158;
	fma.rn.f32 	%f170, %f165, %f137, %f163;
	fma.rn.f32 	%f171, %f165, %f138, %f164;
	fma.rn.f32 	%f172, %f166, %f136, %f159;
	fma.rn.f32 	%f173, %f166, %f137, %f169;
	fma.rn.f32 	%f174, %f166, %f138, %f170;
	fma.rn.f32 	%f175, %f167, %f137, %f172;
	fma.rn.f32 	%f176, %f167, %f138, %f173;
	fma.rn.f32 	%f177, %f168, %f138, %f175;
	ld.shared.v4.f32 	{%f178, %f179, %f180, %f181}, [%r100+960];
	fma.rn.f32 	%f182, %f178, %f139, %f171;
	fma.rn.f32 	%f183, %f179, %f139, %f174;
	fma.rn.f32 	%f184, %f179, %f140, %f182;
	fma.rn.f32 	%f185, %f180, %f139, %f176;
	fma.rn.f32 	%f186, %f180, %f140, %f183;
	fma.rn.f32 	%f187, %f180, %f141, %f184;
	fma.rn.f32 	%f188, %f181, %f139, %f177;
	fma.rn.f32 	%f189, %f181, %f140, %f185;
	fma.rn.f32 	%f190, %f181, %f141, %f186;
	ld.shared.v2.f32 	{%f191, %f192}, [%r100+976];
	fma.rn.f32 	%f193, %f191, %f140, %f188;
	fma.rn.f32 	%f194, %f191, %f141, %f189;
	fma.rn.f32 	%f195, %f192, %f141, %f193;
	add.s32 	%r119, %r93, 2592;
	mul.wide.u32 	%rd56, %r119, 4;
	add.s64 	%rd57, %rd9, %rd56;
	ld.global.nc.f32 	%f196, [%rd57];
	ld.global.nc.f32 	%f197, [%rd57+384];
	ld.global.nc.f32 	%f198, [%rd57+768];
	add.s32 	%r120, %r93, 2880;
	mul.wide.u32 	%rd58, %r120, 4;
	add.s64 	%rd59, %rd9, %rd58;
	ld.global.nc.f32 	%f199, [%rd59];
	add.s32 	%r121, %r93, 2976;
	mul.wide.u32 	%rd60, %r121, 4;
	add.s64 	%rd61, %rd9, %rd60;
	ld.global.nc.f32 	%f200, [%rd61];
	add.s32 	%r122, %r93, 3072;
	mul.wide.u32 	%rd62, %r122, 4;
	add.s64 	%rd63, %rd9, %rd62;
	ld.global.nc.f32 	%f201, [%rd63];
	add.s32 	%r123, %r93, 3168;
	mul.wide.u32 	%rd64, %r123, 4;
	add.s64 	%rd65, %rd9, %rd64;
	ld.global.nc.f32 	%f202, [%rd65];
	add.s32 	%r124, %r93, 3264;
	mul.wide.u32 	%rd66, %r124, 4;
	add.s64 	%rd67, %rd9, %rd66;
	ld.global.nc.f32 	%f203, [%rd67];
	add.s32 	%r125, %r93, 3360;
	mul.wide.u32 	%rd68, %r125, 4;
	add.s64 	%rd69, %rd9, %rd68;
	ld.global.nc.f32 	%f204, [%rd69];
	ld.shared.v2.f32 	{%f205, %f206}, [%r100+1080];
	fma.rn.f32 	%f207, %f205, %f196, %f187;
	fma.rn.f32 	%f208, %f206, %f196, %f190;
	fma.rn.f32 	%f209, %f206, %f197, %f207;
	ld.shared.v4.f32 	{%f210, %f211, %f212, %f213}, [%r100+1088];
	fma.rn.f32 	%f214, %f210, %f196, %f194;
	fma.rn.f32 	%f215, %f210, %f197, %f208;
	fma.rn.f32 	%f216, %f210, %f198, %f209;
	fma.rn.f32 	%f217, %f211, %f196, %f195;
	fma.rn.f32 	%f218, %f211, %f197, %f214;
	fma.rn.f32 	%f219, %f211, %f198, %f215;
	fma.rn.f32 	%f220, %f212, %f197, %f217;
	fma.rn.f32 	%f221, %f212, %f198, %f218;
	fma.rn.f32 	%f222, %f213, %f198, %f220;
	ld.shared.v4.f32 	{%f223, %f224, %f225, %f226}, [%r100+1200];
	fma.rn.f32 	%f227, %f223, %f199, %f216;
	fma.rn.f32 	%f228, %f224, %f199, %f219;
	fma.rn.f32 	%f229, %f224, %f200, %f227;
	fma.rn.f32 	%f230, %f225, %f199, %f221;
	fma.rn.f32 	%f231, %f225, %f200, %f228;
	fma.rn.f32 	%f232, %f225, %f201, %f229;
	fma.rn.f32 	%f233, %f226, %f199, %f222;
	fma.rn.f32 	%f234, %f226, %f200, %f230;
	fma.rn.f32 	%f235, %f226, %f201, %f231;
	ld.shared.v2.f32 	{%f236, %f237}, [%r100+1216];
	fma.rn.f32 	%f238, %f236, %f200, %f233;
	fma.rn.f32 	%f239, %f236, %f201, %f234;
	fma.rn.f32 	%f240, %f237, %f201, %f238;
	ld.shared.v2.f32 	{%f241, %f242}, [%r100+1320];
	fma.rn.f32 	%f243, %f241, %f202, %f232;
	fma.rn.f32 	%f244, %f242, %f202, %f235;
	fma.rn.f32 	%f245, %f242, %f203, %f243;
	ld.shared.v4.f32 	{%f246, %f247, %f248, %f249}, [%r100+1328];
	fma.rn.f32 	%f250, %f246, %f202, %f239;
	fma.rn.f32 	%f251, %f246, %f203, %f244;
	fma.rn.f32 	%f252, %f246, %f204, %f245;
	fma.rn.f32 	%f253, %f247, %f202, %f240;
	fma.rn.f32 	%f254, %f247, %f203, %f250;
	fma.rn.f32 	%f255, %f247, %f204, %f251;
	fma.rn.f32 	%f256, %f248, %f203, %f253;
	fma.rn.f32 	%f257, %f248, %f204, %f254;
	fma.rn.f32 	%f258, %f249, %f204, %f256;
	add.s32 	%r126, %r93, 3456;
	mul.wide.u32 	%rd70, %r126, 4;
	add.s64 	%rd71, %rd9, %rd70;
	ld.global.nc.f32 	%f259, [%rd71];
	add.s32 	%r127, %r93, 3552;
	mul.wide.u32 	%rd72, %r127, 4;
	add.s64 	%rd73, %rd9, %rd72;
	ld.global.nc.f32 	%f260, [%rd73];
	add.s32 	%r128, %r93, 3648;
	mul.wide.u32 	%rd74, %r128, 4;
	add.s64 	%rd75, %rd9, %rd74;
	ld.global.nc.f32 	%f261, [%rd75];
	add.s32 	%r129, %r93, 3744;
	mul.wide.u32 	%rd76, %r129, 4;
	add.s64 	%rd77, %rd9, %rd76;
	ld.global.nc.f32 	%f262, [%rd77];
	add.s32 	%r130, %r93, 3840;
	mul.wide.u32 	%rd78, %r130, 4;
	add.s64 	%rd79, %rd9, %rd78;
	ld.global.nc.f32 	%f263, [%rd79];
	add.s32 	%r131, %r93, 3936;
	mul.wide.u32 	%rd80, %r131, 4;
	add.s64 	%rd81, %rd9, %rd80;
	ld.global.nc.f32 	%f264, [%rd81];
	add.s32 	%r132, %r93, 4032;
	mul.wide.u32 	%rd82, %r132, 4;
	add.s64 	%rd83, %rd9, %rd82;
	ld.global.nc.f32 	%f265, [%rd83];
	add.s32 	%r133, %r93, 4128;
	mul.wide.u32 	%rd84, %r133, 4;
	add.s64 	%rd85, %rd9, %rd84;
	ld.global.nc.f32 	%f266, [%rd85];
	add.s32 	%r134, %r93, 4224;
	mul.wide.u32 	%rd86, %r134, 4;
	add.s64 	%rd87, %rd9, %rd86;
	ld.global.nc.f32 	%f267, [%rd87];
	ld.shared.v4.f32 	{%f268, %f269, %f270, %f271}, [%r100+1440];
	fma.rn.f32 	%f272, %f268, %f259, %f252;
	fma.rn.f32 	%f273, %f269, %f259, %f255;
	fma.rn.f32 	%f274, %f269, %f260, %f272;
	fma.rn.f32 	%f275, %f270, %f259, %f257;
	fma.rn.f32 	%f276, %f270, %f260, %f273;
	fma.rn.f32 	%f277, %f270, %f261, %f274;
	fma.rn.f32 	%f278, %f271, %f259, %f258;
	fma.rn.f32 	%f279, %f271, %f260, %f275;
	fma.rn.f32 	%f280, %f271, %f261, %f276;
	ld.shared.v2.f32 	{%f281, %f282}, [%r100+1456];
	fma.rn.f32 	%f283, %f281, %f260, %f278;
	fma.rn.f32 	%f284, %f281, %f261, %f279;
	fma.rn.f32 	%f285, %f282, %f261, %f283;
	ld.shared.v2.f32 	{%f286, %f287}, [%r100+1560];
	fma.rn.f32 	%f288, %f286, %f262, %f277;
	fma.rn.f32 	%f289, %f287, %f262, %f280;
	fma.rn.f32 	%f290, %f287, %f263, %f288;
	ld.shared.v4.f32 	{%f291, %f292, %f293, %f294}, [%r100+1568];
	fma.rn.f32 	%f295, %f291, %f262, %f284;
	fma.rn.f32 	%f296, %f291, %f263, %f289;
	fma.rn.f32 	%f297, %f291, %f264, %f290;
	fma.rn.f32 	%f298, %f292, %f262, %f285;
	fma.rn.f32 	%f299, %f292, %f263, %f295;
	fma.rn.f32 	%f300, %f292, %f264, %f296;
	fma.rn.f32 	%f301, %f293, %f263, %f298;
	fma.rn.f32 	%f302, %f293, %f264, %f299;
	fma.rn.f32 	%f303, %f294, %f264, %f301;
	ld.shared.v4.f32 	{%f304, %f305, %f306, %f307}, [%r100+1680];
	fma.rn.f32 	%f308, %f304, %f265, %f297;
	fma.rn.f32 	%f309, %f305, %f265, %f300;
	fma.rn.f32 	%f310, %f305, %f266, %f308;
	fma.rn.f32 	%f311, %f306, %f265, %f302;
	fma.rn.f32 	%f312, %f306, %f266, %f309;
	fma.rn.f32 	%f313, %f306, %f267, %f310;
	fma.rn.f32 	%f314, %f307, %f265, %f303;
	fma.rn.f32 	%f315, %f307, %f266, %f311;
	fma.rn.f32 	%f316, %f307, %f267, %f312;
	ld.shared.v2.f32 	{%f317, %f318}, [%r100+1696];
	fma.rn.f32 	%f319, %f317, %f266, %f314;
	fma.rn.f32 	%f320, %f317, %f267, %f315;
	fma.rn.f32 	%f321, %f318, %f267, %f319;
	add.s32 	%r135, %r93, 4320;
	mul.wide.u32 	%rd88, %r135, 4;
	add.s64 	%rd89, %rd9, %rd88;
	ld.global.nc.f32 	%f322, [%rd89];
	add.s32 	%r136, %r93, 4416;
	mul.wide.u32 	%rd90, %r136, 4;
	add.s64 	%rd91, %rd9, %rd90;
	ld.global.nc.f32 	%f323, [%rd91];
	add.s32 	%r137, %r93, 4512;
	mul.wide.u32 	%rd92, %r137, 4;
	add.s64 	%rd93, %rd9, %rd92;
	ld.global.nc.f32 	%f324, [%rd93];
	add.s32 	%r138, %r93, 4608;
	mul.wide.u32 	%rd94, %r138, 4;
	add.s64 	%rd95, %rd9, %rd94;
	ld.global.nc.f32 	%f325, [%rd95];
	add.s32 	%r139, %r93, 4704;
	mul.wide.u32 	%rd96, %r139, 4;
	add.s64 	%rd97, %rd9, %rd96;
	ld.global.nc.f32 	%f326, [%rd97];
	add.s32 	%r140, %r93, 4800;
	mul.wide.u32 	%rd98, %r140, 4;
	add.s64 	%rd99, %rd9, %rd98;
	ld.global.nc.f32 	%f327, [%rd99];
	add.s32 	%r141, %r93, 4896;
	mul.wide.u32 	%rd100, %r141, 4;
	add.s64 	%rd101, %rd9, %rd100;
	ld.global.nc.f32 	%f328, [%rd101];
	add.s32 	%r142, %r93, 4992;
	mul.wide.u32 	%rd102, %r142, 4;
	add.s64 	%rd103, %rd9, %rd102;
	ld.global.nc.f32 	%f329, [%rd103];
	add.s32 	%r143, %r93, 5088;
	mul.wide.u32 	%rd104, %r143, 4;
	add.s64 	%rd105, %rd9, %rd104;
	ld.global.nc.f32 	%f330, [%rd105];
	ld.shared.v2.f32 	{%f331, %f332}, [%r100+1800];
	fma.rn.f32 	%f333, %f331, %f322, %f313;
	fma.rn.f32 	%f334, %f332, %f322, %f316;
	fma.rn.f32 	%f335, %f332, %f323, %f333;
	ld.shared.v4.f32 	{%f336, %f337, %f338, %f339}, [%r100+1808];
	fma.rn.f32 	%f340, %f336, %f322, %f320;
	fma.rn.f32 	%f341, %f336, %f323, %f334;
	fma.rn.f32 	%f342, %f336, %f324, %f335;
	fma.rn.f32 	%f343, %f337, %f322, %f321;
	fma.rn.f32 	%f344, %f337, %f323, %f340;
	fma.rn.f32 	%f345, %f337, %f324, %f341;
	fma.rn.f32 	%f346, %f338, %f323, %f343;
	fma.rn.f32 	%f347, %f338, %f324, %f344;
	fma.rn.f32 	%f348, %f339, %f324, %f346;
	ld.shared.v4.f32 	{%f349, %f350, %f351, %f352}, [%r100+1920];
	fma.rn.f32 	%f353, %f349, %f325, %f342;
	fma.rn.f32 	%f354, %f350, %f325, %f345;
	fma.rn.f32 	%f355, %f350, %f326, %f353;
	fma.rn.f32 	%f356, %f351, %f325, %f347;
	fma.rn.f32 	%f357, %f351, %f326, %f354;
	fma.rn.f32 	%f358, %f351, %f327, %f355;
	fma.rn.f32 	%f359, %f352, %f325, %f348;
	fma.rn.f32 	%f360, %f352, %f326, %f356;
	fma.rn.f32 	%f361, %f352, %f327, %f357;
	ld.shared.v2.f32 	{%f362, %f363}, [%r100+1936];
	fma.rn.f32 	%f364, %f362, %f326, %f359;
	fma.rn.f32 	%f365, %f362, %f327, %f360;
	fma.rn.f32 	%f366, %f363, %f327, %f364;
	ld.shared.v2.f32 	{%f367, %f368}, [%r100+2040];
	fma.rn.f32 	%f369, %f367, %f328, %f358;
	fma.rn.f32 	%f370, %f368, %f328, %f361;
	fma.rn.f32 	%f371, %f368, %f329, %f369;
	ld.shared.v4.f32 	{%f372, %f373, %f374, %f375}, [%r100+2048];
	fma.rn.f32 	%f376, %f372, %f328, %f365;
	fma.rn.f32 	%f377, %f372, %f329, %f370;
	fma.rn.f32 	%f378, %f372, %f330, %f371;
	fma.rn.f32 	%f379, %f373, %f328, %f366;
	fma.rn.f32 	%f380, %f373, %f329, %f376;
	fma.rn.f32 	%f381, %f373, %f330, %f377;
	fma.rn.f32 	%f382, %f374, %f329, %f379;
	fma.rn.f32 	%f383, %f374, %f330, %f380;
	fma.rn.f32 	%f384, %f375, %f330, %f382;
	add.s32 	%r144, %r93, 5184;
	mul.wide.u32 	%rd106, %r144, 4;
	add.s64 	%rd107, %rd9, %rd106;
	ld.global.nc.f32 	%f385, [%rd107];
	ld.global.nc.f32 	%f386, [%rd107+384];
	ld.global.nc.f32 	%f387, [%rd107+768];
	add.s32 	%r145, %r93, 5472;
	mul.wide.u32 	%rd108, %r145, 4;
	add.s64 	%rd109, %rd9, %rd108;
	ld.global.nc.f32 	%f388, [%rd109];
	add.s32 	%r146, %r93, 5568;
	mul.wide.u32 	%rd110, %r146, 4;
	add.s64 	%rd111, %rd9, %rd110;
	ld.global.nc.f32 	%f389, [%rd111];
	add.s32 	%r147, %r93, 5664;
	mul.wide.u32 	%rd112, %r147, 4;
	add.s64 	%rd113, %rd9, %rd112;
	ld.global.nc.f32 	%f390, [%rd113];
	add.s32 	%r148, %r93, 5760;
	mul.wide.u32 	%rd114, %r148, 4;
	add.s64 	%rd115, %rd9, %rd114;
	ld.global.nc.f32 	%f391, [%rd115];
	add.s32 	%r149, %r93, 5856;
	mul.wide.u32 	%rd116, %r149, 4;
	add.s64 	%rd117, %rd9, %rd116;
	ld.global.nc.f32 	%f392, [%rd117];
	add.s32 	%r150, %r93, 5952;
	mul.wide.u32 	%rd118, %r150, 4;
	add.s64 	%rd119, %rd9, %rd118;
	ld.global.nc.f32 	%f393, [%rd119];
	ld.shared.v4.f32 	{%f394, %f395, %f396, %f397}, [%r100+2160];
	fma.rn.f32 	%f398, %f394, %f385, %f378;
	fma.rn.f32 	%f399, %f395, %f385, %f381;
	fma.rn.f32 	%f400, %f395, %f386, %f398;
	fma.rn.f32 	%f401, %f396, %f385, %f383;
	fma.rn.f32 	%f402, %f396, %f386, %f399;
	fma.rn.f32 	%f403, %f396, %f387, %f400;
	fma.rn.f32 	%f404, %f397, %f385, %f384;
	fma.rn.f32 	%f405, %f397, %f386, %f401;
	fma.rn.f32 	%f406, %f397, %f387, %f402;
	ld.shared.v2.f32 	{%f407, %f408}, [%r100+2176];
	fma.rn.f32 	%f409, %f407, %f386, %f404;
	fma.rn.f32 	%f410, %f407, %f387, %f405;
	fma.rn.f32 	%f411, %f408, %f387, %f409;
	ld.shared.v2.f32 	{%f412, %f413}, [%r100+2280];
	fma.rn.f32 	%f414, %f412, %f388, %f403;
	fma.rn.f32 	%f415, %f413, %f388, %f406;
	fma.rn.f32 	%f416, %f413, %f389, %f414;
	ld.shared.v4.f32 	{%f417, %f418, %f419, %f420}, [%r100+2288];
	fma.rn.f32 	%f421, %f417, %f388, %f410;
	fma.rn.f32 	%f422, %f417, %f389, %f415;
	fma.rn.f32 	%f423, %f417, %f390, %f416;
	fma.rn.f32 	%f424, %f418, %f388, %f411;
	fma.rn.f32 	%f425, %f418, %f389, %f421;
	fma.rn.f32 	%f426, %f418, %f390, %f422;
	fma.rn.f32 	%f427, %f419, %f389, %f424;
	fma.rn.f32 	%f428, %f419, %f390, %f425;
	fma.rn.f32 	%f429, %f420, %f390, %f427;
	ld.shared.v4.f32 	{%f430, %f431, %f432, %f433}, [%r100+2400];
	fma.rn.f32 	%f434, %f430, %f391, %f423;
	fma.rn.f32 	%f435, %f431, %f391, %f426;
	fma.rn.f32 	%f436, %f431, %f392, %f434;
	fma.rn.f32 	%f437, %f432, %f391, %f428;
	fma.rn.f32 	%f438, %f432, %f392, %f435;
	fma.rn.f32 	%f439, %f432, %f393, %f436;
	fma.rn.f32 	%f440, %f433, %f391, %f429;
	fma.rn.f32 	%f441, %f433, %f392, %f437;
	fma.rn.f32 	%f442, %f433, %f393, %f438;
	ld.shared.v2.f32 	{%f443, %f444}, [%r100+2416];
	fma.rn.f32 	%f445, %f443, %f392, %f440;
	fma.rn.f32 	%f446, %f443, %f393, %f441;
	fma.rn.f32 	%f447, %f444, %f393, %f445;
	add.s32 	%r151, %r93, 6048;
	mul.wide.u32 	%rd120, %r151, 4;
	add.s64 	%rd121, %rd9, %rd120;
	ld.global.nc.f32 	%f448, [%rd121];
	add.s32 	%r152, %r93, 6144;
	mul.wide.u32 	%rd122, %r152, 4;
	add.s64 	%rd123, %rd9, %rd122;
	ld.global.nc.f32 	%f449, [%rd123];
	add.s32 	%r153, %r93, 6240;
	mul.wide.u32 	%rd124, %r153, 4;
	add.s64 	%rd125, %rd9, %rd124;
	ld.global.nc.f32 	%f450, [%rd125];
	add.s32 	%r154, %r93, 6336;
	mul.wide.u32 	%rd126, %r154, 4;
	add.s64 	%rd127, %rd9, %rd126;
	ld.global.nc.f32 	%f451, [%rd127];
	add.s32 	%r155, %r93, 6432;
	mul.wide.u32 	%rd128, %r155, 4;
	add.s64 	%rd129, %rd9, %rd128;
	ld.global.nc.f32 	%f452, [%rd129];
	add.s32 	%r156, %r93, 6528;
	mul.wide.u32 	%rd130, %r156, 4;
	add.s64 	%rd131, %rd9, %rd130;
	ld.global.nc.f32 	%f453, [%rd131];
	add.s32 	%r157, %r93, 6624;
	mul.wide.u32 	%rd132, %r157, 4;
	add.s64 	%rd133, %rd9, %rd132;
	ld.global.nc.f32 	%f454, [%rd133];
	add.s32 	%r158, %r93, 6720;
	mul.wide.u32 	%rd134, %r158, 4;
	add.s64 	%rd135, %rd9, %rd134;
	ld.global.nc.f32 	%f455, [%rd135];
	add.s32 	%r159, %r93, 6816;
	mul.wide.u32 	%rd136, %r159, 4;
	add.s64 	%rd137, %rd9, %rd136;
	ld.global.nc.f32 	%f456, [%rd137];
	ld.shared.v2.f32 	{%f457, %f458}, [%r100+2520];
	fma.rn.f32 	%f459, %f457, %f448, %f439;
	fma.rn.f32 	%f460, %f458, %f448, %f442;
	fma.rn.f32 	%f461, %f458, %f449, %f459;
	ld.shared.v4.f32 	{%f462, %f463, %f464, %f465}, [%r100+2528];
	fma.rn.f32 	%f466, %f462, %f448, %f446;
	fma.rn.f32 	%f467, %f462, %f449, %f460;
	fma.rn.f32 	%f468, %f462, %f450, %f461;
	fma.rn.f32 	%f469, %f463, %f448, %f447;
	fma.rn.f32 	%f470, %f463, %f449, %f466;
	fma.rn.f32 	%f471, %f463, %f450, %f467;
	fma.rn.f32 	%f472, %f464, %f449, %f469;
	fma.rn.f32 	%f473, %f464, %f450, %f470;
	fma.rn.f32 	%f474, %f465, %f450, %f472;
	ld.shared.v4.f32 	{%f475, %f476, %f477, %f478}, [%r100+2640];
	fma.rn.f32 	%f479, %f475, %f451, %f468;
	fma.rn.f32 	%f480, %f476, %f451, %f471;
	fma.rn.f32 	%f481, %f476, %f452, %f479;
	fma.rn.f32 	%f482, %f477, %f451, %f473;
	fma.rn.f32 	%f483, %f477, %f452, %f480;
	fma.rn.f32 	%f484, %f477, %f453, %f481;
	fma.rn.f32 	%f485, %f478, %f451, %f474;
	fma.rn.f32 	%f486, %f478, %f452, %f482;
	fma.rn.f32 	%f487, %f478, %f453, %f483;
	ld.shared.v2.f32 	{%f488, %f489}, [%r100+2656];
	fma.rn.f32 	%f490, %f488, %f452, %f485;
	fma.rn.f32 	%f491, %f488, %f453, %f486;
	fma.rn.f32 	%f492, %f489, %f453, %f490;
	ld.shared.v2.f32 	{%f493, %f494}, [%r100+2760];
	fma.rn.f32 	%f495, %f493, %f454, %f484;
	fma.rn.f32 	%f496, %f494, %f454, %f487;
	fma.rn.f32 	%f497, %f494, %f455, %f495;
	ld.shared.v4.f32 	{%f498, %f499, %f500, %f501}, [%r100+2768];
	fma.rn.f32 	%f502, %f498, %f454, %f491;
	fma.rn.f32 	%f503, %f498, %f455, %f496;
	fma.rn.f32 	%f504, %f498, %f456, %f497;
	fma.rn.f32 	%f505, %f499, %f454, %f492;
	fma.rn.f32 	%f506, %f499, %f455, %f502;
	fma.rn.f32 	%f507, %f499, %f456, %f503;
	fma.rn.f32 	%f508, %f500, %f455, %f505;
	fma.rn.f32 	%f509, %f500, %f456, %f506;
	fma.rn.f32 	%f510, %f501, %f456, %f508;
	add.s32 	%r160, %r93, 6912;
	mul.wide.u32 	%rd138, %r160, 4;
	add.s64 	%rd139, %rd9, %rd138;
	ld.global.nc.f32 	%f511, [%rd139];
	ld.global.nc.f32 	%f512, [%rd139+384];
	add.s32 	%r161, %r93, 7104;
	mul.wide.u32 	%rd140, %r161, 4;
	add.s64 	%rd141, %rd9, %rd140;
	ld.global.nc.f32 	%f513, [%rd141];
	add.s32 	%r162, %r93, 7200;
	mul.wide.u32 	%rd142, %r162, 4;
	add.s64 	%rd143, %rd9, %rd142;
	ld.global.nc.f32 	%f514, [%rd143];
	add.s32 	%r163, %r93, 7296;
	mul.wide.u32 	%rd144, %r163, 4;
	add.s64 	%rd145, %rd9, %rd144;
	ld.global.nc.f32 	%f515, [%rd145];
	add.s32 	%r164, %r93, 7392;
	mul.wide.u32 	%rd146, %r164, 4;
	add.s64 	%rd147, %rd9, %rd146;
	ld.global.nc.f32 	%f516, [%rd147];
	add.s32 	%r165, %r93, 7488;
	mul.wide.u32 	%rd148, %r165, 4;
	add.s64 	%rd149, %rd9, %rd148;
	ld.global.nc.f32 	%f517, [%rd149];
	add.s32 	%r166, %r93, 7584;
	mul.wide.u32 	%rd150, %r166, 4;
	add.s64 	%rd151, %rd9, %rd150;
	ld.global.nc.f32 	%f518, [%rd151];
	add.s32 	%r167, %r93, 7680;
	mul.wide.u32 	%rd152, %r167, 4;
	add.s64 	%rd153, %rd9, %rd152;
	ld.global.nc.f32 	%f519, [%rd153];
	ld.shared.v4.f32 	{%f520, %f521, %f522, %f523}, [%r100+2880];
	fma.rn.f32 	%f524, %f520, %f511, %f504;
	fma.rn.f32 	%f525, %f521, %f511, %f507;
	fma.rn.f32 	%f526, %f521, %f512, %f524;
	fma.rn.f32 	%f527, %f522, %f511, %f509;
	fma.rn.f32 	%f528, %f522, %f512, %f525;
	fma.rn.f32 	%f529, %f522, %f513, %f526;
	fma.rn.f32 	%f530, %f523, %f511, %f510;
	fma.rn.f32 	%f531, %f523, %f512, %f527;
	fma.rn.f32 	%f532, %f523, %f513, %f528;
	ld.shared.v2.f32 	{%f533, %f534}, [%r100+2896];
	fma.rn.f32 	%f535, %f533, %f512, %f530;
	fma.rn.f32 	%f536, %f533, %f513, %f531;
	fma.rn.f32 	%f537, %f534, %f513, %f535;
	ld.shared.v2.f32 	{%f538, %f539}, [%r100+3000];
	fma.rn.f32 	%f540, %f538, %f514, %f529;
	fma.rn.f32 	%f541, %f539, %f514, %f532;
	fma.rn.f32 	%f542, %f539, %f515, %f540;
	ld.shared.v4.f32 	{%f543, %f544, %f545, %f546}, [%r100+3008];
	fma.rn.f32 	%f547, %f543, %f514, %f536;
	fma.rn.f32 	%f548, %f543, %f515, %f541;
	fma.rn.f32 	%f549, %f543, %f516, %f542;
	fma.rn.f32 	%f550, %f544, %f514, %f537;
	fma.rn.f32 	%f551, %f544, %f515, %f547;
	fma.rn.f32 	%f552, %f544, %f516, %f548;
	fma.rn.f32 	%f553, %f545, %f515, %f550;
	fma.rn.f32 	%f554, %f545, %f516, %f551;
	fma.rn.f32 	%f555, %f546, %f516, %f553;
	ld.shared.v4.f32 	{%f556, %f557, %f558, %f559}, [%r100+3120];
	fma.rn.f32 	%f560, %f556, %f517, %f549;
	fma.rn.f32 	%f561, %f557, %f517, %f552;
	fma.rn.f32 	%f562, %f557, %f518, %f560;
	fma.rn.f32 	%f563, %f558, %f517, %f554;
	fma.rn.f32 	%f564, %f558, %f518, %f561;
	fma.rn.f32 	%f565, %f558, %f519, %f562;
	fma.rn.f32 	%f566, %f559, %f517, %f555;
	fma.rn.f32 	%f567, %f559, %f518, %f563;
	fma.rn.f32 	%f568, %f559, %f519, %f564;
	ld.shared.v2.f32 	{%f569, %f570}, [%r100+3136];
	fma.rn.f32 	%f571, %f569, %f518, %f566;
	fma.rn.f32 	%f572, %f569, %f519, %f567;
	fma.rn.f32 	%f573, %f570, %f519, %f571;
	add.s32 	%r168, %r93, 7776;
	mul.wide.u32 	%rd154, %r168, 4;
	add.s64 	%rd155, %rd9, %rd154;
	ld.global.nc.f32 	%f574, [%rd155];
	ld.global.nc.f32 	%f575, [%rd155+384];
	ld.global.nc.f32 	%f576, [%rd155+768];
	add.s32 	%r169, %r93, 8064;
	mul.wide.u32 	%rd156, %r169, 4;
	add.s64 	%rd157, %rd9, %rd156;
	ld.global.nc.f32 	%f577, [%rd157];
	add.s32 	%r170, %r93, 8160;
	mul.wide.u32 	%rd158, %r170, 4;
	add.s64 	%rd159, %rd9, %rd158;
	ld.global.nc.f32 	%f578, [%rd159];
	add.s32 	%r171, %r93, 8256;
	mul.wide.u32 	%rd160, %r171, 4;
	add.s64 	%rd161, %rd9, %rd160;
	ld.global.nc.f32 	%f579, [%rd161];
	add.s32 	%r172, %r93, 8352;
	mul.wide.u32 	%rd162, %r172, 4;
	add.s64 	%rd163, %rd9, %rd162;
	ld.global.nc.f32 	%f580, [%rd163];
	add.s32 	%r173, %r93, 8448;
	mul.wide.u32 	%rd164, %r173, 4;
	add.s64 	%rd165, %rd9, %rd164;
	ld.global.nc.f32 	%f581, [%rd165];
	add.s32 	%r174, %r93, 8544;
	mul.wide.u32 	%rd166, %r174, 4;
	add.s64 	%rd167, %rd9, %rd166;
	ld.global.nc.f32 	%f582, [%rd167];
	ld.shared.v2.f32 	{%f583, %f584}, [%r100+3240];
	fma.rn.f32 	%f585, %f583, %f574, %f565;
	fma.rn.f32 	%f586, %f584, %f574, %f568;
	fma.rn.f32 	%f587, %f584, %f575, %f585;
	ld.shared.v4.f32 	{%f588, %f589, %f590, %f591}, [%r100+3248];
	fma.rn.f32 	%f592, %f588, %f574, %f572;
	fma.rn.f32 	%f593, %f588, %f575, %f586;
	fma.rn.f32 	%f594, %f588, %f576, %f587;
	fma.rn.f32 	%f595, %f589, %f574, %f573;
	fma.rn.f32 	%f596, %f589, %f575, %f592;
	fma.rn.f32 	%f597, %f589, %f576, %f593;
	fma.rn.f32 	%f598, %f590, %f575, %f595;
	fma.rn.f32 	%f599, %f590, %f576, %f596;
	fma.rn.f32 	%f600, %f591, %f576, %f598;
	ld.shared.v4.f32 	{%f601, %f602, %f603, %f604}, [%r100+3360];
	fma.rn.f32 	%f605, %f601, %f577, %f594;
	fma.rn.f32 	%f606, %f602, %f577, %f597;
	fma.rn.f32 	%f607, %f602, %f578, %f605;
	fma.rn.f32 	%f608, %f603, %f577, %f599;
	fma.rn.f32 	%f609, %f603, %f578, %f606;
	fma.rn.f32 	%f610, %f603, %f579, %f607;
	fma.rn.f32 	%f611, %f604, %f577, %f600;
	fma.rn.f32 	%f612, %f604, %f578, %f608;
	fma.rn.f32 	%f613, %f604, %f579, %f609;
	ld.shared.v2.f32 	{%f614, %f615}, [%r100+3376];
	fma.rn.f32 	%f616, %f614, %f578, %f611;
	fma.rn.f32 	%f617, %f614, %f579, %f612;
	fma.rn.f32 	%f618, %f615, %f579, %f616;
	ld.shared.v2.f32 	{%f619, %f620}, [%r100+3480];
	fma.rn.f32 	%f621, %f619, %f580, %f610;
	fma.rn.f32 	%f622, %f620, %f580, %f613;
	fma.rn.f32 	%f623, %f620, %f581, %f621;
	ld.shared.v4.f32 	{%f624, %f625, %f626, %f627}, [%r100+3488];
	fma.rn.f32 	%f628, %f624, %f580, %f617;
	fma.rn.f32 	%f629, %f624, %f581, %f622;
	fma.rn.f32 	%f630, %f624, %f582, %f623;
	fma.rn.f32 	%f631, %f625, %f580, %f618;
	fma.rn.f32 	%f632, %f625, %f581, %f628;
	fma.rn.f32 	%f633, %f625, %f582, %f629;
	fma.rn.f32 	%f634, %f626, %f581, %f631;
	fma.rn.f32 	%f635, %f626, %f582, %f632;
	fma.rn.f32 	%f636, %f627, %f582, %f634;
	add.s32 	%r175, %r93, 8640;
	mul.wide.u32 	%rd168, %r175, 4;
	add.s64 	%rd169, %rd9, %rd168;
	ld.global.nc.f32 	%f637, [%rd169];
	add.s32 	%r176, %r93, 8736;
	mul.wide.u32 	%rd170, %r176, 4;
	add.s64 	%rd171, %rd9, %rd170;
	ld.global.nc.f32 	%f638, [%rd171];
	add.s32 	%r177, %r93, 8832;
	mul.wide.u32 	%rd172, %r177, 4;
	add.s64 	%rd173, %rd9, %rd172;
	ld.global.nc.f32 	%f639, [%rd173];
	add.s32 	%r178, %r93, 8928;
	mul.wide.u32 	%rd174, %r178, 4;
	add.s64 	%rd175, %rd9, %rd174;
	ld.global.nc.f32 	%f640, [%rd175];
	add.s32 	%r179, %r93, 9024;
	mul.wide.u32 	%rd176, %r179, 4;
	add.s64 	%rd177, %rd9, %rd176;
	ld.global.nc.f32 	%f641, [%rd177];
	add.s32 	%r180, %r93, 9120;
	mul.wide.u32 	%rd178, %r180, 4;
	add.s64 	%rd179, %rd9, %rd178;
	ld.global.nc.f32 	%f642, [%rd179];
	add.s32 	%r181, %r93, 9216;
	mul.wide.u32 	%rd180, %r181, 4;
	add.s64 	%rd181, %rd9, %rd180;
	ld.global.nc.f32 	%f643, [%rd181];
	add.s32 	%r182, %r93, 9312;
	mul.wide.u32 	%rd182, %r182, 4;
	add.s64 	%rd183, %rd9, %rd182;
	ld.global.nc.f32 	%f644, [%rd183];
	add.s32 	%r183, %r93, 9408;
	mul.wide.u32 	%rd184, %r183, 4;
	add.s64 	%rd185, %rd9, %rd184;
	ld.global.nc.f32 	%f645, [%rd185];
	ld.shared.v4.f32 	{%f646, %f647, %f648, %f649}, [%r100+3600];
	fma.rn.f32 	%f650, %f646, %f637, %f630;
	fma.rn.f32 	%f651, %f647, %f637, %f633;
	fma.rn.f32 	%f652, %f647, %f638, %f650;
	fma.rn.f32 	%f653, %f648, %f637, %f635;
	fma.rn.f32 	%f654, %f648, %f638, %f651;
	fma.rn.f32 	%f655, %f648, %f639, %f652;
	fma.rn.f32 	%f656, %f649, %f637, %f636;
	fma.rn.f32 	%f657, %f649, %f638, %f653;
	fma.rn.f32 	%f658, %f649, %f639, %f654;
	ld.shared.v2.f32 	{%f659, %f660}, [%r100+3616];
	fma.rn.f32 	%f661, %f659, %f638, %f656;
	fma.rn.f32 	%f662, %f659, %f639, %f657;
	fma.rn.f32 	%f663, %f660, %f639, %f661;
	ld.shared.v2.f32 	{%f664, %f665}, [%r100+3720];
	fma.rn.f32 	%f666, %f664, %f640, %f655;
	fma.rn.f32 	%f667, %f665, %f640, %f658;
	fma.rn.f32 	%f668, %f665, %f641, %f666;
	ld.shared.v4.f32 	{%f669, %f670, %f671, %f672}, [%r100+3728];
	fma.rn.f32 	%f673, %f669, %f640, %f662;
	fma.rn.f32 	%f674, %f669, %f641, %f667;
	fma.rn.f32 	%f675, %f669, %f642, %f668;
	fma.rn.f32 	%f676, %f670, %f640, %f663;
	fma.rn.f32 	%f677, %f670, %f641, %f673;
	fma.rn.f32 	%f678, %f670, %f642, %f674;
	fma.rn.f32 	%f679, %f671, %f641, %f676;
	fma.rn.f32 	%f680, %f671, %f642, %f677;
	fma.rn.f32 	%f681, %f672, %f642, %f679;
	ld.shared.v4.f32 	{%f682, %f683, %f684, %f685}, [%r100+3840];
	fma.rn.f32 	%f686, %f682, %f643, %f675;
	fma.rn.f32 	%f687, %f683, %f643, %f678;
	fma.rn.f32 	%f688, %f683, %f644, %f686;
	fma.rn.f32 	%f689, %f684, %f643, %f680;
	fma.rn.f32 	%f690, %f684, %f644, %f687;
	fma.rn.f32 	%f691, %f684, %f645, %f688;
	fma.rn.f32 	%f692, %f685, %f643, %f681;
	fma.rn.f32 	%f693, %f685, %f644, %f689;
	fma.rn.f32 	%f694, %f685, %f645, %f690;
	ld.shared.v2.f32 	{%f695, %f696}, [%r100+3856];
	fma.rn.f32 	%f697, %f695, %f644, %f692;
	fma.rn.f32 	%f698, %f695, %f645, %f693;
	fma.rn.f32 	%f699, %f696, %f645, %f697;
	add.s32 	%r184, %r93, 9504;
	mul.wide.u32 	%rd186, %r184, 4;
	add.s64 	%rd187, %rd9, %rd186;
	ld.global.nc.f32 	%f700, [%rd187];
	add.s32 	%r185, %r93, 9600;
	mul.wide.u32 	%rd188, %r185, 4;
	add.s64 	%rd189, %rd9, %rd188;
	ld.global.nc.f32 	%f701, [%rd189];
	add.s32 	%r186, %r93, 9696;
	mul.wide.u32 	%rd190, %r186, 4;
	add.s64 	%rd191, %rd9, %rd190;
	ld.global.nc.f32 	%f702, [%rd191];
	add.s32 	%r187, %r93, 9792;
	mul.wide.u32 	%rd192, %r187, 4;
	add.s64 	%rd193, %rd9, %rd192;
	ld.global.nc.f32 	%f703, [%rd193];
	add.s32 	%r188, %r93, 9888;
	mul.wide.u32 	%rd194, %r188, 4;
	add.s64 	%rd195, %rd9, %rd194;
	ld.global.nc.f32 	%f704, [%rd195];
	add.s32 	%r189, %r93, 9984;
	mul.wide.u32 	%rd196, %r189, 4;
	add.s64 	%rd197, %rd9, %rd196;
	ld.global.nc.f32 	%f705, [%rd197];
	add.s32 	%r190, %r93, 10080;
	mul.wide.u32 	%rd198, %r190, 4;
	add.s64 	%rd199, %rd9, %rd198;
	ld.global.nc.f32 	%f706, [%rd199];
	add.s32 	%r191, %r93, 10176;
	mul.wide.u32 	%rd200, %r191, 4;
	add.s64 	%rd201, %rd9, %rd200;
	ld.global.nc.f32 	%f707, [%rd201];
	add.s32 	%r192, %r93, 10272;
	mul.wide.u32 	%rd202, %r192, 4;
	add.s64 	%rd203, %rd9, %rd202;
	ld.global.nc.f32 	%f708, [%rd203];
	ld.shared.v2.f32 	{%f709, %f710}, [%r100+3960];
	fma.rn.f32 	%f711, %f709, %f700, %f691;
	fma.rn.f32 	%f712, %f710, %f700, %f694;
	fma.rn.f32 	%f713, %f710, %f701, %f711;
	ld.shared.v4.f32 	{%f714, %f715, %f716, %f717}, [%r100+3968];
	fma.rn.f32 	%f718, %f714, %f700, %f698;
	fma.rn.f32 	%f719, %f714, %f701, %f712;
	fma.rn.f32 	%f720, %f714, %f702, %f713;
	fma.rn.f32 	%f721, %f715, %f700, %f699;
	fma.rn.f32 	%f722, %f715, %f701, %f718;
	fma.rn.f32 	%f723, %f715, %f702, %f719;
	fma.rn.f32 	%f724, %f716, %f701, %f721;
	fma.rn.f32 	%f725, %f716, %f702, %f722;
	fma.rn.f32 	%f726, %f717, %f702, %f724;
	ld.shared.v4.f32 	{%f727, %f728, %f729, %f730}, [%r100+4080];
	fma.rn.f32 	%f731, %f727, %f703, %f720;
	fma.rn.f32 	%f732, %f728, %f703, %f723;
	fma.rn.f32 	%f733, %f728, %f704, %f731;
	fma.rn.f32 	%f734, %f729, %f703, %f725;
	fma.rn.f32 	%f735, %f729, %f704, %f732;
	fma.rn.f32 	%f736, %f729, %f705, %f733;
	fma.rn.f32 	%f737, %f730, %f703, %f726;
	fma.rn.f32 	%f738, %f730, %f704, %f734;
	fma.rn.f32 	%f739, %f730, %f705, %f735;
	ld.shared.v2.f32 	{%f740, %f741}, [%r100+4096];
	fma.rn.f32 	%f742, %f740, %f704, %f737;
	fma.rn.f32 	%f743, %f740, %f705, %f738;
	fma.rn.f32 	%f744, %f741, %f705, %f742;
	ld.shared.v2.f32 	{%f745, %f746}, [%r100+4200];
	fma.rn.f32 	%f747, %f745, %f706, %f736;
	fma.rn.f32 	%f748, %f746, %f706, %f739;
	fma.rn.f32 	%f749, %f746, %f707, %f747;
	ld.shared.v4.f32 	{%f750, %f751, %f752, %f753}, [%r100+4208];
	fma.rn.f32 	%f754, %f750, %f706, %f743;
	fma.rn.f32 	%f755, %f750, %f707, %f748;
	fma.rn.f32 	%f756, %f750, %f708, %f749;
	fma.rn.f32 	%f757, %f751, %f706, %f744;
	fma.rn.f32 	%f758, %f751, %f707, %f754;
	fma.rn.f32 	%f759, %f751, %f708, %f755;
	fma.rn.f32 	%f760, %f752, %f707, %f757;
	fma.rn.f32 	%f761, %f752, %f708, %f758;
	fma.rn.f32 	%f762, %f753, %f708, %f760;
	add.s32 	%r193, %r93, 10368;
	mul.wide.u32 	%rd204, %r193, 4;
	add.s64 	%rd205, %rd9, %rd204;
	ld.global.nc.f32 	%f763, [%rd205];
	ld.global.nc.f32 	%f764, [%rd205+384];
	ld.global.nc.f32 	%f765, [%rd205+768];
	add.s32 	%r194, %r93, 10656;
	mul.wide.u32 	%rd206, %r194, 4;
	add.s64 	%rd207, %rd9, %rd206;
	ld.global.nc.f32 	%f766, [%rd207];
	add.s32 	%r195, %r93, 10752;
	mul.wide.u32 	%rd208, %r195, 4;
	add.s64 	%rd209, %rd9, %rd208;
	ld.global.nc.f32 	%f767, [%rd209];
	add.s32 	%r196, %r93, 10848;
	mul.wide.u32 	%rd210, %r196, 4;
	add.s64 	%rd211, %rd9, %rd210;
	ld.global.nc.f32 	%f768, [%rd211];
	add.s32 	%r197, %r93, 10944;
	mul.wide.u32 	%rd212, %r197, 4;
	add.s64 	%rd213, %rd9, %rd212;
	ld.global.nc.f32 	%f769, [%rd213];
	add.s32 	%r198, %r93, 11040;
	mul.wide.u32 	%rd214, %r198, 4;
	add.s64 	%rd215, %rd9, %rd214;
	ld.global.nc.f32 	%f770, [%rd215];
	add.s32 	%r199, %r93, 11136;
	mul.wide.u32 	%rd216, %r199, 4;
	add.s64 	%rd217, %rd9, %rd216;
	ld.global.nc.f32 	%f771, [%rd217];
	ld.shared.v4.f32 	{%f772, %f773, %f774, %f775}, [%r100+4320];
	fma.rn.f32 	%f776, %f772, %f763, %f756;
	fma.rn.f32 	%f777, %f773, %f763, %f759;
	fma.rn.f32 	%f778, %f773, %f764, %f776;
	fma.rn.f32 	%f779, %f774, %f763, %f761;
	fma.rn.f32 	%f780, %f774, %f764, %f777;
	fma.rn.f32 	%f781, %f774, %f765, %f778;
	fma.rn.f32 	%f782, %f775, %f763, %f762;
	fma.rn.f32 	%f783, %f775, %f764, %f779;
	fma.rn.f32 	%f784, %f775, %f765, %f780;
	ld.shared.v2.f32 	{%f785, %f786}, [%r100+4336];
	fma.rn.f32 	%f787, %f785, %f764, %f782;
	fma.rn.f32 	%f788, %f785, %f765, %f783;
	fma.rn.f32 	%f789, %f786, %f765, %f787;
	ld.shared.v2.f32 	{%f790, %f791}, [%r100+4440];
	fma.rn.f32 	%f792, %f790, %f766, %f781;
	fma.rn.f32 	%f793, %f791, %f766, %f784;
	fma.rn.f32 	%f794, %f791, %f767, %f792;
	ld.shared.v4.f32 	{%f795, %f796, %f797, %f798}, [%r100+4448];
	fma.rn.f32 	%f799, %f795, %f766, %f788;
	fma.rn.f32 	%f800, %f795, %f767, %f793;
	fma.rn.f32 	%f801, %f795, %f768, %f794;
	fma.rn.f32 	%f802, %f796, %f766, %f789;
	fma.rn.f32 	%f803, %f796, %f767, %f799;
	fma.rn.f32 	%f804, %f796, %f768, %f800;
	fma.rn.f32 	%f805, %f797, %f767, %f802;
	fma.rn.f32 	%f806, %f797, %f768, %f803;
	fma.rn.f32 	%f807, %f798, %f768, %f805;
	ld.shared.v4.f32 	{%f808, %f809, %f810, %f811}, [%r100+4560];
	fma.rn.f32 	%f812, %f808, %f769, %f801;
	fma.rn.f32 	%f813, %f809, %f769, %f804;
	fma.rn.f32 	%f814, %f809, %f770, %f812;
	fma.rn.f32 	%f815, %f810, %f769, %f806;
	fma.rn.f32 	%f816, %f810, %f770, %f813;
	fma.rn.f32 	%f817, %f810, %f771, %f814;
	fma.rn.f32 	%f818, %f811, %f769, %f807;
	fma.rn.f32 	%f819, %f811, %f770, %f815;
	fma.rn.f32 	%f820, %f811, %f771, %f816;
	ld.shared.v2.f32 	{%f821, %f822}, [%r100+4576];
	fma.rn.f32 	%f823, %f821, %f770, %f818;
	fma.rn.f32 	%f824, %f821, %f771, %f819;
	fma.rn.f32 	%f825, %f822, %f771, %f823;
	add.s32 	%r200, %r93, 11232;
	mul.wide.u32 	%rd218, %r200, 4;
	add.s64 	%rd219, %rd9, %rd218;
	ld.global.nc.f32 	%f826, [%rd219];
	add.s32 	%r201, %r93, 11328;
	mul.wide.u32 	%rd220, %r201, 4;
	add.s64 	%rd221, %rd9, %rd220;
	ld.global.nc.f32 	%f827, [%rd221];
	add.s32 	%r202, %r93, 11424;
	mul.wide.u32 	%rd222, %r202, 4;
	add.s64 	%rd223, %rd9, %rd222;
	ld.global.nc.f32 	%f828, [%rd223];
	add.s32 	%r203, %r93, 11520;
	mul.wide.u32 	%rd224, %r203, 4;
	add.s64 	%rd225, %rd9, %rd224;
	ld.global.nc.f32 	%f829, [%rd225];
	add.s32 	%r204, %r93, 11616;
	mul.wide.u32 	%rd226, %r204, 4;
	add.s64 	%rd227, %rd9, %rd226;
	ld.global.nc.f32 	%f830, [%rd227];
	add.s32 	%r205, %r93, 11712;
	mul.wide.u32 	%rd228, %r205, 4;
	add.s64 	%rd229, %rd9, %rd228;
	ld.global.nc.f32 	%f831, [%rd229];
	add.s32 	%r206, %r93, 11808;
	mul.wide.u32 	%rd230, %r206, 4;
	add.s64 	%rd231, %rd9, %rd230;
	ld.global.nc.f32 	%f832, [%rd231];
	add.s32 	%r207, %r93, 11904;
	mul.wide.u32 	%rd232, %r207, 4;
	add.s64 	%rd233, %rd9, %rd232;
	ld.global.nc.f32 	%f833, [%rd233];
	add.s32 	%r208, %r93, 12000;
	mul.wide.u32 	%rd234, %r208, 4;
	add.s64 	%rd235, %rd9, %rd234;
	ld.global.nc.f32 	%f834, [%rd235];
	ld.shared.v2.f32 	{%f835, %f836}, [%r100+4680];
	fma.rn.f32 	%f837, %f835, %f826, %f817;
	fma.rn.f32 	%f838, %f836, %f826, %f820;
	fma.rn.f32 	%f839, %f836, %f827, %f837;
	ld.shared.v4.f32 	{%f840, %f841, %f842, %f843}, [%r100+4688];
	fma.rn.f32 	%f844, %f840, %f826, %f824;
	fma.rn.f32 	%f845, %f840, %f827, %f838;
	fma.rn.f32 	%f846, %f840, %f828, %f839;
	fma.rn.f32 	%f847, %f841, %f826, %f825;
	fma.rn.f32 	%f848, %f841, %f827, %f844;
	fma.rn.f32 	%f849, %f841, %f828, %f845;
	fma.rn.f32 	%f850, %f842, %f827, %f847;
	fma.rn.f32 	%f851, %f842, %f828, %f848;
	fma.rn.f32 	%f852, %f843, %f828, %f850;
	ld.shared.v4.f32 	{%f853, %f854, %f855, %f856}, [%r100+4800];
	fma.rn.f32 	%f857, %f853, %f829, %f846;
	fma.rn.f32 	%f858, %f854, %f829, %f849;
	fma.rn.f32 	%f859, %f854, %f830, %f857;
	fma.rn.f32 	%f860, %f855, %f829, %f851;
	fma.rn.f32 	%f861, %f855, %f830, %f858;
	fma.rn.f32 	%f862, %f855, %f831, %f859;
	fma.rn.f32 	%f863, %f856, %f829, %f852;
	fma.rn.f32 	%f864, %f856, %f830, %f860;
	fma.rn.f32 	%f865, %f856, %f831, %f861;
	ld.shared.v2.f32 	{%f866, %f867}, [%r100+4816];
	fma.rn.f32 	%f868, %f866, %f830, %f863;
	fma.rn.f32 	%f869, %f866, %f831, %f864;
	fma.rn.f32 	%f870, %f867, %f831, %f868;
	ld.shared.v2.f32 	{%f871, %f872}, [%r100+4920];
	fma.rn.f32 	%f873, %f871, %f832, %f862;
	fma.rn.f32 	%f874, %f872, %f832, %f865;
	fma.rn.f32 	%f875, %f872, %f833, %f873;
	ld.shared.v4.f32 	{%f876, %f877, %f878, %f879}, [%r100+4928];
	fma.rn.f32 	%f880, %f876, %f832, %f869;
	fma.rn.f32 	%f881, %f876, %f833, %f874;
	fma.rn.f32 	%f882, %f876, %f834, %f875;
	fma.rn.f32 	%f883, %f877, %f832, %f870;
	fma.rn.f32 	%f884, %f877, %f833, %f880;
	fma.rn.f32 	%f885, %f877, %f834, %f881;
	fma.rn.f32 	%f886, %f878, %f833, %f883;
	fma.rn.f32 	%f887, %f878, %f834, %f884;
	fma.rn.f32 	%f888, %f879, %f834, %f886;
	add.s32 	%r209, %r93, 12096;
	mul.wide.u32 	%rd236, %r209, 4;
	add.s64 	%rd237, %rd9, %rd236;
	ld.global.nc.f32 	%f889, [%rd237];
	add.s32 	%r210, %r93, 12192;
	mul.wide.u32 	%rd238, %r210, 4;
	add.s64 	%rd239, %rd9, %rd238;
	ld.global.nc.f32 	%f890, [%rd239];
	add.s32 	%r211, %r93, 12288;
	mul.wide.u32 	%rd240, %r211, 4;
	add.s64 	%rd241, %rd9, %rd240;
	ld.global.nc.f32 	%f891, [%rd241];
	add.s32 	%r212, %r93, 12384;
	mul.wide.u32 	%rd242, %r212, 4;
	add.s64 	%rd243, %rd9, %rd242;
	ld.global.nc.f32 	%f892, [%rd243];
	add.s32 	%r213, %r93, 12480;
	mul.wide.u32 	%rd244, %r213, 4;
	add.s64 	%rd245, %rd9, %rd244;
	ld.global.nc.f32 	%f893, [%rd245];
	add.s32 	%r214, %r93, 12576;
	mul.wide.u32 	%rd246, %r214, 4;
	add.s64 	%rd247, %rd9, %rd246;
	ld.global.nc.f32 	%f894, [%rd247];
	add.s32 	%r215, %r93, 12672;
	mul.wide.u32 	%rd248, %r215, 4;
	add.s64 	%rd249, %rd9, %rd248;
	ld.global.nc.f32 	%f895, [%rd249];
	add.s32 	%r216, %r93, 12768;
	mul.wide.u32 	%rd250, %r216, 4;
	add.s64 	%rd251, %rd9, %rd250;
	ld.global.nc.f32 	%f896, [%rd251];
	add.s32 	%r217, %r93, 12864;
	mul.wide.u32 	%rd252, %r217, 4;
	add.s64 	%rd253, %rd9, %rd252;
	ld.global.nc.f32 	%f897, [%rd253];
	ld.shared.v4.f32 	{%f898, %f899, %f900, %f901}, [%r100+5040];
	fma.rn.f32 	%f902, %f898, %f889, %f882;
	fma.rn.f32 	%f903, %f899, %f889, %f885;
	fma.rn.f32 	%f904, %f899, %f890, %f902;
	fma.rn.f32 	%f905, %f900, %f889, %f887;
	fma.rn.f32 	%f906, %f900, %f890, %f903;
	fma.rn.f32 	%f907, %f900, %f891, %f904;
	fma.rn.f32 	%f908, %f901, %f889, %f888;
	fma.rn.f32 	%f909, %f901, %f890, %f905;
	fma.rn.f32 	%f910, %f901, %f891, %f906;
	ld.shared.v2.f32 	{%f911, %f912}, [%r100+5056];
	fma.rn.f32 	%f913, %f911, %f890, %f908;
	fma.rn.f32 	%f914, %f911, %f891, %f909;
	fma.rn.f32 	%f915, %f912, %f891, %f913;
	ld.shared.v2.f32 	{%f916, %f917}, [%r100+5160];
	fma.rn.f32 	%f918, %f916, %f892, %f907;
	fma.rn.f32 	%f919, %f917, %f892, %f910;
	fma.rn.f32 	%f920, %f917, %f893, %f918;
	ld.shared.v4.f32 	{%f921, %f922, %f923, %f924}, [%r100+5168];
	fma.rn.f32 	%f925, %f921, %f892, %f914;
	fma.rn.f32 	%f926, %f921, %f893, %f919;
	fma.rn.f32 	%f927, %f921, %f894, %f920;
	fma.rn.f32 	%f928, %f922, %f892, %f915;
	fma.rn.f32 	%f929, %f922, %f893, %f925;
	fma.rn.f32 	%f930, %f922, %f894, %f926;
	fma.rn.f32 	%f931, %f923, %f893, %f928;
	fma.rn.f32 	%f932, %f923, %f894, %f929;
	fma.rn.f32 	%f933, %f924, %f894, %f931;
	ld.shared.v4.f32 	{%f934, %f935, %f936, %f937}, [%r100+5280];
	fma.rn.f32 	%f938, %f934, %f895, %f927;
	fma.rn.f32 	%f939, %f935, %f895, %f930;
	fma.rn.f32 	%f940, %f935, %f896, %f938;
	fma.rn.f32 	%f941, %f936, %f895, %f932;
	fma.rn.f32 	%f942, %f936, %f896, %f939;
	fma.rn.f32 	%f943, %f936, %f897, %f940;
	fma.rn.f32 	%f944, %f937, %f895, %f933;
	fma.rn.f32 	%f945, %f937, %f896, %f941;
	fma.rn.f32 	%f946, %f937, %f897, %f942;
	ld.shared.v2.f32 	{%f947, %f948}, [%r100+5296];
	fma.rn.f32 	%f949, %f947, %f896, %f944;
	fma.rn.f32 	%f950, %f947, %f897, %f945;
	fma.rn.f32 	%f951, %f948, %f897, %f949;
	add.s32 	%r218, %r93, 12960;
	mul.wide.u32 	%rd254, %r218, 4;
	add.s64 	%rd255, %rd9, %rd254;
	ld.global.nc.f32 	%f952, [%rd255];
	add.s32 	%r219, %r93, 13056;
	mul.wide.u32 	%rd256, %r219, 4;
	add.s64 	%rd257, %rd9, %rd256;
	ld.global.nc.f32 	%f953, [%rd257];
	add.s32 	%r220, %r93, 13152;
	mul.wide.u32 	%rd258, %r220, 4;
	add.s64 	%rd259, %rd9, %rd258;
	ld.global.nc.f32 	%f954, [%rd259];
	add.s32 	%r221, %r93, 13248;
	mul.wide.u32 	%rd260, %r221, 4;
	add.s64 	%rd261, %rd9, %rd260;
	ld.global.nc.f32 	%f955, [%rd261];
	add.s32 	%r222, %r93, 13344;
	mul.wide.u32 	%rd262, %r222, 4;
	add.s64 	%rd263, %rd9, %rd262;
	ld.global.nc.f32 	%f956, [%rd263];
	add.s32 	%r223, %r93, 13440;
	mul.wide.u32 	%rd264, %r223, 4;
	add.s64 	%rd265, %rd9, %rd264;
	ld.global.nc.f32 	%f957, [%rd265];
	add.s32 	%r224, %r93, 13536;
	mul.wide.u32 	%rd266, %r224, 4;
	add.s64 	%rd267, %rd9, %rd266;
	ld.global.nc.f32 	%f958, [%rd267];
	add.s32 	%r225, %r93, 13632;
	mul.wide.u32 	%rd268, %r225, 4;
	add.s64 	%rd269, %rd9, %rd268;
	ld.global.nc.f32 	%f959, [%rd269];
	add.s32 	%r226, %r93, 13728;
	mul.wide.u32 	%rd270, %r226, 4;
	add.s64 	%rd271, %rd9, %rd270;
	ld.global.nc.f32 	%f960, [%rd271];
	ld.shared.v2.f32 	{%f961, %f962}, [%r100+5400];
	fma.rn.f32 	%f963, %f961, %f952, %f943;
	fma.rn.f32 	%f964, %f962, %f952, %f946;
	fma.rn.f32 	%f965, %f962, %f953, %f963;
	ld.shared.v4.f32 	{%f966, %f967, %f968, %f969}, [%r100+5408];
	fma.rn.f32 	%f970, %f966, %f952, %f950;
	fma.rn.f32 	%f971, %f966, %f953, %f964;
	fma.rn.f32 	%f972, %f966, %f954, %f965;
	fma.rn.f32 	%f973, %f967, %f952, %f951;
	fma.rn.f32 	%f974, %f967, %f953, %f970;
	fma.rn.f32 	%f975, %f967, %f954, %f971;
	fma.rn.f32 	%f976, %f968, %f953, %f973;
	fma.rn.f32 	%f977, %f968, %f954, %f974;
	fma.rn.f32 	%f978, %f969, %f954, %f976;
	ld.shared.v4.f32 	{%f979, %f980, %f981, %f982}, [%r100+5520];
	fma.rn.f32 	%f983, %f979, %f955, %f972;
	fma.rn.f32 	%f984, %f980, %f955, %f975;
	fma.rn.f32 	%f985, %f980, %f956, %f983;
	fma.rn.f32 	%f986, %f981, %f955, %f977;
	fma.rn.f32 	%f987, %f981, %f956, %f984;
	fma.rn.f32 	%f988, %f981, %f957, %f985;
	fma.rn.f32 	%f989, %f982, %f955, %f978;
	fma.rn.f32 	%f990, %f982, %f956, %f986;
	fma.rn.f32 	%f991, %f982, %f957, %f987;
	ld.shared.v2.f32 	{%f992, %f993}, [%r100+5536];
	fma.rn.f32 	%f994, %f992, %f956, %f989;
	fma.rn.f32 	%f995, %f992, %f957, %f990;
	fma.rn.f32 	%f996, %f993, %f957, %f994;
	ld.shared.v2.f32 	{%f997, %f998}, [%r100+5640];
	fma.rn.f32 	%f999, %f997, %f958, %f988;
	fma.rn.f32 	%f1000, %f998, %f958, %f991;
	fma.rn.f32 	%f1001, %f998, %f959, %f999;
	ld.shared.v4.f32 	{%f1002, %f1003, %f1004, %f1005}, [%r100+5648];
	fma.rn.f32 	%f1006, %f1002, %f958, %f995;
	fma.rn.f32 	%f1007, %f1002, %f959, %f1000;
	fma.rn.f32 	%f1, %f1002, %f960, %f1001;
	fma.rn.f32 	%f1008, %f1003, %f958, %f996;
	fma.rn.f32 	%f1009, %f1003, %f959, %f1006;
	fma.rn.f32 	%f2, %f1003, %f960, %f1007;
	fma.rn.f32 	%f1010, %f1004, %f959, %f1008;
	fma.rn.f32 	%f3, %f1004, %f960, %f1009;
	fma.rn.f32 	%f4, %f1005, %f960, %f1010;
	setp.gt.u32 	%p13, %r3, 671;
	@%p13 bra 	$L__BB1_19;
	mul.lo.s32 	%r227, %r2, 28;
	mad.lo.s32 	%r228, %r5, 784, %r227;
	add.s32 	%r229, %r228, %r45;
	cvta.to.global.u64 	%rd272, %rd3;
	mul.wide.u32 	%rd273, %r229, 4;
	add.s64 	%rd274, %rd272, %rd273;
	atom.global.add.f32 	%f1011, [%rd274], %f1;
	atom.global.add.f32 	%f1012, [%rd274+4], %f2;
	atom.global.add.f32 	%f1013, [%rd274+8], %f3;
	atom.global.add.f32 	%f1014, [%rd274+12], %f4;
$L__BB1_19:
	ret;

}


// ===== COMPILED SASS (sm_100) =====

	.target	sm_100

	.elftype	@"ET_EXEC"


//--------------------- .note.nv.tkinfo           --------------------------
	.section	.note.nv.tkinfo,"",@"SHT_NOTE"
	.sectionflags	@"SHF_NOTE_NV_TKINFO"
	.tkinfo
        /*0018*/ 	.word	0x00000002
        /*0030*/ 	.string	""
        /*0030*/ 	.string	"ptxas"
        /*0030*/ 	.string	"Cuda compilation tools, release 13.0, V13.0.88"
        /*0030*/ 	.string	"Build cuda_13.0.r13.0/compiler.36424714_0"
        /*0030*/ 	.string	"-arch sm_100 -m 64 "



//--------------------- .note.nv.cuinfo           --------------------------
	.section	.note.nv.cuinfo,"",@"SHT_NOTE"
	.sectionflags	@"SHF_NOTE_NV_CUINFO"
        /*0018*/ 	.short	0x0002
        /*001a*/ 	.short	0x0064
        /*001c*/ 	.short	0x0082
	.zero		2


//--------------------- .nv.info                  --------------------------
	.section	.nv.info,"",@"SHT_CUDA_INFO"
	.align	4


	//----- nvinfo : EIATTR_REGCOUNT
	.align		4
        /*0000*/ 	.byte	0x04, 0x2f
        /*0002*/ 	.short	(.L_1 - .L_0)
	.align		4
.L_0:
        /*0004*/ 	.word	index@(default_function_kernel0)
        /*0008*/ 	.word	0x00000080


	//----- nvinfo : EIATTR_FRAME_SIZE
	.align		4
.L_1:
        /*000c*/ 	.byte	0x04, 0x11
        /*000e*/ 	.short	(.L_3 - .L_2)
	.align		4
.L_2:
        /*0010*/ 	.word	index@(default_function_kernel0)
        /*0014*/ 	.word	0x00000000


	//----- nvinfo : EIATTR_REGCOUNT
	.align		4
.L_3:
        /*0018*/ 	.byte	0x04, 0x2f
        /*001a*/ 	.short	(.L_5 - .L_4)
	.align		4
.L_4:
        /*001c*/ 	.word	index@(_Z6conv2dPfPKfS_)
        /*0020*/ 	.word	0x00000020


	//----- nvinfo : EIATTR_FRAME_SIZE
	.align		4
.L_5:
        /*0024*/ 	.byte	0x04, 0x11
        /*0026*/ 	.short	(.L_7 - .L_6)
	.align		4
.L_6:
        /*0028*/ 	.word	index@(_Z6conv2dPfPKfS_)
        /*002c*/ 	.word	0x00000000


	//----- nvinfo : EIATTR_MIN_STACK_SIZE
	.align		4
.L_7:
        /*0030*/ 	.byte	0x04, 0x12
        /*0032*/ 	.short	(.L_9 - .L_8)
	.align		4
.L_8:
        /*0034*/ 	.word	index@(_Z6conv2dPfPKfS_)
        /*0038*/ 	.word	0x00000000


	//----- nvinfo : EIATTR_MIN_STACK_SIZE
	.align		4
.L_9:
        /*003c*/ 	.byte	0x04, 0x12
        /*003e*/ 	.short	(.L_11 - .L_10)
	.align		4
.L_10:
        /*0040*/ 	.word	index@(default_function_kernel0)
        /*0044*/ 	.word	0x00000000
.L_11:


//--------------------- .nv.compat                --------------------------
	.section	.nv.compat,"",@"SHT_CUDA_COMPAT_INFO"
	.align	4
        /*0000*/ 	.byte	0x02, 0x09, 0x00, 0x00, 0x02, 0x02, 0x01, 0x00, 0x02, 0x05, 0x05, 0x00, 0x03, 0x07, 0x01, 0x01
        /*0010*/ 	.byte	0x02, 0x03, 0x00, 0x00, 0x02, 0x06, 0x01, 0x00, 0x04, 0x0b, 0x08, 0x00, 0x09, 0x00, 0x00, 0x00
        /*0020*/ 	.byte	0x00, 0x00, 0x00, 0x00


//--------------------- .nv.info._Z6conv2dPfPKfS_ --------------------------
	.section	.nv.info._Z6conv2dPfPKfS_,"",@"SHT_CUDA_INFO"
	.sectionflags	@""
	.align	4


	//----- nvinfo : EIATTR_CUDA_API_VERSION
	.align		4
        /*0000*/ 	.byte	0x04, 0x37
        /*0002*/ 	.short	(.L_13 - .L_12)
.L_12:
        /*0004*/ 	.word	0x00000082


	//----- nvinfo : EIATTR_KPARAM_INFO
	.align		4
.L_13:
        /*0008*/ 	.byte	0x04, 0x17
        /*000a*/ 	.short	(.L_15 - .L_14)
.L_14:
        /*000c*/ 	.word	0x00000000
        /*0010*/ 	.short	0x0002
        /*0012*/ 	.short	0x0010
        /*0014*/ 	.byte	0x00, 0xf5, 0x21, 0x00


	//----- nvinfo : EIATTR_KPARAM_INFO
	.align		4
.L_15:
        /*0018*/ 	.byte	0x04, 0x17
        /*001a*/ 	.short	(.L_17 - .L_16)
.L_16:
        /*001c*/ 	.word	0x00000000
        /*0020*/ 	.short	0x0001
        /*0022*/ 	.short	0x0008
        /*0024*/ 	.byte	0x00, 0xf5, 0x21, 0x00


	//----- nvinfo : EIATTR_KPARAM_INFO
	.align		4
.L_17:
        /*0028*/ 	.byte	0x04, 0x17
        /*002a*/ 	.short	(.L_19 - .L_18)
.L_18:
        /*002c*/ 	.word	0x00000000
        /*0030*/ 	.short	0x0000
        /*0032*/ 	.short	0x0000
        /*0034*/ 	.byte	0x00, 0xf5, 0x21, 0x00


	//----- nvinfo : EIATTR_SPARSE_MMA_MASK
	.align		4
.L_19:
        /*0038*/ 	.byte	0x03, 0x50
        /*003a*/ 	.short	0x0000


	//----- nvinfo : EIATTR_MAXREG_COUNT
	.align		4
        /*003c*/ 	.byte	0x03, 0x1b
        /*003e*/ 	.short	0x00ff


	//----- nvinfo : EIATTR_NUM_BARRIERS
	.align		4
        /*0040*/ 	.byte	0x02, 0x4c
        /*0042*/ 	.byte	0x01
	.zero		1


	//----- nvinfo : EIATTR_MERCURY_ISA_VERSION
	.align		4
        /*0044*/ 	.byte	0x03, 0x5f
        /*0046*/ 	.short	0x0101


	//----- nvinfo : EIATTR_VRC_CTA_INIT_COUNT
	.align		4
        /*0048*/ 	.byte	0x02, 0x4a
	.zero		1
	.zero		1


	//----- nvinfo : EIATTR_EXIT_INSTR_OFFSETS
	.align		4
        /*004c*/ 	.byte	0x04, 0x1c
        /*004e*/ 	.short	(.L_21 - .L_20)


	//   ....[0]....
.L_20:
        /*0050*/ 	.word	0x00005990


	//   ....[1]....
        /*0054*/ 	.word	0x00005b80


	//----- nvinfo : EIATTR_CRS_STACK_SIZE
	.align		4
.L_21:
        /*0058*/ 	.byte	0x04, 0x1e
        /*005a*/ 	.short	(.L_23 - .L_22)
.L_22:
        /*005c*/ 	.word	0x00000000


	//----- nvinfo : EIATTR_CBANK_PARAM_SIZE
	.align		4
.L_23:
        /*0060*/ 	.byte	0x03, 0x19
        /*0062*/ 	.short	0x0018


	//----- nvinfo : EIATTR_PARAM_CBANK
	.align		4
        /*0064*/ 	.byte	0x04, 0x0a
        /*0066*/ 	.short	(.L_25 - .L_24)
	.align		4
.L_24:
        /*0068*/ 	.word	index@(.nv.constant0._Z6conv2dPfPKfS_)
        /*006c*/ 	.short	0x0380
        /*006e*/ 	.short	0x0018


	//----- nvinfo : EIATTR_SW_WAR
	.align		4
.L_25:
        /*0070*/ 	.byte	0x04, 0x36
        /*0072*/ 	.short	(.L_27 - .L_26)
.L_26:
        /*0074*/ 	.word	0x00000008
.L_27:


//--------------------- .nv.info.default_function_kernel0 --------------------------
	.section	.nv.info.default_function_kernel0,"",@"SHT_CUDA_INFO"
	.sectionflags	@""
	.align	4


	//----- nvinfo : EIATTR_CUDA_API_VERSION
	.align		4
        /*0000*/ 	.byte	0x04, 0x37
        /*0002*/ 	.short	(.L_29 - .L_28)
.L_28:
        /*0004*/ 	.word	0x00000082


	//----- nvinfo : EIATTR_KPARAM_INFO
	.align		4
.L_29:
        /*0008*/ 	.byte	0x04, 0x17
        /*000a*/ 	.short	(.L_31 - .L_30)
.L_30:
        /*000c*/ 	.word	0x00000000
        /*0010*/ 	.short	0x0002
        /*0012*/ 	.short	0x0010
        /*0014*/ 	.byte	0x00, 0xf5, 0x21, 0x00


	//----- nvinfo : EIATTR_KPARAM_INFO
	.align		4
.L_31:
        /*0018*/ 	.byte	0x04, 0x17
        /*001a*/ 	.short	(.L_33 - .L_32)
.L_32:
        /*001c*/ 	.word	0x00000000
        /*0020*/ 	.short	0x0001
        /*0022*/ 	.short	0x0008
        /*0024*/ 	.byte	0x00, 0xf5, 0x21, 0x00


	//----- nvinfo : EIATTR_KPARAM_INFO
	.align		4
.L_33:
        /*0028*/ 	.byte	0x04, 0x17
        /*002a*/ 	.short	(.L_35 - .L_34)
.L_34:
        /*002c*/ 	.word	0x00000000
        /*0030*/ 	.short	0x0000
        /*0032*/ 	.short	0x0000
        /*0034*/ 	.byte	0x00, 0xf5, 0x21, 0x00


	//----- nvinfo : EIATTR_SPARSE_MMA_MASK
	.align		4
.L_35:
        /*0038*/ 	.byte	0x03, 0x50
        /*003a*/ 	.short	0x0000


	//----- nvinfo : EIATTR_MAXREG_COUNT
	.align		4
        /*003c*/ 	.byte	0x03, 0x1b
        /*003e*/ 	.short	0x00ff


	//----- nvinfo : EIATTR_NUM_BARRIERS
	.align		4
        /*0040*/ 	.byte	0x02, 0x4c
        /*0042*/ 	.byte	0x01
	.zero		1


	//----- nvinfo : EIATTR_MERCURY_ISA_VERSION
	.align		4
        /*0044*/ 	.byte	0x03, 0x5f
        /*0046*/ 	.short	0x0101


	//----- nvinfo : EIATTR_VRC_CTA_INIT_COUNT
	.align		4
        /*0048*/ 	.byte	0x02, 0x4a
	.zero		1
	.zero		1


	//----- nvinfo : EIATTR_EXIT_INSTR_OFFSETS
	.align		4
        /*004c*/ 	.byte	0x04, 0x1c
        /*004e*/ 	.short	(.L_37 - .L_36)


	//   ....[0]....
.L_36:
        /*0050*/ 	.word	0x00008d20


	//----- nvinfo : EIATTR_CRS_STACK_SIZE
	.align		4
.L_37:
        /*0054*/ 	.byte	0x04, 0x1e
        /*0056*/ 	.short	(.L_39 - .L_38)
.L_38:
        /*0058*/ 	.word	0x00000000


	//----- nvinfo : EIATTR_CBANK_PARAM_SIZE
	.align		4
.L_39:
        /*005c*/ 	.byte	0x03, 0x19
        /*005e*/ 	.short	0x0018


	//----- nvinfo : EIATTR_PARAM_CBANK
	.align		4
        /*0060*/ 	.byte	0x04, 0x0a
        /*0062*/ 	.short	(.L_41 - .L_40)
	.align		4
.L_40:
        /*0064*/ 	.word	index@(.nv.constant0.default_function_kernel0)
        /*0068*/ 	.short	0x0380
        /*006a*/ 	.short	0x0018


	//----- nvinfo : EIATTR_SW_WAR
	.align		4
.L_41:
        /*006c*/ 	.byte	0x04, 0x36
        /*006e*/ 	.short	(.L_43 - .L_42)
.L_42:
        /*0070*/ 	.word	0x00000008
.L_43:


//--------------------- .nv.callgraph             --------------------------
	.section	.nv.callgraph,"",@"SHT_CUDA_CALLGRAPH"
	.align	4
	.sectionentsize	8
	.align		4
        /*0000*/ 	.word	0x00000000
	.align		4
        /*0004*/ 	.word	0xffffffff
	.align		4
        /*0008*/ 	.word	0x00000000
	.align		4
        /*000c*/ 	.word	0xfffffffe
	.align		4
        /*0010*/ 	.word	0x00000000
	.align		4
        /*0014*/ 	.word	0xfffffffd
	.align		4
        /*0018*/ 	.word	0x00000000
	.align		4
        /*001c*/ 	.word	0xfffffffc


//--------------------- .text._Z6conv2dPfPKfS_    --------------------------
	.section	.text._Z6conv2dPfPKfS_,"ax",@progbits
	.align	128
        .global         _Z6conv2dPfPKfS_
        .type           _Z6conv2dPfPKfS_,@function
        .size           _Z6conv2dPfPKfS_,(.L_x_74 - _Z6conv2dPfPKfS_)
        .other          _Z6conv2dPfPKfS_,@"STO_CUDA_ENTRY STV_DEFAULT"
_Z6conv2dPfPKfS_:
.text._Z6conv2dPfPKfS_:
[----:B------:R-:W-:Y:S08]  /*0000*/  LDC R1, c[0x0][0x37c] ;  /* 0x0000df00ff017b82 */ /* 0x000ff00000000800 */
[----:B------:R-:W0:Y:S01]  /*0010*/  LDC R3, c[0x0][0x360] ;  /* 0x0000d800ff037b82 */ /* 0x000e220000000800 */
[----:B------:R-:W1:Y:S01]  /*0020*/  S2R R4, SR_TID.X ;  /* 0x0000000000047919 */ /* 0x000e620000002100 */
[----:B------:R-:W-:Y:S01]  /*0030*/  BSSY.RECONVERGENT B0, `(.L_x_0) ;  /* 0x0000033000007945 */ /* 0x000fe20003800200 */
[----:B------:R-:W2:Y:S01]  /*0040*/  S2R R11, SR_CTAID.X ;  /* 0x00000000000b7919 */ /* 0x000ea20000002500 */
[----:B0-----:R-:W0:Y:S01]  /*0050*/  I2F.U32.RP R8, R3 ;  /* 0x0000000300087306 */ /* 0x001e220000209000 */
[----:B------:R-:W-:-:S02]  /*0060*/  ISETP.NE.U32.AND P2, PT, R3, RZ, PT ;  /* 0x000000ff0300720c */ /* 0x000fc40003f45070 */
[----:B-1----:R-:W-:-:S04]  /*0070*/  IADD3 R0, PT, PT, R4, R3, RZ ;  /* 0x0000000304007210 */ /* 0x002fc80007ffe0ff */
[C---:B------:R-:W-:Y:S01]  /*0080*/  ISETP.GE.U32.AND P0, PT, R0.reuse, 0x5a0, PT ;  /* 0x000005a00000780c */ /* 0x040fe20003f06070 */
[----:B0-----:R-:W0:Y:S01]  /*0090*/  MUFU.RCP R8, R8 ;  /* 0x0000000800087308 */ /* 0x001e220000001000 */
[----:B------:R-:W-:Y:S02]  /*00a0*/  VIMNMX.U32 R5, PT, PT, R0, 0x5a0, !PT ;  /* 0x000005a000057848 */ /* 0x000fe40007fe0000 */
[----:B0-----:R-:W-:Y:S02]  /*00b0*/  IADD3 R6, PT, PT, R8, 0xffffffe, RZ ;  /* 0x0ffffffe08067810 */ /* 0x001fe40007ffe0ff */
[----:B------:R-:W-:-:S03]  /*00c0*/  MOV R8, R4 ;  /* 0x0000000400087202 */ /* 0x000fc60000000f00 */
[----:B------:R0:W1:Y:S02]  /*00d0*/  F2I.FTZ.U32.TRUNC.NTZ R7, R6 ;  /* 0x0000000600077305 */ /* 0x000064000021f000 */
[----:B0-----:R-:W-:Y:S01]  /*00e0*/  HFMA2 R6, -RZ, RZ, 0, 0 ;  /* 0x00000000ff067431 */ /* 0x001fe200000001ff */
[----:B-1----:R-:W-:-:S05]  /*00f0*/  IADD3 R2, PT, PT, RZ, -R7, RZ ;  /* 0x80000007ff027210 */ /* 0x002fca0007ffe0ff */
[----:B------:R-:W-:Y:S01]  /*0100*/  IMAD R9, R2, R3, RZ ;  /* 0x0000000302097224 */ /* 0x000fe200078e02ff */
[----:B------:R-:W-:-:S03]  /*0110*/  SEL R2, RZ, 0x1, P0 ;  /* 0x00000001ff027807 */ /* 0x000fc60000000000 */
[----:B------:R-:W-:Y:S01]  /*0120*/  IMAD.HI.U32 R7, R7, R9, R6 ;  /* 0x0000000907077227 */ /* 0x000fe200078e0006 */
[----:B------:R-:W-:-:S03]  /*0130*/  IADD3 R0, PT, PT, R5, -R0, -R2 ;  /* 0x8000000005007210 */ /* 0x000fc60007ffe802 */
[----:B--2---:R-:W-:-:S04]  /*0140*/  IMAD.HI.U32 R6, R11, -0x6db6db6d, RZ ;  /* 0x924924930b067827 */ /* 0x004fc800078e00ff */
[----:B------:R-:W-:Y:S01]  /*0150*/  IMAD.HI.U32 R7, R7, R0, RZ ;  /* 0x0000000007077227 */ /* 0x000fe200078e00ff */
[----:B------:R-:W-:-:S04]  /*0160*/  SHF.R.U32.HI R6, RZ, 0x4, R6 ;  /* 0x00000004ff067819 */ /* 0x000fc80000011606 */
[----:B------:R-:W-:-:S05]  /*0170*/  IADD3 R5, PT, PT, -R7, RZ, RZ ;  /* 0x000000ff07057210 */ /* 0x000fca0007ffe1ff */
[----:B------:R-:W-:-:S05]  /*0180*/  IMAD R0, R3, R5, R0 ;  /* 0x0000000503007224 */ /* 0x000fca00078e0200 */
[----:B------:R-:W-:-:S13]  /*0190*/  ISETP.GE.U32.AND P0, PT, R0, R3, PT ;  /* 0x000000030000720c */ /* 0x000fda0003f06070 */
[-C--:B------:R-:W-:Y:S02]  /*01a0*/  @P0 IADD3 R0, PT, PT, R0, -R3.reuse, RZ ;  /* 0x8000000300000210 */ /* 0x080fe40007ffe0ff */
[----:B------:R-:W-:Y:S02]  /*01b0*/  @P0 IADD3 R7, PT, PT, R7, 0x1, RZ ;  /* 0x0000000107070810 */ /* 0x000fe40007ffe0ff */
[----:B------:R-:W-:Y:S02]  /*01c0*/  ISETP.GE.U32.AND P1, PT, R0, R3, PT ;  /* 0x000000030000720c */ /* 0x000fe40003f26070 */
[----:B------:R-:W-:-:S05]  /*01d0*/  LOP3.LUT R0, R4, 0xffff, RZ, 0xc0, !PT ;  /* 0x0000ffff04007812 */ /* 0x000fca00078ec0ff */
[----:B------:R-:W-:-:S05]  /*01e0*/  IMAD R0, R0, 0x2ab, RZ ;  /* 0x000002ab00007824 */ /* 0x000fca00078e02ff */
[----:B------:R-:W-:Y:S02]  /*01f0*/  SHF.R.U32.HI R0, RZ, 0x10, R0 ;  /* 0x00000010ff007819 */ /* 0x000fe40000011600 */
[----:B------:R-:W-:Y:S02]  /*0200*/  @P1 IADD3 R7, PT, PT, R7, 0x1, RZ ;  /* 0x0000000107071810 */ /* 0x000fe40007ffe0ff */
[----:B------:R-:W-:Y:S02]  /*0210*/  @!P2 LOP3.LUT R7, RZ, R3, RZ, 0x33, !PT ;  /* 0x00000003ff07a212 */ /* 0x000fe400078e33ff */
[----:B------:R-:W-:Y:S02]  /*0220*/  PRMT R5, R0, 0x9910, RZ ;  /* 0x0000991000057816 */ /* 0x000fe400000000ff */
[----:B------:R-:W-:-:S03]  /*0230*/  IADD3 R2, PT, PT, R2, R7, RZ ;  /* 0x0000000702027210 */ /* 0x000fc60007ffe0ff */
[----:B------:R-:W-:Y:S01]  /*0240*/  IMAD R5, R5, 0x60, RZ ;  /* 0x0000006005057824 */ /* 0x000fe200078e02ff */
[C---:B------:R-:W-:Y:S02]  /*0250*/  LOP3.LUT R7, R2.reuse, 0x3, RZ, 0xc0, !PT ;  /* 0x0000000302077812 */ /* 0x040fe400078ec0ff */
[----:B------:R-:W-:Y:S02]  /*0260*/  ISETP.GE.U32.AND P1, PT, R2, 0x3, PT ;  /* 0x000000030200780c */ /* 0x000fe40003f26070 */
[----:B------:R-:W-:-:S13]  /*0270*/  ISETP.NE.AND P0, PT, R7, 0x3, PT ;  /* 0x000000030700780c */ /* 0x000fda0003f05270 */
[----:B------:R-:W-:Y:S05]  /*0280*/  @!P0 BRA `(.L_x_1) ;  /* 0x0000000000348947 */ /* 0x000fea0003800000 */
[----:B------:R-:W0:Y:S01]  /*0290*/  S2UR UR5, SR_CgaCtaId ;  /* 0x00000000000579c3 */ /* 0x000e220000008800 */
[----:B------:R-:W-:Y:S01]  /*02a0*/  IADD3 R2, PT, PT, R2, 0x1, RZ ;  /* 0x0000000102027810 */ /* 0x000fe20007ffe0ff */
[----:B------:R-:W-:-:S03]  /*02b0*/  UMOV UR4, 0x400 ;  /* 0x0000040000047882 */ /* 0x000fc60000000000 */
[----:B------:R-:W-:-:S04]  /*02c0*/  LOP3.LUT R2, R2, 0x3, RZ, 0xc0, !PT ;  /* 0x0000000302027812 */ /* 0x000fc800078ec0ff */
[C---:B------:R-:W-:Y:S01]  /*02d0*/  IADD3 R7, PT, PT, -R2.reuse, RZ, RZ ;  /* 0x000000ff02077210 */ /* 0x040fe20007ffe1ff */
[----:B------:R-:W-:Y:S01]  /*02e0*/  IMAD R8, R2, R3, R4 ;  /* 0x0000000302087224 */ /* 0x000fe200078e0204 */
[----:B0-----:R-:W-:-:S06]  /*02f0*/  ULEA UR4, UR5, UR4, 0x18 ;  /* 0x0000000405047291 */ /* 0x001fcc000f8ec0ff */
[----:B------:R-:W-:-:S07]  /*0300*/  LEA R2, R4, UR4, 0x2 ;  /* 0x0000000404027c11 */ /* 0x000fce000f8e10ff */
.L_x_2:
[----:B------:R-:W-:Y:S01]  /*0310*/  IADD3 R7, PT, PT, R7, 0x1, RZ ;  /* 0x0000000107077810 */ /* 0x000fe20007ffe0ff */
[----:B------:R0:W-:Y:S03]  /*0320*/  STS [R2], RZ ;  /* 0x000000ff02007388 */ /* 0x0001e60000000800 */
[----:B------:R-:W-:Y:S02]  /*0330*/  ISETP.NE.AND P0, PT, R7, RZ, PT ;  /* 0x000000ff0700720c */ /* 0x000fe40003f05270 */
[----:B0-----:R-:W-:-:S11]  /*0340*/  LEA R2, R3, R2, 0x2 ;  /* 0x0000000203027211 */ /* 0x001fd600078e10ff */
[----:B------:R-:W-:Y:S05]  /*0350*/  @P0 BRA `(.L_x_2) ;  /* 0xfffffffc00ec0947 */ /* 0x000fea000383ffff */
.L_x_1:
[----:B------:R-:W-:Y:S05]  /*0360*/  BSYNC.RECONVERGENT B0 ;  /* 0x0000000000007941 */ /* 0x000fea0003800200 */
.L_x_0:
[----:B------:R-:W-:Y:S04]  /*0370*/  BSSY.RECONVERGENT B0, `(.L_x_3) ;  /* 0x0000011000007945 */ /* 0x000fe80003800200 */
[----:B------:R-:W-:Y:S05]  /*0380*/  @!P1 BRA `(.L_x_4) ;  /* 0x00000000003c9947 */ /* 0x000fea0003800000 */
[----:B------:R-:W0:Y:S01]  /*0390*/  S2UR UR5, SR_CgaCtaId ;  /* 0x00000000000579c3 */ /* 0x000e220000008800 */
[----:B------:R-:W-:Y:S02]  /*03a0*/  UMOV UR4, 0x400 ;  /* 0x0000040000047882 */ /* 0x000fe40000000000 */
[----:B0-----:R-:W-:-:S06]  /*03b0*/  ULEA UR4, UR5, UR4, 0x18 ;  /* 0x0000000405047291 */ /* 0x001fcc000f8ec0ff */
[----:B------:R-:W-:-:S07]  /*03c0*/  LEA R2, R8, UR4, 0x2 ;  /* 0x0000000408027c11 */ /* 0x000fce000f8e10ff */
.L_x_5:
[CC--:B-1----:R-:W-:Y:S01]  /*03d0*/  LEA R7, R3.reuse, R2.reuse, 0x2 ;  /* 0x0000000203077211 */ /* 0x0c2fe200078e10ff */
[C---:B------:R-:W-:Y:S01]  /*03e0*/  IMAD R10, R3.reuse, 0xc, R2 ;  /* 0x0000000c030a7824 */ /* 0x040fe200078e0202 */
[C---:B------:R-:W-:Y:S01]  /*03f0*/  LEA R9, R3.reuse, R2, 0x3 ;  /* 0x0000000203097211 */ /* 0x040fe200078e18ff */
[----:B------:R0:W-:Y:S01]  /*0400*/  STS [R2], RZ ;  /* 0x000000ff02007388 */ /* 0x0001e20000000800 */
[----:B------:R-:W-:-:S03]  /*0410*/  LEA R8, R3, R8, 0x2 ;  /* 0x0000000803087211 */ /* 0x000fc600078e10ff */
[----:B------:R1:W-:Y:S01]  /*0420*/  STS [R7], RZ ;  /* 0x000000ff07007388 */ /* 0x0003e20000000800 */
[----:B------:R-:W-:-:S03]  /*0430*/  ISETP.GE.U32.AND P0, PT, R8, 0x5a0, PT ;  /* 0x000005a00800780c */ /* 0x000fc60003f06070 */
[----:B------:R1:W-:Y:S01]  /*0440*/  STS [R9], RZ ;  /* 0x000000ff09007388 */ /* 0x0003e20000000800 */
[----:B0-----:R-:W-:-:S03]  /*0450*/  LEA R2, R3, R2, 0x4 ;  /* 0x0000000203027211 */ /* 0x001fc600078e20ff */
[----:B------:R1:W-:Y:S06]  /*0460*/  STS [R10], RZ ;  /* 0x000000ff0a007388 */ /* 0x0003ec0000000800 */
[----:B------:R-:W-:Y:S05]  /*0470*/  @!P0 BRA `(.L_x_5) ;  /* 0xfffffffc00d48947 */ /* 0x000fea000383ffff */
.L_x_4:
[----:B------:R-:W-:Y:S05]  /*0480*/  BSYNC.RECONVERGENT B0 ;  /* 0x0000000000007941 */ /* 0x000fea0003800200 */
.L_x_3:
[----:B------:R-:W-:Y:S01]  /*0490*/  IMAD R2, R6, -0x1c, R11 ;  /* 0xffffffe406027824 */ /* 0x000fe200078e020b */
[----:B------:R-:W-:Y:S01]  /*04a0*/  IADD3 R3, PT, PT, RZ, -R5, RZ ;  /* 0x80000005ff037210 */ /* 0x000fe20007ffe0ff */
[----:B------:R-:W-:Y:S03]  /*04b0*/  BAR.SYNC.DEFER_BLOCKING 0x0 ;  /* 0x0000000000007b1d */ /* 0x000fe60000010000 */
[C---:B------:R-:W-:Y:S02]  /*04c0*/  ISETP.NE.AND P0, PT, R2.reuse, RZ, PT ;  /* 0x000000ff0200720c */ /* 0x040fe40003f05270 */
[----:B------:R-:W-:Y:S01]  /*04d0*/  PRMT R3, R3, 0x7710, RZ ;  /* 0x0000771003037816 */ /* 0x000fe200000000ff */
[----:B------:R-:W0:Y:S01]  /*04e0*/  LDCU.64 UR6, c[0x0][0x358] ;  /* 0x00006b00ff0677ac */ /* 0x000e220008000a00 */
[C---:B------:R-:W-:Y:S02]  /*04f0*/  VIMNMX.U32 R5, PT, PT, R2.reuse, 0x1a, PT ;  /* 0x0000001a02057848 */ /* 0x040fe40003fe0000 */
[----:B-1----:R-:W-:-:S02]  /*0500*/  VIMNMX.U32 R7, PT, PT, R2, 0x1, !PT ;  /* 0x0000000102077848 */ /* 0x002fc40007fe0000 */
[----:B------:R-:W-:Y:S02]  /*0510*/  IADD3 R3, PT, PT, R3, R4, RZ ;  /* 0x0000000403037210 */ /* 0x000fe40007ffe0ff */
[----:B------:R-:W-:Y:S02]  /*0520*/  IADD3 R8, PT, PT, R5, 0x2, RZ ;  /* 0x0000000205087810 */ /* 0x000fe40007ffe0ff */
[----:B------:R-:W-:Y:S02]  /*0530*/  IADD3 R5, PT, PT, R7, -0x1, RZ ;  /* 0xffffffff07057810 */ /* 0x000fe40007ffe0ff */
[----:B------:R-:W-:Y:S01]  /*0540*/  LOP3.LUT R3, R3, 0xffff, RZ, 0xc0, !PT ;  /* 0x0000ffff03037812 */ /* 0x000fe200078ec0ff */
[----:B------:R-:W-:Y:S06]  /*0550*/  @P0 BRA `(.L_x_6) ;  /* 0x0000000800380947 */ /* 0x000fec0003800000 */
[----:B------:R-:W-:Y:S01]  /*0560*/  HFMA2 R10, -RZ, RZ, 0, 1.6689300537109375e-06 ;  /* 0x0000001cff0a7431 */ /* 0x000fe200000001ff */
[----:B------:R-:W-:Y:S01]  /*0570*/  IADD3 R18, PT, PT, -R5, R8, RZ ;  /* 0x0000000805127210 */ /* 0x000fe20007ffe1ff */
[----:B------:R-:W-:Y:S01]  /*0580*/  BSSY.RECONVERGENT B1, `(.L_x_7) ;  /* 0x000008a000017945 */ /* 0x000fe20003800200 */
[----:B------:R-:W-:-:S03]  /*0590*/  MOV R5, R0 ;  /* 0x0000000000057202 */ /* 0x000fc60000000f00 */
[----:B------:R-:W-:Y:S02]  /*05a0*/  IMAD R18, R18, 0x1c, RZ ;  /* 0x0000001c12127824 */ /* 0x000fe400078e02ff */
[----:B------:R-:W-:-:S07]  /*05b0*/  IMAD R7, R7, R10, -0x1c ;  /* 0xffffffe407077424 */ /* 0x000fce00078e020a */
.L_x_15:
[----:B------:R-:W-:Y:S01]  /*05c0*/  ISETP.GT.U32.AND P0, PT, R18, R3, PT ;  /* 0x000000031200720c */ /* 0x000fe20003f04070 */
[----:B------:R-:W-:-:S12]  /*05d0*/  BSSY.RECONVERGENT B0, `(.L_x_8) ;  /* 0x0000081000007945 */ /* 0x000fd80003800200 */
[----:B-12---:R-:W-:Y:S05]  /*05e0*/  @!P0 BRA `(.L_x_9) ;  /* 0x0000000400fc8947 */ /* 0x006fea0003800000 */
[----:B------:R-:W-:Y:S02]  /*05f0*/  ISETP.GE.U32.AND P2, PT, R3, R18, PT ;  /* 0x000000120300720c */ /* 0x000fe40003f46070 */
[----:B------:R-:W-:Y:S02]  /*0600*/  LEA R10, R6, R5, 0x4 ;  /* 0x00000005060a7211 */ /* 0x000fe400078e20ff */
[----:B------:R-:W-:-:S03]  /*0610*/  MOV R23, R3 ;  /* 0x0000000300177202 */ /* 0x000fc60000000f00 */
[----:B------:R-:W-:-:S06]  /*0620*/  IMAD R19, R10, 0x310, R7 ;  /* 0x000003100a137824 */ /* 0x000fcc00078e0207 */
[----:B------:R-:W1:Y:S01]  /*0630*/  @P2 LDC.64 R8, c[0x0][0x380] ;  /* 0x0000e000ff082b82 */ /* 0x000e620000000a00 */
[----:B------:R-:W-:-:S05]  /*0640*/  @P2 IADD3 R11, PT, PT, R19, R23, RZ ;  /* 0x00000017130b2210 */ /* 0x000fca0007ffe0ff */
[----:B-1----:R-:W-:-:S06]  /*0650*/  @P2 IMAD.WIDE.U32 R8, R11, 0x4, R8 ;  /* 0x000000040b082825 */ /* 0x002fcc00078e0008 */
[----:B0-----:R-:W2:Y:S01]  /*0660*/  @P2 LDG.E.CONSTANT R8, desc[UR6][R8.64] ;  /* 0x0000000608082981 */ /* 0x001ea2000c1e9900 */
[----:B------:R-:W-:Y:S01]  /*0670*/  @P2 SHF.R.U32.HI R10, RZ, 0x2, R23 ;  /* 0x00000002ff0a2819 */ /* 0x000fe20000011617 */
[----:B------:R-:W-:Y:S01]  /*0680*/  BSSY.RECONVERGENT B2, `(.L_x_10) ;  /* 0x0000044000027945 */ /* 0x000fe20003800200 */
[----:B------:R-:W-:Y:S01]  /*0690*/  @P2 MOV R13, 0x400 ;  /* 0x00000400000d2802 */ /* 0x000fe20000000f00 */
[----:B------:R-:W0:Y:S01]  /*06a0*/  @P2 S2R R14, SR_CgaCtaId ;  /* 0x00000000000e2919 */ /* 0x000e220000008800 */
[----:B------:R-:W-:Y:S01]  /*06b0*/  PLOP3.LUT P0, PT, P2, PT, PT, 0x8, 0x80 ;  /* 0x000000000080781c */ /* 0x000fe2000170e170 */
[----:B------:R-:W-:-:S04]  /*06c0*/  @P2 IMAD.HI.U32 R12, R10, 0x24924925, RZ ;  /* 0x249249250a0c2827 */ /* 0x000fc800078e00ff */
[----:B------:R-:W-:Y:S01]  /*06d0*/  @P2 IMAD R10, R12, -0x1c, R23 ;  /* 0xffffffe40c0a2824 */ /* 0x000fe200078e0217 */
[----:B------:R-:W-:-:S03]  /*06e0*/  @P2 IADD3 R23, PT, PT, R23, 0x60, RZ ;  /* 0x0000006017172810 */ /* 0x000fc60007ffe0ff */
[----:B------:R-:W-:Y:S01]  /*06f0*/  @P2 IMAD R11, R5, 0x5a, R10 ;  /* 0x0000005a050b2824 */ /* 0x000fe200078e020a */
[CC--:B------:R-:W-:Y:S02]  /*0700*/  ISETP.GT.U32.AND P1, PT, R18.reuse, R23.reuse, PT ;  /* 0x000000171200720c */ /* 0x0c0fe40003f24070 */
[----:B------:R-:W-:Y:S01]  /*0710*/  IADD3 R10, PT, PT, R18, -R23, RZ ;  /* 0x80000017120a7210 */ /* 0x000fe20007ffe0ff */
[----:B------:R-:W-:-:S03]  /*0720*/  @P2 IMAD R11, R12, 0x1e, R11 ;  /* 0x0000001e0c0b2824 */ /* 0x000fc600078e020b */
[----:B------:R-:W-:Y:S02]  /*0730*/  ISETP.LE.U32.OR P1, PT, R10, 0x120, !P1 ;  /* 0x000001200a00780c */ /* 0x000fe40004f23470 */
[----:B0-----:R-:W-:-:S04]  /*0740*/  @P2 LEA R14, R14, R13, 0x18 ;  /* 0x0000000d0e0e2211 */ /* 0x001fc800078ec0ff */
[----:B------:R-:W-:-:S05]  /*0750*/  @P2 LEA R11, R11, R14, 0x2 ;  /* 0x0000000e0b0b2211 */ /* 0x000fca00078e10ff */
[----:B--2---:R0:W-:Y:S02]  /*0760*/  @P2 STS [R11+0x7c], R8 ;  /* 0x00007c080b002388 */ /* 0x0041e40000000800 */
[----:B------:R-:W-:Y:S05]  /*0770*/  @P1 BRA `(.L_x_11) ;  /* 0x0000000000d01947 */ /* 0x000fea0003800000 */
[----:B------:R-:W1:Y:S01]  /*0780*/  S2R R10, SR_CgaCtaId ;  /* 0x00000000000a7919 */ /* 0x000e620000008800 */
[----:B0-----:R-:W0:Y:S01]  /*0790*/  LDC.64 R8, c[0x0][0x380] ;  /* 0x0000e000ff087b82 */ /* 0x001e220000000a00 */
[----:B------:R-:W-:Y:S02]  /*07a0*/  MOV R21, 0x400 ;  /* 0x0000040000157802 */ /* 0x000fe40000000f00 */
[----:B------:R-:W-:Y:S02]  /*07b0*/  PLOP3.LUT P0, PT, PT, PT, PT, 0x8, 0x80 ;  /* 0x000000000080781c */ /* 0x000fe40003f0e170 */
[----:B------:R-:W-:Y:S02]  /*07c0*/  IADD3 R20, PT, PT, R18, -0x120, RZ ;  /* 0xfffffee012147810 */ /* 0x000fe40007ffe0ff */
[----:B-1----:R-:W-:-:S09]  /*07d0*/  LEA R21, R10, R21, 0x18 ;  /* 0x000000150a157211 */ /* 0x002fd200078ec0ff */
.L_x_12:
[C---:B------:R-:W-:Y:S02]  /*07e0*/  IADD3 R26, PT, PT, R23.reuse, 0x60, RZ ;  /* 0x00000060171a7810 */ /* 0x040fe40007ffe0ff */
[C---:B------:R-:W-:Y:S02]  /*07f0*/  IADD3 R22, PT, PT, R23.reuse, 0xc0, RZ ;  /* 0x000000c017167810 */ /* 0x040fe40007ffe0ff */
[----:B------:R-:W-:Y:S02]  /*0800*/  IADD3 R24, PT, PT, R23, 0x120, RZ ;  /* 0x0000012017187810 */ /* 0x000fe40007ffe0ff */
[C---:B-1----:R-:W-:Y:S02]  /*0810*/  IADD3 R11, PT, PT, R19.reuse, R23, RZ ;  /* 0x00000017130b7210 */ /* 0x042fe40007ffe0ff */
[C---:B------:R-:W-:Y:S02]  /*0820*/  IADD3 R13, PT, PT, R19.reuse, R26, RZ ;  /* 0x0000001a130d7210 */ /* 0x040fe40007ffe0ff */
[----:B------:R-:W-:Y:S01]  /*0830*/  IADD3 R15, PT, PT, R19, R22, RZ ;  /* 0x00000016130f7210 */ /* 0x000fe20007ffe0ff */
[----:B0-----:R-:W-:Y:S01]  /*0840*/  IMAD.WIDE.U32 R10, R11, 0x4, R8 ;  /* 0x000000040b0a7825 */ /* 0x001fe200078e0008 */
[----:B------:R-:W-:-:S03]  /*0850*/  IADD3 R17, PT, PT, R19, R24, RZ ;  /* 0x0000001813117210 */ /* 0x000fc60007ffe0ff */
[--C-:B------:R-:W-:Y:S02]  /*0860*/  IMAD.WIDE.U32 R12, R13, 0x4, R8.reuse ;  /* 0x000000040d0c7825 */ /* 0x100fe400078e0008 */
[----:B------:R0:W2:Y:S02]  /*0870*/  LDG.E.CONSTANT R10, desc[UR6][R10.64] ;  /* 0x000000060a0a7981 */ /* 0x0000a4000c1e9900 */
[--C-:B------:R-:W-:Y:S02]  /*0880*/  IMAD.WIDE.U32 R14, R15, 0x4, R8.reuse ;  /* 0x000000040f0e7825 */ /* 0x100fe400078e0008 */
[----:B------:R1:W3:Y:S02]  /*0890*/  LDG.E.CONSTANT R12, desc[UR6][R12.64] ;  /* 0x000000060c0c7981 */ /* 0x0002e4000c1e9900 */
[----:B------:R-:W-:Y:S02]  /*08a0*/  IMAD.WIDE.U32 R16, R17, 0x4, R8 ;  /* 0x0000000411107825 */ /* 0x000fe400078e0008 */
[----:B------:R4:W5:Y:S04]  /*08b0*/  LDG.E.CONSTANT R14, desc[UR6][R14.64] ;  /* 0x000000060e0e7981 */ /* 0x000968000c1e9900 */
[----:B------:R4:W5:Y:S01]  /*08c0*/  LDG.E.CONSTANT R16, desc[UR6][R16.64] ;  /* 0x0000000610107981 */ /* 0x000962000c1e9900 */
[----:B------:R-:W-:-:S05]  /*08d0*/  SHF.R.U32.HI R25, RZ, 0x2, R23 ;  /* 0x00000002ff197819 */ /* 0x000fca0000011617 */
[----:B------:R-:W-:-:S04]  /*08e0*/  IMAD.HI.U32 R28, R25, 0x24924925, RZ ;  /* 0x24924925191c7827 */ /* 0x000fc800078e00ff */
[----:B------:R-:W-:-:S04]  /*08f0*/  IMAD R25, R28, -0x1c, R23 ;  /* 0xffffffe41c197824 */ /* 0x000fc800078e0217 */
[----:B------:R-:W-:Y:S01]  /*0900*/  IMAD R25, R5, 0x5a, R25 ;  /* 0x0000005a05197824 */ /* 0x000fe200078e0219 */
[----:B------:R-:W-:-:S03]  /*0910*/  SHF.R.U32.HI R27, RZ, 0x2, R22 ;  /* 0x00000002ff1b7819 */ /* 0x000fc60000011616 */
[----:B------:R-:W-:Y:S01]  /*0920*/  IMAD R28, R28, 0x1e, R25 ;  /* 0x0000001e1c1c7824 */ /* 0x000fe200078e0219 */
[----:B------:R-:W-:Y:S02]  /*0930*/  SHF.R.U32.HI R25, RZ, 0x2, R26 ;  /* 0x00000002ff197819 */ /* 0x000fe4000001161a */
[----:B0-----:R-:W-:Y:S01]  /*0940*/  SHF.R.U32.HI R11, RZ, 0x2, R24 ;  /* 0x00000002ff0b7819 */ /* 0x001fe20000011618 */
[----:B-1----:R-:W-:-:S04]  /*0950*/  IMAD.HI.U32 R13, R27, 0x24924925, RZ ;  /* 0x249249251b0d7827 */ /* 0x002fc800078e00ff */
[----:B------:R-:W-:-:S04]  /*0960*/  IMAD.HI.U32 R25, R25, 0x24924925, RZ ;  /* 0x2492492519197827 */ /* 0x000fc800078e00ff */
[----:B------:R-:W-:-:S04]  /*0970*/  IMAD.HI.U32 R11, R11, 0x24924925, RZ ;  /* 0x249249250b0b7827 */ /* 0x000fc800078e00ff */
[----:B------:R-:W-:Y:S02]  /*0980*/  IMAD R26, R25, -0x1c, R26 ;  /* 0xffffffe4191a7824 */ /* 0x000fe400078e021a */
[----:B------:R-:W-:Y:S02]  /*0990*/  IMAD R22, R13, -0x1c, R22 ;  /* 0xffffffe40d167824 */ /* 0x000fe400078e0216 */
[----:B------:R-:W-:Y:S02]  /*09a0*/  IMAD R24, R11, -0x1c, R24 ;  /* 0xffffffe40b187824 */ /* 0x000fe400078e0218 */
[C---:B------:R-:W-:Y:S02]  /*09b0*/  IMAD R26, R5.reuse, 0x5a, R26 ;  /* 0x0000005a051a7824 */ /* 0x040fe400078e021a */
[C---:B------:R-:W-:Y:S02]  /*09c0*/  IMAD R22, R5.reuse, 0x5a, R22 ;  /* 0x0000005a05167824 */ /* 0x040fe400078e0216 */
[----:B------:R-:W-:-:S02]  /*09d0*/  IMAD R24, R5, 0x5a, R24 ;  /* 0x0000005a05187824 */ /* 0x000fc400078e0218 */
[----:B------:R-:W-:Y:S02]  /*09e0*/  IMAD R26, R25, 0x1e, R26 ;  /* 0x0000001e191a7824 */ /* 0x000fe400078e021a */
[----:B------:R-:W-:Y:S02]  /*09f0*/  IMAD R22, R13, 0x1e, R22 ;  /* 0x0000001e0d167824 */ /* 0x000fe400078e0216 */
[----:B------:R-:W-:Y:S01]  /*0a00*/  IMAD R24, R11, 0x1e, R24 ;  /* 0x0000001e0b187824 */ /* 0x000fe200078e0218 */
[-C--:B------:R-:W-:Y:S02]  /*0a10*/  LEA R11, R28, R21.reuse, 0x2 ;  /* 0x000000151c0b7211 */ /* 0x080fe400078e10ff */
[-C--:B------:R-:W-:Y:S02]  /*0a20*/  LEA R13, R26, R21.reuse, 0x2 ;  /* 0x000000151a0d7211 */ /* 0x080fe400078e10ff */
[-C--:B----4-:R-:W-:Y:S02]  /*0a30*/  LEA R15, R22, R21.reuse, 0x2 ;  /* 0x00000015160f7211 */ /* 0x090fe400078e10ff */
[----:B------:R-:W-:-:S02]  /*0a40*/  LEA R17, R24, R21, 0x2 ;  /* 0x0000001518117211 */ /* 0x000fc400078e10ff */
[----:B------:R-:W-:-:S04]  /*0a50*/  IADD3 R23, PT, PT, R23, 0x180, RZ ;  /* 0x0000018017177810 */ /* 0x000fc80007ffe0ff */
[----:B------:R-:W-:Y:S01]  /*0a60*/  ISETP.GE.U32.AND P1, PT, R23, R20, PT ;  /* 0x000000141700720c */ /* 0x000fe20003f26070 */
[----:B--2---:R1:W-:Y:S04]  /*0a70*/  STS [R11+0x7c], R10 ;  /* 0x00007c0a0b007388 */ /* 0x0043e80000000800 */
[----:B---3--:R1:W-:Y:S04]  /*0a80*/  STS [R13+0x7c], R12 ;  /* 0x00007c0c0d007388 */ /* 0x0083e80000000800 */
[----:B-----5:R1:W-:Y:S04]  /*0a90*/  STS [R15+0x7c], R14 ;  /* 0x00007c0e0f007388 */ /* 0x0203e80000000800 */
[----:B------:R1:W-:Y:S01]  /*0aa0*/  STS [R17+0x7c], R16 ;  /* 0x00007c1011007388 */ /* 0x0003e20000000800 */
[----:B------:R-:W-:Y:S05]  /*0ab0*/  @!P1 BRA `(.L_x_12) ;  /* 0xfffffffc00489947 */ /* 0x000fea000383ffff */
.L_x_11:
[----:B------:R-:W-:Y:S05]  /*0ac0*/  BSYNC.RECONVERGENT B2 ;  /* 0x0000000000027941 */ /* 0x000fea0003800200 */
.L_x_10:
[CC--:B------:R-:W-:Y:S01]  /*0ad0*/  ISETP.GT.U32.AND P1, PT, R18.reuse, R23.reuse, PT ;  /* 0x000000171200720c */ /* 0x0c0fe20003f24070 */
[----:B------:R-:W-:Y:S01]  /*0ae0*/  BSSY.RECONVERGENT B2, `(.L_x_13) ;  /* 0x000001f000027945 */ /* 0x000fe20003800200 */
[----:B0-----:R-:W-:-:S04]  /*0af0*/  IADD3 R8, PT, PT, R18, -R23, RZ ;  /* 0x8000001712087210 */ /* 0x001fc80007ffe0ff */
[----:B------:R-:W-:-:S13]  /*0b00*/  ISETP.LE.U32.OR P1, PT, R8, 0x60, !P1 ;  /* 0x000000600800780c */ /* 0x000fda0004f23470 */
[----:B------:R-:W-:Y:S05]  /*0b10*/  @P1 BRA `(.L_x_14) ;  /* 0x00000000006c1947 */ /* 0x000fea0003800000 */
[----:B------:R-:W0:Y:S01]  /*0b20*/  LDC.64 R8, c[0x0][0x380] ;  /* 0x0000e000ff087b82 */ /* 0x000e220000000a00 */
[----:B-1----:R-:W-:Y:S02]  /*0b30*/  IADD3 R14, PT, PT, R23, 0x60, RZ ;  /* 0x00000060170e7810 */ /* 0x002fe40007ffe0ff */
[C---:B------:R-:W-:Y:S02]  /*0b40*/  IADD3 R11, PT, PT, R19.reuse, R23, RZ ;  /* 0x00000017130b7210 */ /* 0x040fe40007ffe0ff */
[----:B------:R-:W-:-:S03]  /*0b50*/  IADD3 R13, PT, PT, R19, R14, RZ ;  /* 0x0000000e130d7210 */ /* 0x000fc60007ffe0ff */
[----:B0-----:R-:W-:-:S04]  /*0b60*/  IMAD.WIDE.U32 R10, R11, 0x4, R8 ;  /* 0x000000040b0a7825 */ /* 0x001fc800078e0008 */
[----:B------:R-:W-:Y:S02]  /*0b70*/  IMAD.WIDE.U32 R8, R13, 0x4, R8 ;  /* 0x000000040d087825 */ /* 0x000fe400078e0008 */
[----:B------:R0:W2:Y:S04]  /*0b80*/  LDG.E.CONSTANT R10, desc[UR6][R10.64] ;  /* 0x000000060a0a7981 */ /* 0x0000a8000c1e9900 */
[----:B------:R-:W3:Y:S01]  /*0b90*/  LDG.E.CONSTANT R8, desc[UR6][R8.64] ;  /* 0x0000000608087981 */ /* 0x000ee2000c1e9900 */
[----:B------:R-:W1:Y:S01]  /*0ba0*/  S2UR UR5, SR_CgaCtaId ;  /* 0x00000000000579c3 */ /* 0x000e620000008800 */
[----:B------:R-:W-:Y:S01]  /*0bb0*/  SHF.R.U32.HI R13, RZ, 0x2, R23 ;  /* 0x00000002ff0d7819 */ /* 0x000fe20000011617 */
[----:B------:R-:W-:Y:S01]  /*0bc0*/  UMOV UR4, 0x400 ;  /* 0x0000040000047882 */ /* 0x000fe20000000000 */
[----:B------:R-:W-:-:S02]  /*0bd0*/  SHF.R.U32.HI R12, RZ, 0x2, R14 ;  /* 0x00000002ff0c7819 */ /* 0x000fc4000001160e */
[----:B------:R-:W-:Y:S01]  /*0be0*/  PLOP3.LUT P0, PT, PT, PT, PT, 0x8, 0x80 ;  /* 0x000000000080781c */ /* 0x000fe20003f0e170 */
[----:B------:R-:W-:-:S04]  /*0bf0*/  IMAD.HI.U32 R16, R13, 0x24924925, RZ ;  /* 0x249249250d107827 */ /* 0x000fc800078e00ff */
[----:B------:R-:W-:-:S04]  /*0c00*/  IMAD.HI.U32 R12, R12, 0x24924925, RZ ;  /* 0x249249250c0c7827 */ /* 0x000fc800078e00ff */
[----:B------:R-:W-:Y:S01]  /*0c10*/  IMAD R20, R16, -0x1c, R23 ;  /* 0xffffffe410147824 */ /* 0x000fe200078e0217 */
[----:B------:R-:W-:Y:S01]  /*0c20*/  IADD3 R23, PT, PT, R23, 0xc0, RZ ;  /* 0x000000c017177810 */ /* 0x000fe20007ffe0ff */
[----:B------:R-:W-:Y:S02]  /*0c30*/  IMAD R14, R12, -0x1c, R14 ;  /* 0xffffffe40c0e7824 */ /* 0x000fe400078e020e */
[C---:B------:R-:W-:Y:S02]  /*0c40*/  IMAD R13, R5.reuse, 0x5a, R20 ;  /* 0x0000005a050d7824 */ /* 0x040fe400078e0214 */
[----:B0-----:R-:W-:Y:S02]  /*0c50*/  IMAD R11, R5, 0x5a, R14 ;  /* 0x0000005a050b7824 */ /* 0x001fe400078e020e */
[----:B------:R-:W-:Y:S01]  /*0c60*/  IMAD R13, R16, 0x1e, R13 ;  /* 0x0000001e100d7824 */ /* 0x000fe200078e020d */
[----:B-1----:R-:W-:Y:S01]  /*0c70*/  ULEA UR4, UR5, UR4, 0x18 ;  /* 0x0000000405047291 */ /* 0x002fe2000f8ec0ff */
[----:B------:R-:W-:-:S05]  /*0c80*/  IMAD R11, R12, 0x1e, R11 ;  /* 0x0000001e0c0b7824 */ /* 0x000fca00078e020b */
[----:B------:R-:W-:Y:S02]  /*0c90*/  LEA R13, R13, UR4, 0x2 ;  /* 0x000000040d0d7c11 */ /* 0x000fe4000f8e10ff */
[----:B------:R-:W-:-:S03]  /*0ca0*/  LEA R11, R11, UR4, 0x2 ;  /* 0x000000040b0b7c11 */ /* 0x000fc6000f8e10ff */
[----:B--2---:R0:W-:Y:S04]  /*0cb0*/  STS [R13+0x7c], R10 ;  /* 0x00007c0a0d007388 */ /* 0x0041e80000000800 */
[----:B---3--:R0:W-:Y:S02]  /*0cc0*/  STS [R11+0x7c], R8 ;  /* 0x00007c080b007388 */ /* 0x0081e40000000800 */
.L_x_14:
[----:B------:R-:W-:Y:S05]  /*0cd0*/  BSYNC.RECONVERGENT B2 ;  /* 0x0000000000027941 */ /* 0x000fea0003800200 */
.L_x_13:
[----:B------:R-:W-:-:S13]  /*0ce0*/  ISETP.LT.U32.OR P0, PT, R23, R18, P0 ;  /* 0x000000121700720c */ /* 0x000fda0000701470 */
[----:B------:R-:W-:Y:S05]  /*0cf0*/  @!P0 BRA `(.L_x_9) ;  /* 0x0000000000388947 */ /* 0x000fea0003800000 */
[----:B0-----:R-:W0:Y:S01]  /*0d00*/  LDC.64 R8, c[0x0][0x380] ;  /* 0x0000e000ff087b82 */ /* 0x001e220000000a00 */
[----:B------:R-:W-:-:S05]  /*0d10*/  IADD3 R19, PT, PT, R19, R23, RZ ;  /* 0x0000001713137210 */ /* 0x000fca0007ffe0ff */
[----:B0-----:R-:W-:-:S06]  /*0d20*/  IMAD.WIDE.U32 R8, R19, 0x4, R8 ;  /* 0x0000000413087825 */ /* 0x001fcc00078e0008 */
[----:B------:R-:W2:Y:S01]  /*0d30*/  LDG.E.CONSTANT R8, desc[UR6][R8.64] ;  /* 0x0000000608087981 */ /* 0x000ea2000c1e9900 */
[----:B------:R-:W0:Y:S01]  /*0d40*/  S2UR UR5, SR_CgaCtaId ;  /* 0x00000000000579c3 */ /* 0x000e220000008800 */
[----:B-1----:R-:W-:Y:S01]  /*0d50*/  SHF.R.U32.HI R10, RZ, 0x2, R23 ;  /* 0x00000002ff0a7819 */ /* 0x002fe20000011617 */
[----:B------:R-:W-:-:S04]  /*0d60*/  UMOV UR4, 0x400 ;  /* 0x0000040000047882 */ /* 0x000fc80000000000 */
[----:B------:R-:W-:-:S04]  /*0d70*/  IMAD.HI.U32 R10, R10, 0x24924925, RZ ;  /* 0x249249250a0a7827 */ /* 0x000fc800078e00ff */
[----:B------:R-:W-:-:S04]  /*0d80*/  IMAD R12, R10, -0x1c, R23 ;  /* 0xffffffe40a0c7824 */ /* 0x000fc800078e0217 */
[----:B------:R-:W-:-:S04]  /*0d90*/  IMAD R11, R5, 0x5a, R12 ;  /* 0x0000005a050b7824 */ /* 0x000fc800078e020c */
[----:B------:R-:W-:Y:S01]  /*0da0*/  IMAD R11, R10, 0x1e, R11 ;  /* 0x0000001e0a0b7824 */ /* 0x000fe200078e020b */
[----:B0-----:R-:W-:-:S06]  /*0db0*/  ULEA UR4, UR5, UR4, 0x18 ;  /* 0x0000000405047291 */ /* 0x001fcc000f8ec0ff */
[----:B------:R-:W-:-:S05]  /*0dc0*/  LEA R11, R11, UR4, 0x2 ;  /* 0x000000040b0b7c11 */ /* 0x000fca000f8e10ff */
[----:B--2---:R2:W-:Y:S02]  /*0dd0*/  STS [R11+0x7c], R8 ;  /* 0x00007c080b007388 */ /* 0x0045e40000000800 */
.L_x_9:
[----:B0-----:R-:W-:Y:S05]  /*0de0*/  BSYNC.RECONVERGENT B0 ;  /* 0x0000000000007941 */ /* 0x001fea0003800200 */
.L_x_8:
[C---:B------:R-:W-:Y:S02]  /*0df0*/  ISETP.GE.U32.AND P0, PT, R5.reuse, 0x9, PT ;  /* 0x000000090500780c */ /* 0x040fe40003f06070 */
[----:B------:R-:W-:-:S11]  /*0e00*/  IADD3 R5, PT, PT, R5, 0x7, RZ ;  /* 0x0000000705057810 */ /* 0x000fd60007ffe0ff */
[----:B------:R-:W-:Y:S05]  /*0e10*/  @!P0 BRA `(.L_x_15) ;  /* 0xfffffff400e88947 */ /* 0x000fea000383ffff */
[----:B------:R-:W-:Y:S05]  /*0e20*/  BSYNC.RECONVERGENT B1 ;  /* 0x0000000000017941 */ /* 0x000fea0003800200 */
.L_x_7:
[----:B------:R-:W-:Y:S05]  /*0e30*/  BRA `(.L_x_16) ;  /* 0x0000000800347947 */ /* 0x000fea0003800000 */
.L_x_6:
[----:B------:R-:W-:Y:S01]  /*0e40*/  HFMA2 R10, -RZ, RZ, 0, 1.6689300537109375e-06 ;  /* 0x0000001cff0a7431 */ /* 0x000fe200000001ff */
[----:B------:R-:W-:Y:S01]  /*0e50*/  IADD3 R18, PT, PT, -R5, R8, RZ ;  /* 0x0000000805127210 */ /* 0x000fe20007ffe1ff */
[----:B------:R-:W-:Y:S01]  /*0e60*/  BSSY.RECONVERGENT B1, `(.L_x_16) ;  /* 0x000008a000017945 */ /* 0x000fe20003800200 */
[----:B------:R-:W-:-:S03]  /*0e70*/  MOV R5, R0 ;  /* 0x0000000000057202 */ /* 0x000fc60000000f00 */
[----:B------:R-:W-:Y:S02]  /*0e80*/  IMAD R18, R18, 0x1c, RZ ;  /* 0x0000001c12127824 */ /* 0x000fe400078e02ff */
[----:B------:R-:W-:-:S07]  /*0e90*/  IMAD R7, R7, R10, -0x1c ;  /* 0xffffffe407077424 */ /* 0x000fce00078e020a */
.L_x_24:
        /* <DEDUP_REMOVED lines=34> */
.L_x_21:
        /* <DEDUP_REMOVED lines=46> */
.L_x_20:
[----:B------:R-:W-:Y:S05]  /*13a0*/  BSYNC.RECONVERGENT B2 ;  /* 0x0000000000027941 */ /* 0x000fea0003800200 */
.L_x_19:
        /* <DEDUP_REMOVED lines=32> */
.L_x_23:
[----:B------:R-:W-:Y:S05]  /*15b0*/  BSYNC.RECONVERGENT B2 ;  /* 0x0000000000027941 */ /* 0x000fea0003800200 */
.L_x_22:
        /* <DEDUP_REMOVED lines=16> */
.L_x_18:
[----:B0-----:R-:W-:Y:S05]  /*16c0*/  BSYNC.RECONVERGENT B0 ;  /* 0x0000000000007941 */ /* 0x001fea0003800200 */
.L_x_17:
[C---:B------:R-:W-:Y:S02]  /*16d0*/  ISETP.GE.U32.AND P0, PT, R5.reuse, 0x9, PT ;  /* 0x000000090500780c */ /* 0x040fe40003f06070 */
[----:B------:R-:W-:-:S11]  /*16e0*/  IADD3 R5, PT, PT, R5, 0x7, RZ ;  /* 0x0000000705057810 */ /* 0x000fd60007ffe0ff */
[----:B------:R-:W-:Y:S05]  /*16f0*/  @!P0 BRA `(.L_x_24) ;  /* 0xfffffff400e88947 */ /* 0x000fea000383ffff */
[----:B------:R-:W-:Y:S05]  /*1700*/  BSYNC.RECONVERGENT B1 ;  /* 0x0000000000017941 */ /* 0x000fea0003800200 */
.L_x_16:
[----:B-1----:R-:W2:Y:S01]  /*1710*/  LDC.64 R16, c[0x0][0x388] ;  /* 0x0000e200ff107b82 */ /* 0x002ea20000000a00 */
[----:B------:R-:W-:-:S04]  /*1720*/  IMAD R6, R6, 0x3600, R3 ;  /* 0x0000360006067824 */ /* 0x000fc800078e0203 */
[----:B--2---:R-:W-:-:S05]  /*1730*/  IMAD.WIDE.U32 R8, R6, 0x4, R16 ;  /* 0x0000000406087825 */ /* 0x004fca00078e0010 */
[----:B------:R-:W2:Y:S04]  /*1740*/  LDG.E.CONSTANT R26, desc[UR6][R8.64] ;  /* 0x00000006081a7981 */ /* 0x000ea8000c1e9900 */
[----:B------:R-:W3:Y:S04]  /*1750*/  LDG.E.CONSTANT R27, desc[UR6][R8.64+0x180] ;  /* 0x00018006081b7981 */ /* 0x000ee8000c1e9900 */
[----:B------:R-:W4:Y:S04]  /*1760*/  LDG.E.CONSTANT R21, desc[UR6][R8.64+0x300] ;  /* 0x0003000608157981 */ /* 0x000f28000c1e9900 */
[----:B------:R-:W4:Y:S04]  /*1770*/  LDG.E.CONSTANT R20, desc[UR6][R8.64+0x480] ;  /* 0x0004800608147981 */ /* 0x000f28000c1e9900 */
[----:B------:R-:W4:Y:S01]  /*1780*/  LDG.E.CONSTANT R19, desc[UR6][R8.64+0x600] ;  /* 0x0006000608137981 */ /* 0x000f22000c1e9900 */
[----:B------:R-:W-:-:S05]  /*1790*/  IADD3 R11, PT, PT, R6, 0x1e0, RZ ;  /* 0x000001e0060b7810 */ /* 0x000fca0007ffe0ff */
[----:B------:R-:W-:-:S05]  /*17a0*/  IMAD.WIDE.U32 R10, R11, 0x4, R16 ;  /* 0x000000040b0a7825 */ /* 0x000fca00078e0010 */
[----:B------:R-:W4:Y:S01]  /*17b0*/  LDG.E.CONSTANT R15, desc[UR6][R10.64] ;  /* 0x000000060a0f7981 */ /* 0x000f22000c1e9900 */
[----:B------:R-:W-:-:S05]  /*17c0*/  IADD3 R13, PT, PT, R6, 0x240, RZ ;  /* 0x00000240060d7810 */ /* 0x000fca0007ffe0ff */
[----:B------:R-:W-:-:S05]  /*17d0*/  IMAD.WIDE.U32 R12, R13, 0x4, R16 ;  /* 0x000000040d0c7825 */ /* 0x000fca00078e0010 */
[----:B------:R-:W4:Y:S01]  /*17e0*/  LDG.E.CONSTANT R18, desc[UR6][R12.64] ;  /* 0x000000060c127981 */ /* 0x000f22000c1e9900 */
[C---:B------:R-:W-:Y:S01]  /*17f0*/  IADD3 R25, PT, PT, R6.reuse, 0x2a0, RZ ;  /* 0x000002a006197810 */ /* 0x040fe20007ffe0ff */
[----:B------:R-:W0:Y:S01]  /*1800*/  S2UR UR5, SR_CgaCtaId ;  /* 0x00000000000579c3 */ /* 0x000e220000008800 */
[----:B------:R-:W-:-:S03]  /*1810*/  IADD3 R29, PT, PT, R6, 0x300, RZ ;  /* 0x00000300061d7810 */ /* 0x000fc60007ffe0ff */
[----:B------:R-:W-:-:S04]  /*1820*/  IMAD.WIDE.U32 R24, R25, 0x4, R16 ;  /* 0x0000000419187825 */ /* 0x000fc800078e0010 */
[----:B------:R-:W-:Y:S01]  /*1830*/  IMAD.WIDE.U32 R28, R29, 0x4, R16 ;  /* 0x000000041d1c7825 */ /* 0x000fe200078e0010 */
[----:B------:R1:W4:Y:S01]  /*1840*/  LDG.E.CONSTANT R14, desc[UR6][R24.64] ;  /* 0x00000006180e7981 */ /* 0x000322000c1e9900 */
[----:B------:R-:W-:-:S03]  /*1850*/  UMOV UR4, 0x400 ;  /* 0x0000040000047882 */ /* 0x000fc60000000000 */
[----:B------:R4:W4:Y:S01]  /*1860*/  LDG.E.CONSTANT R7, desc[UR6][R28.64] ;  /* 0x000000061c077981 */ /* 0x000922000c1e9900 */
[----:B------:R-:W-:-:S05]  /*1870*/  IADD3 R23, PT, PT, R6, 0x360, RZ ;  /* 0x0000036006177810 */ /* 0x000fca0007ffe0ff */
[----:B------:R-:W-:Y:S01]  /*1880*/  IMAD.WIDE.U32 R22, R23, 0x4, R16 ;  /* 0x0000000417167825 */ /* 0x000fe200078e0010 */
[----:B-1----:R-:W-:Y:S01]  /*1890*/  IADD3 R25, PT, PT, R6, 0x3c0, RZ ;  /* 0x000003c006197810 */ /* 0x002fe20007ffe0ff */
[----:B0-----:R-:W-:-:S04]  /*18a0*/  ULEA UR4, UR5, UR4, 0x18 ;  /* 0x0000000405047291 */ /* 0x001fc8000f8ec0ff */
[----:B------:R-:W-:Y:S01]  /*18b0*/  IMAD.WIDE.U32 R24, R25, 0x4, R16 ;  /* 0x0000000419187825 */ /* 0x000fe200078e0010 */
[----:B------:R0:W4:Y:S01]  /*18c0*/  LDG.E.CONSTANT R22, desc[UR6][R22.64] ;  /* 0x0000000616167981 */ /* 0x000122000c1e9900 */
[----:B------:R-:W-:Y:S01]  /*18d0*/  LEA R5, R0, UR4, 0x4 ;  /* 0x0000000400057c11 */ /* 0x000fe2000f8e20ff */
[----:B------:R-:W-:Y:S06]  /*18e0*/  BAR.SYNC.DEFER_BLOCKING 0x0 ;  /* 0x0000000000007b1d */ /* 0x000fec0000010000 */
[----:B------:R-:W4:Y:S04]  /*18f0*/  LDG.E.CONSTANT R24, desc[UR6][R24.64] ;  /* 0x0000000618187981 */ /* 0x000f28000c1e9900 */
[----:B------:R-:W2:Y:S04]  /*1900*/  LDS.128 R8, [R5] ;  /* 0x0000000005087984 */ /* 0x000ea80000000c00 */
[----:B------:R-:W1:Y:S01]  /*1910*/  LDS.64 R12, [R5+0x10] ;  /* 0x00001000050c7984 */ /* 0x000e620000000a00 */
[----:B--2---:R-:W-:-:S04]  /*1920*/  FFMA R8, R26, R8, RZ ;  /* 0x000000081a087223 */ /* 0x004fc800000000ff */
[-C--:B---3--:R-:W-:Y:S01]  /*1930*/  FFMA R8, R27, R9.reuse, R8 ;  /* 0x000000091b087223 */ /* 0x088fe20000000008 */
[----:B------:R-:W-:-:S03]  /*1940*/  FFMA R9, R26, R9, RZ ;  /* 0x000000091a097223 */ /* 0x000fc600000000ff */
[-C--:B----4-:R-:W-:Y:S01]  /*1950*/  FFMA R29, R21, R10.reuse, R8 ;  /* 0x0000000a151d7223 */ /* 0x090fe20000000008 */
[-C--:B------:R-:W-:Y:S01]  /*1960*/  FFMA R28, R27, R10.reuse, R9 ;  /* 0x0000000a1b1c7223 */ /* 0x080fe20000000009 */
[C---:B------:R-:W-:Y:S01]  /*1970*/  FFMA R10, R26.reuse, R10, RZ ;  /* 0x0000000a1a0a7223 */ /* 0x040fe200000000ff */
[----:B------:R-:W-:-:S03]  /*1980*/  FFMA R9, R26, R11, RZ ;  /* 0x0000000b1a097223 */ /* 0x000fc600000000ff */
[-C--:B------:R-:W-:Y:S01]  /*1990*/  FFMA R26, R27, R11.reuse, R10 ;  /* 0x0000000b1b1a7223 */ /* 0x080fe2000000000a */
[----:B------:R-:W-:Y:S01]  /*19a0*/  FFMA R10, R21, R11, R28 ;  /* 0x0000000b150a7223 */ /* 0x000fe2000000001c */
[-C--:B-1----:R-:W-:Y:S02]  /*19b0*/  FFMA R28, R27, R12.reuse, R9 ;  /* 0x0000000c1b1c7223 */ /* 0x082fe40000000009 */
[----:B------:R-:W1:Y:S01]  /*19c0*/  LDS.64 R8, [R5+0x78] ;  /* 0x0000780005087984 */ /* 0x000e620000000a00 */
[----:B------:R-:W-:Y:S01]  /*19d0*/  IADD3 R27, PT, PT, R6, 0x420, RZ ;  /* 0x00000420061b7810 */ /* 0x000fe20007ffe0ff */
[----:B0-----:R-:W-:-:S04]  /*19e0*/  FFMA R23, R21, R12, R26 ;  /* 0x0000000c15177223 */ /* 0x001fc8000000001a */
[----:B------:R-:W-:-:S04]  /*19f0*/  IMAD.WIDE.U32 R26, R27, 0x4, R16 ;  /* 0x000000041b1a7825 */ /* 0x000fc800078e0010 */
[----:B------:R-:W-:Y:S01]  /*1a00*/  FFMA R28, R21, R13, R28 ;  /* 0x0000000d151c7223 */ /* 0x000fe2000000001c */
[----:B------:R0:W2:Y:S01]  /*1a10*/  LDG.E.CONSTANT R25, desc[UR6][R26.64] ;  /* 0x000000061a197981 */ /* 0x0000a2000c1e9900 */
[C---:B-1----:R-:W-:Y:S01]  /*1a20*/  FFMA R8, R20.reuse, R8, R29 ;  /* 0x0000000814087223 */ /* 0x042fe2000000001d */
[----:B------:R-:W-:-:S03]  /*1a30*/  FFMA R13, R20, R9, R10 ;  /* 0x00000009140d7223 */ /* 0x000fc6000000000a */
[----:B------:R-:W-:Y:S02]  /*1a40*/  FFMA R12, R19, R9, R8 ;  /* 0x00000009130c7223 */ /* 0x000fe40000000008 */
[----:B------:R-:W1:Y:S01]  /*1a50*/  LDS.128 R8, [R5+0x80] ;  /* 0x0000800005087984 */ /* 0x000e620000000c00 */
[----:B------:R-:W-:Y:S01]  /*1a60*/  IADD3 R29, PT, PT, R6, 0x480, RZ ;  /* 0x00000480061d7810 */ /* 0x000fe20007ffe0ff */
[C---:B-1----:R-:W-:Y:S01]  /*1a70*/  FFMA R21, R20.reuse, R8, R23 ;  /* 0x0000000814157223 */ /* 0x042fe20000000017 */
[----:B------:R-:W-:-:S03]  /*1a80*/  FFMA R20, R20, R9, R28 ;  /* 0x0000000914147223 */ /* 0x000fc6000000001c */
[----:B------:R-:W-:-:S05]  /*1a90*/  IMAD.WIDE.U32 R28, R29, 0x4, R16 ;  /* 0x000000041d1c7825 */ /* 0x000fca00078e0010 */
[----:B------:R1:W3:Y:S01]  /*1aa0*/  LDG.E.CONSTANT R23, desc[UR6][R28.64] ;  /* 0x000000061c177981 */ /* 0x0002e2000c1e9900 */
[C---:B0-----:R-:W-:Y:S01]  /*1ab0*/  FFMA R27, R19.reuse, R9, R21 ;  /* 0x00000009131b7223 */ /* 0x041fe20000000015 */
[C---:B------:R-:W-:Y:S01]  /*1ac0*/  FFMA R26, R19.reuse, R10, R20 ;  /* 0x0000000a131a7223 */ /* 0x040fe20000000014 */
[----:B-1----:R-:W-:Y:S01]  /*1ad0*/  IADD3 R29, PT, PT, R6, 0x4e0, RZ ;  /* 0x000004e0061d7810 */ /* 0x002fe20007ffe0ff */
[----:B------:R-:W-:-:S04]  /*1ae0*/  FFMA R28, R19, R8, R13 ;  /* 0x00000008131c7223 */ /* 0x000fc8000000000d */
[----:B------:R-:W-:-:S04]  /*1af0*/  IMAD.WIDE.U32 R20, R29, 0x4, R16 ;  /* 0x000000041d147825 */ /* 0x000fc800078e0010 */
[C---:B------:R-:W-:Y:S01]  /*1b00*/  FFMA R13, R15.reuse, R8, R12 ;  /* 0x000000080f0d7223 */ /* 0x040fe2000000000c */
[C---:B------:R-:W-:Y:S01]  /*1b10*/  FFMA R19, R15.reuse, R9, R28 ;  /* 0x000000090f137223 */ /* 0x040fe2000000001c */
[----:B------:R0:W4:Y:S02]  /*1b20*/  LDG.E.CONSTANT R12, desc[UR6][R20.64] ;  /* 0x00000006140c7981 */ /* 0x000124000c1e9900 */
[C---:B0-----:R-:W-:Y:S01]  /*1b30*/  FFMA R21, R15.reuse, R10, R27 ;  /* 0x0000000a0f157223 */ /* 0x041fe2000000001b */
[----:B------:R-:W-:Y:S02]  /*1b40*/  FFMA R20, R15, R11, R26 ;  /* 0x0000000b0f147223 */ /* 0x000fe4000000001a */
[----:B------:R-:W0:Y:S01]  /*1b50*/  LDS.128 R8, [R5+0xf0] ;  /* 0x0000f00005087984 */ /* 0x000e220000000c00 */
[----:B------:R-:W-:-:S05]  /*1b60*/  IADD3 R27, PT, PT, R6, 0x540, RZ ;  /* 0x00000540061b7810 */ /* 0x000fca0007ffe0ff */
[----:B------:R-:W-:-:S05]  /*1b70*/  IMAD.WIDE.U32 R26, R27, 0x4, R16 ;  /* 0x000000041b1a7825 */ /* 0x000fca00078e0010 */
[----:B------:R1:W4:Y:S01]  /*1b80*/  LDG.E.CONSTANT R15, desc[UR6][R26.64] ;  /* 0x000000061a0f7981 */ /* 0x000322000c1e9900 */
[C---:B0-----:R-:W-:Y:S01]  /*1b90*/  FFMA R13, R18.reuse, R8, R13 ;  /* 0x00000008120d7223 */ /* 0x041fe2000000000d */
[CC--:B------:R-:W-:Y:S01]  /*1ba0*/  FFMA R8, R18.reuse, R10.reuse, R21 ;  /* 0x0000000a12087223 */ /* 0x0c0fe20000000015 */
[C---:B------:R-:W-:Y:S01]  /*1bb0*/  FFMA R29, R18.reuse, R9, R19 ;  /* 0x00000009121d7223 */ /* 0x040fe20000000013 */
[----:B------:R-:W-:Y:S02]  /*1bc0*/  FFMA R21, R18, R11, R20 ;  /* 0x0000000b12157223 */ /* 0x000fe40000000014 */
[----:B------:R-:W0:Y:S01]  /*1bd0*/  LDS.64 R18, [R5+0x100] ;  /* 0x0001000005127984 */ /* 0x000e220000000a00 */
[C---:B------:R-:W-:Y:S01]  /*1be0*/  FFMA R20, R14.reuse, R9, R13 ;  /* 0x000000090e147223 */ /* 0x040fe2000000000d */
[-C--:B------:R-:W-:Y:S01]  /*1bf0*/  FFMA R28, R14, R10.reuse, R29 ;  /* 0x0000000a0e1c7223 */ /* 0x080fe2000000001d */
[----:B------:R-:W-:Y:S01]  /*1c00*/  IADD3 R13, PT, PT, R6, 0x5a0, RZ ;  /* 0x000005a0060d7810 */ /* 0x000fe20007ffe0ff */
[-C--:B------:R-:W-:Y:S01]  /*1c10*/  FFMA R8, R14, R11.reuse, R8 ;  /* 0x0000000b0e087223 */ /* 0x080fe20000000008 */
[C---:B------:R-:W-:Y:S01]  /*1c20*/  FFMA R9, R7.reuse, R10, R20 ;  /* 0x0000000a07097223 */ /* 0x040fe20000000014 */
[----:B-1----:R-:W-:Y:S01]  /*1c30*/  FFMA R26, R7, R11, R28 ;  /* 0x0000000b071a7223 */ /* 0x002fe2000000001c */
[----:B------:R-:W-:Y:S01]  /*1c40*/  IADD3 R29, PT, PT, R6, 0x600, RZ ;  /* 0x00000600061d7810 */ /* 0x000fe20007ffe0ff */
[----:B------:R-:W-:-:S04]  /*1c50*/  IMAD.WIDE.U32 R10, R13, 0x4, R16 ;  /* 0x000000040d0a7825 */ /* 0x000fc800078e0010 */
[----:B------:R-:W-:Y:S01]  /*1c60*/  IMAD.WIDE.U32 R28, R29, 0x4, R16 ;  /* 0x000000041d1c7825 */ /* 0x000fe200078e0010 */
[----:B------:R-:W4:Y:S03]  /*1c70*/  LDG.E.CONSTANT R13, desc[UR6][R10.64] ;  /* 0x000000060a0d7981 */ /* 0x000f26000c1e9900 */
[-C--:B0-----:R-:W-:Y:S02]  /*1c80*/  FFMA R27, R14, R18.reuse, R21 ;  /* 0x000000120e1b7223 */ /* 0x081fe40000000015 */
[----:B------:R0:W4:Y:S04]  /*1c90*/  LDG.E.CONSTANT R14, desc[UR6][R28.64] ;  /* 0x000000061c0e7981 */ /* 0x000128000c1e9900 */
[----:B------:R-:W1:Y:S01]  /*1ca0*/  LDS.64 R20, [R5+0x168] ;  /* 0x0001680005147984 */ /* 0x000e620000000a00 */
[C---:B0-----:R-:W-:Y:S01]  /*1cb0*/  FFMA R29, R7.reuse, R18, R8 ;  /* 0x00000012071d7223 */ /* 0x041fe20000000008 */
[----:B------:R-:W-:Y:S01]  /*1cc0*/  FFMA R18, R7, R19, R27 ;  /* 0x0000001307127223 */ /* 0x000fe2000000001b */
[----:B------:R-:W-:Y:S01]  /*1cd0*/  IADD3 R27, PT, PT, R6, 0x660, RZ ;  /* 0x00000660061b7810 */ /* 0x000fe20007ffe0ff */
[C---:B-1----:R-:W-:Y:S01]  /*1ce0*/  FFMA R7, R22.reuse, R20, R9 ;  /* 0x0000001416077223 */ /* 0x042fe20000000009 */
[----:B------:R-:W-:-:S03]  /*1cf0*/  FFMA R19, R22, R21, R26 ;  /* 0x0000001516137223 */ /* 0x000fc6000000001a */
[----:B------:R-:W-:Y:S01]  /*1d00*/  IMAD.WIDE.U32 R26, R27, 0x4, R16 ;  /* 0x000000041b1a7825 */ /* 0x000fe200078e0010 */
[----:B------:R-:W0:Y:S03]  /*1d10*/  LDS.128 R8, [R5+0x170] ;  /* 0x0001700005087984 */ /* 0x000e260000000c00 */
[----:B------:R-:W-:Y:S02]  /*1d20*/  FFMA R20, R24, R21, R7 ;  /* 0x0000001518147223 */ /* 0x000fe40000000007 */
[----:B------:R1:W4:Y:S01]  /*1d30*/  LDG.E.CONSTANT R7, desc[UR6][R26.64] ;  /* 0x000000061a077981 */ /* 0x000322000c1e9900 */
[C---:B0-----:R-:W-:Y:S01]  /*1d40*/  FFMA R21, R22.reuse, R8, R29 ;  /* 0x0000000816157223 */ /* 0x041fe2000000001d */
[----:B------:R-:W-:Y:S01]  /*1d50*/  FFMA R29, R22, R9, R18 ;  /* 0x00000009161d7223 */ /* 0x000fe20000000012 */
[----:B------:R-:W-:-:S03]  /*1d60*/  IADD3 R18, PT, PT, R6, 0x6c0, RZ ;  /* 0x000006c006127810 */ /* 0x000fc60007ffe0ff */
[----:B------:R-:W-:Y:S01]  /*1d70*/  FFMA R28, R24, R10, R29 ;  /* 0x0000000a181c7223 */ /* 0x000fe2000000001d */
[----:B------:R-:W-:Y:S01]  /*1d80*/  IADD3 R29, PT, PT, R6, 0x720, RZ ;  /* 0x00000720061d7810 */ /* 0x000fe20007ffe0ff */
[----:B------:R-:W-:Y:S01]  /*1d90*/  FFMA R22, R24, R8, R19 ;  /* 0x0000000818167223 */ /* 0x000fe20000000013 */
[----:B------:R-:W-:-:S04]  /*1da0*/  IMAD.WIDE.U32 R18, R18, 0x4, R16 ;  /* 0x0000000412127825 */ /* 0x000fc800078e0010 */
[----:B------:R-:W-:Y:S01]  /*1db0*/  FFMA R21, R24, R9, R21 ;  /* 0x0000000918157223 */ /* 0x000fe20000000015 */
[----:B-1----:R-:W-:Y:S01]  /*1dc0*/  IMAD.WIDE.U32 R26, R29, 0x4, R16 ;  /* 0x000000041d1a7825 */ /* 0x002fe200078e0010 */
[C---:B------:R-:W-:Y:S01]  /*1dd0*/  IADD3 R29, PT, PT, R6.reuse, 0x780, RZ ;  /* 0x00000780061d7810 */ /* 0x040fe20007ffe0ff */
[----:B------:R-:W4:Y:S02]  /*1de0*/  LDG.E.CONSTANT R18, desc[UR6][R18.64] ;  /* 0x0000000612127981 */ /* 0x000f24000c1e9900 */
[C---:B--2---:R-:W-:Y:S01]  /*1df0*/  FFMA R20, R25.reuse, R8, R20 ;  /* 0x0000000819147223 */ /* 0x044fe20000000014 */
[C---:B------:R-:W-:Y:S01]  /*1e00*/  FFMA R21, R25.reuse, R10, R21 ;  /* 0x0000000a19157223 */ /* 0x040fe20000000015 */
[C---:B------:R-:W-:Y:S01]  /*1e10*/  FFMA R28, R25.reuse, R11, R28 ;  /* 0x0000000b191c7223 */ /* 0x040fe2000000001c */
[----:B------:R0:W2:Y:S02]  /*1e20*/  LDG.E.CONSTANT R19, desc[UR6][R26.64] ;  /* 0x000000061a137981 */ /* 0x0000a4000c1e9900 */
[----:B0-----:R-:W-:Y:S01]  /*1e30*/  FFMA R26, R25, R9, R22 ;  /* 0x00000009191a7223 */ /* 0x001fe20000000016 */
[----:B------:R-:W-:Y:S01]  /*1e40*/  IMAD.WIDE.U32 R24, R29, 0x4, R16 ;  /* 0x000000041d187825 */ /* 0x000fe200078e0010 */
[----:B------:R-:W3:Y:S04]  /*1e50*/  LDS.128 R8, [R5+0x1e0] ;  /* 0x0001e00005087984 */ /* 0x000ee80000000c00 */
[----:B------:R0:W2:Y:S02]  /*1e60*/  LDG.E.CONSTANT R22, desc[UR6][R24.64] ;  /* 0x0000000618167981 */ /* 0x0000a4000c1e9900 */
[----:B0-----:R-:W-:-:S05]  /*1e70*/  IADD3 R25, PT, PT, R6, 0x7e0, RZ ;  /* 0x000007e006197810 */ /* 0x001fca0007ffe0ff */
[----:B------:R-:W-:-:S04]  /*1e80*/  IMAD.WIDE.U32 R24, R25, 0x4, R16 ;  /* 0x0000000419187825 */ /* 0x000fc800078e0010 */
[C---:B---3--:R-:W-:Y:S02]  /*1e90*/  FFMA R29, R23.reuse, R8, R20 ;  /* 0x00000008171d7223 */ /* 0x048fe40000000014 */
[----:B------:R0:W3:Y:S01]  /*1ea0*/  LDG.E.CONSTANT R20, desc[UR6][R24.64] ;  /* 0x0000000618147981 */ /* 0x0000e2000c1e9900 */
[CC--:B------:R-:W-:Y:S01]  /*1eb0*/  FFMA R27, R23.reuse, R10.reuse, R21 ;  /* 0x0000000a171b7223 */ /* 0x0c0fe20000000015 */
[C---:B0-----:R-:W-:Y:S01]  /*1ec0*/  FFMA R25, R23.reuse, R9, R26 ;  /* 0x0000000917197223 */ /* 0x041fe2000000001a */
[----:B------:R-:W-:Y:S01]  /*1ed0*/  FFMA R26, R23, R11, R28 ;  /* 0x0000000b171a7223 */ /* 0x000fe2000000001c */
[----:B----4-:R-:W-:Y:S01]  /*1ee0*/  FFMA R28, R12, R9, R29 ;  /* 0x000000090c1c7223 */ /* 0x010fe2000000001d */
[----:B------:R-:W-:Y:S01]  /*1ef0*/  IADD3 R29, PT, PT, R6, 0x840, RZ ;  /* 0x00000840061d7810 */ /* 0x000fe20007ffe0ff */
[CC--:B------:R-:W-:Y:S01]  /*1f00*/  FFMA R24, R12.reuse, R10.reuse, R25 ;  /* 0x0000000a0c187223 */ /* 0x0c0fe20000000019 */
[----:B------:R-:W-:Y:S01]  /*1f10*/  FFMA R27, R12, R11, R27 ;  /* 0x0000000b0c1b7223 */ /* 0x000fe2000000001b */
[----:B------:R-:W0:Y:S01]  /*1f20*/  LDS.64 R8, [R5+0x1f0] ;  /* 0x0001f00005087984 */ /* 0x000e220000000a00 */
[----:B------:R-:W-:Y:S01]  /*1f30*/  FFMA R23, R15, R10, R28 ;  /* 0x0000000a0f177223 */ /* 0x000fe2000000001c */
[----:B------:R-:W-:-:S05]  /*1f40*/  IMAD.WIDE.U32 R28, R29, 0x4, R16 ;  /* 0x000000041d1c7825 */ /* 0x000fca00078e0010 */
[----:B------:R1:W4:Y:S01]  /*1f50*/  LDG.E.CONSTANT R21, desc[UR6][R28.64] ;  /* 0x000000061c157981 */ /* 0x000322000c1e9900 */
[----:B------:R-:W-:-:S03]  /*1f60*/  FFMA R24, R15, R11, R24 ;  /* 0x0000000b0f187223 */ /* 0x000fc60000000018 */
[----:B------:R-:W1:Y:S01]  /*1f70*/  LDS.64 R10, [R5+0x258] ;  /* 0x00025800050a7984 */ /* 0x000e620000000a00 */
[-C--:B0-----:R-:W-:Y:S01]  /*1f80*/  FFMA R25, R12, R8.reuse, R26 ;  /* 0x000000080c197223 */ /* 0x081fe2000000001a */
[----:B------:R-:W-:Y:S01]  /*1f90*/  IADD3 R26, PT, PT, R6, 0x8a0, RZ ;  /* 0x000008a0061a7810 */ /* 0x000fe20007ffe0ff */
[C---:B------:R-:W-:Y:S02]  /*1fa0*/  FFMA R12, R15.reuse, R8, R27 ;  /* 0x000000080f0c7223 */ /* 0x040fe4000000001b */
[----:B------:R-:W-:Y:S02]  /*1fb0*/  FFMA R25, R15, R9, R25 ;  /* 0x000000090f197223 */ /* 0x000fe40000000019 */
[----:B------:R-:W-:-:S04]  /*1fc0*/  IMAD.WIDE.U32 R26, R26, 0x4, R16 ;  /* 0x000000041a1a7825 */ /* 0x000fc800078e0010 */
[C---:B-1----:R-:W-:Y:S01]  /*1fd0*/  FFMA R10, R13.reuse, R10, R23 ;  /* 0x0000000a0d0a7223 */ /* 0x042fe20000000017 */
[CC--:B------:R-:W-:Y:S01]  /*1fe0*/  FFMA R15, R13.reuse, R11.reuse, R24 ;  /* 0x0000000b0d0f7223 */ /* 0x0c0fe20000000018 */
[----:B------:R0:W4:Y:S02]  /*1ff0*/  LDG.E.CONSTANT R23, desc[UR6][R26.64] ;  /* 0x000000061a177981 */ /* 0x000124000c1e9900 */
[----:B------:R-:W-:Y:S02]  /*2000*/  FFMA R29, R14, R11, R10 ;  /* 0x0000000b0e1d7223 */ /* 0x000fe4000000000a */
[----:B------:R-:W1:Y:S01]  /*2010*/  LDS.128 R8, [R5+0x260] ;  /* 0x0002600005087984 */ /* 0x000e620000000c00 */
[----:B------:R-:W-:Y:S01]  /*2020*/  IADD3 R24, PT, PT, R6, 0x900, RZ ;  /* 0x0000090006187810 */ /* 0x000fe20007ffe0ff */
[C---:B-1----:R-:W-:Y:S01]  /*2030*/  FFMA R28, R13.reuse, R8, R12 ;  /* 0x000000080d1c7223 */ /* 0x042fe2000000000c */
[----:B0-----:R-:W-:-:S03]  /*2040*/  FFMA R27, R13, R9, R25 ;  /* 0x000000090d1b7223 */ /* 0x001fc60000000019 */
[----:B------:R-:W-:-:S04]  /*2050*/  IMAD.WIDE.U32 R24, R24, 0x4, R16 ;  /* 0x0000000418187825 */ /* 0x000fc800078e0010 */
[CC--:B------:R-:W-:Y:S01]  /*2060*/  FFMA R13, R14.reuse, R9.reuse, R28 ;  /* 0x000000090e0d7223 */ /* 0x0c0fe2000000001c */
[----:B------:R-:W-:Y:S01]  /*2070*/  FFMA R28, R14, R10, R27 ;  /* 0x0000000a0e1c7223 */ /* 0x000fe2000000001b */
[----:B------:R-:W-:Y:S01]  /*2080*/  IADD3 R27, PT, PT, R6, 0x960, RZ ;  /* 0x00000960061b7810 */ /* 0x000fe20007ffe0ff */
[-C--:B------:R-:W-:Y:S01]  /*2090*/  FFMA R12, R14, R8.reuse, R15 ;  /* 0x000000080e0c7223 */ /* 0x080fe2000000000f */
[----:B------:R-:W4:Y:S01]  /*20a0*/  LDG.E.CONSTANT R24, desc[UR6][R24.64] ;  /* 0x0000000618187981 */ /* 0x000f22000c1e9900 */
[C---:B------:R-:W-:Y:S01]  /*20b0*/  FFMA R29, R7.reuse, R8, R29 ;  /* 0x00000008071d7223 */ /* 0x040fe2000000001d */
[C---:B------:R-:W-:Y:S01]  /*20c0*/  FFMA R10, R7.reuse, R10, R13 ;  /* 0x0000000a070a7223 */ /* 0x040fe2000000000d */
[C---:B------:R-:W-:Y:S01]  /*20d0*/  FFMA R8, R7.reuse, R9, R12 ;  /* 0x0000000907087223 */ /* 0x040fe2000000000c */
[----:B------:R-:W-:Y:S01]  /*20e0*/  FFMA R28, R7, R11, R28 ;  /* 0x0000000b071c7223 */ /* 0x000fe2000000001c */
[--C-:B------:R-:W-:Y:S01]  /*20f0*/  IMAD.WIDE.U32 R26, R27, 0x4, R16.reuse ;  /* 0x000000041b1a7825 */ /* 0x100fe200078e0010 */
[----:B------:R-:W-:Y:S01]  /*2100*/  IADD3 R7, PT, PT, R6, 0x9c0, RZ ;  /* 0x000009c006077810 */ /* 0x000fe20007ffe0ff */
[----:B------:R-:W0:Y:S04]  /*2110*/  LDS.128 R12, [R5+0x2d0] ;  /* 0x0002d000050c7984 */ /* 0x000e280000000c00 */
[----:B------:R1:W4:Y:S02]  /*2120*/  LDG.E.CONSTANT R25, desc[UR6][R26.64] ;  /* 0x000000061a197981 */ /* 0x000324000c1e9900 */
[----:B-1----:R-:W-:-:S05]  /*2130*/  IMAD.WIDE.U32 R26, R7, 0x4, R16 ;  /* 0x00000004071a7825 */ /* 0x002fca00078e0010 */
[----:B------:R1:W4:Y:S01]  /*2140*/  LDG.E.CONSTANT R7, desc[UR6][R26.64] ;  /* 0x000000061a077981 */ /* 0x000322000c1e9900 */
[C---:B0-----:R-:W-:Y:S01]  /*2150*/  FFMA R12, R18.reuse, R12, R29 ;  /* 0x0000000c120c7223 */ /* 0x041fe2000000001d */
[C---:B------:R-:W-:Y:S01]  /*2160*/  FFMA R11, R18.reuse, R13, R8 ;  /* 0x0000000d120b7223 */ /* 0x040fe20000000008 */
[C---:B------:R-:W-:Y:S01]  /*2170*/  FFMA R28, R18.reuse, R15, R28 ;  /* 0x0000000f121c7223 */ /* 0x040fe2000000001c */
[----:B------:R-:W0:Y:S01]  /*2180*/  LDS.64 R8, [R5+0x2e0] ;  /* 0x0002e00005087984 */ /* 0x000e220000000a00 */
[C---:B--2---:R-:W-:Y:S01]  /*2190*/  FFMA R13, R19.reuse, R13, R12 ;  /* 0x0000000d130d7223 */ /* 0x044fe2000000000c */
[-C--:B------:R-:W-:Y:S01]  /*21a0*/  FFMA R12, R18, R14.reuse, R10 ;  /* 0x0000000e120c7223 */ /* 0x080fe2000000000a */
[CC--:B------:R-:W-:Y:S02]  /*21b0*/  FFMA R29, R19.reuse, R14.reuse, R11 ;  /* 0x0000000e131d7223 */ /* 0x0c0fe4000000000b */
[----:B------:R-:W3:Y:S01]  /*21c0*/  LDS.64 R10, [R5+0x348] ;  /* 0x00034800050a7984 */ /* 0x000ee20000000a00 */
[-C--:B-1----:R-:W-:Y:S01]  /*21d0*/  FFMA R27, R19, R15.reuse, R12 ;  /* 0x0000000f131b7223 */ /* 0x082fe2000000000c */
[----:B------:R-:W-:Y:S01]  /*21e0*/  FFMA R13, R22, R14, R13 ;  /* 0x0000000e160d7223 */ /* 0x000fe2000000000d */
[----:B------:R-:W-:Y:S01]  /*21f0*/  IADD3 R14, PT, PT, R6, 0xa20, RZ ;  /* 0x00000a20060e7810 */ /* 0x000fe20007ffe0ff */
[----:B------:R-:W-:-:S04]  /*2200*/  FFMA R29, R22, R15, R29 ;  /* 0x0000000f161d7223 */ /* 0x000fc8000000001d */
[----:B------:R-:W-:-:S05]  /*2210*/  IMAD.WIDE.U32 R14, R14, 0x4, R16 ;  /* 0x000000040e0e7825 */ /* 0x000fca00078e0010 */
[----:B------:R-:W2:Y:S04]  /*2220*/  LDG.E.CONSTANT R12, desc[UR6][R14.64] ;  /* 0x000000060e0c7981 */ /* 0x000ea8000c1e9900 */
[----:B------:R-:W2:Y:S01]  /*2230*/  LDG.E.CONSTANT R18, desc[UR6][R14.64+0x180] ;  /* 0x000180060e127981 */ /* 0x000ea2000c1e9900 */
[-C--:B0-----:R-:W-:Y:S01]  /*2240*/  FFMA R26, R19, R8.reuse, R28 ;  /* 0x00000008131a7223 */ /* 0x081fe2000000001c */
[----:B------:R-:W-:-:S03]  /*2250*/  FFMA R27, R22, R8, R27 ;  /* 0x00000008161b7223 */ /* 0x000fc6000000001b */
[----:B------:R-:W-:Y:S01]  /*2260*/  FFMA R28, R22, R9, R26 ;  /* 0x00000009161c7223 */ /* 0x000fe2000000001a */
[C---:B---3--:R-:W-:Y:S01]  /*2270*/  FFMA R10, R20.reuse, R10, R13 ;  /* 0x0000000a140a7223 */ /* 0x048fe2000000000d */
[-C--:B------:R-:W-:Y:S01]  /*2280*/  FFMA R22, R20, R11.reuse, R29 ;  /* 0x0000000b14167223 */ /* 0x080fe2000000001d */
[----:B------:R0:W3:Y:S01]  /*2290*/  LDG.E.CONSTANT R13, desc[UR6][R14.64+0x300] ;  /* 0x000300060e0d7981 */ /* 0x0000e2000c1e9900 */
[C---:B------:R-:W-:Y:S01]  /*22a0*/  IADD3 R29, PT, PT, R6.reuse, 0xb40, RZ ;  /* 0x00000b40061d7810 */ /* 0x040fe20007ffe0ff */
[----:B----4-:R-:W-:Y:S02]  /*22b0*/  FFMA R26, R21, R11, R10 ;  /* 0x0000000b151a7223 */ /* 0x010fe4000000000a */
[----:B------:R-:W1:Y:S01]  /*22c0*/  LDS.128 R8, [R5+0x350] ;  /* 0x0003500005087984 */ /* 0x000e620000000c00 */
[----:B0-----:R-:W-:Y:S01]  /*22d0*/  IADD3 R15, PT, PT, R6, 0xba0, RZ ;  /* 0x00000ba0060f7810 */ /* 0x001fe20007ffe0ff */
[C---:B-1----:R-:W-:Y:S01]  /*22e0*/  FFMA R27, R20.reuse, R8, R27 ;  /* 0x00000008141b7223 */ /* 0x042fe2000000001b */
[----:B------:R-:W-:Y:S01]  /*22f0*/  FFMA R20, R20, R9, R28 ;  /* 0x0000000914147223 */ /* 0x000fe2000000001c */
[----:B------:R-:W-:-:S05]  /*2300*/  IMAD.WIDE.U32 R28, R29, 0x4, R16 ;  /* 0x000000041d1c7825 */ /* 0x000fca00078e0010 */
[----:B------:R0:W4:Y:S01]  /*2310*/  LDG.E.CONSTANT R19, desc[UR6][R28.64] ;  /* 0x000000061c137981 */ /* 0x000122000c1e9900 */
[C---:B------:R-:W-:Y:S01]  /*2320*/  FFMA R14, R21.reuse, R8, R22 ;  /* 0x00000008150e7223 */ /* 0x040fe20000000016 */
[----:B------:R-:W-:-:S03]  /*2330*/  FFMA R22, R21, R10, R20 ;  /* 0x0000000a15167223 */ /* 0x000fc60000000014 */
[-C--:B------:R-:W-:Y:S01]  /*2340*/  FFMA R14, R23, R9.reuse, R14 ;  /* 0x00000009170e7223 */ /* 0x080fe2000000000e */
[----:B0-----:R-:W-:Y:S01]  /*2350*/  FFMA R29, R21, R9, R27 ;  /* 0x00000009151d7223 */ /* 0x001fe2000000001b */
[----:B------:R-:W-:-:S04]  /*2360*/  IMAD.WIDE.U32 R20, R15, 0x4, R16 ;  /* 0x000000040f147825 */ /* 0x000fc800078e0010 */
[C---:B------:R-:W-:Y:S01]  /*2370*/  FFMA R15, R23.reuse, R8, R26 ;  /* 0x00000008170f7223 */ /* 0x040fe2000000001a */
[C---:B------:R-:W-:Y:S01]  /*2380*/  FFMA R28, R23.reuse, R11, R22 ;  /* 0x0000000b171c7223 */ /* 0x040fe20000000016 */
[----:B------:R-:W-:Y:S02]  /*2390*/  FFMA R29, R23, R10, R29 ;  /* 0x0000000a171d7223 */ /* 0x000fe4000000001d */
[----:B------:R-:W0:Y:S01]  /*23a0*/  LDS.128 R8, [R5+0x3c0] ;  /* 0x0003c00005087984 */ /* 0x000e220000000c00 */
[----:B------:R-:W-:-:S03]  /*23b0*/  IADD3 R27, PT, PT, R6, 0xc00, RZ ;  /* 0x00000c00061b7810 */ /* 0x000fc60007ffe0ff */
[----:B------:R-:W4:Y:S02]  /*23c0*/  LDG.E.CONSTANT R20, desc[UR6][R20.64] ;  /* 0x0000000614147981 */ /* 0x000f24000c1e9900 */
[----:B------:R-:W-:-:S05]  /*23d0*/  IMAD.WIDE.U32 R26, R27, 0x4, R16 ;  /* 0x000000041b1a7825 */ /* 0x000fca00078e0010 */
[----:B------:R1:W4:Y:S02]  /*23e0*/  LDG.E.CONSTANT R21, desc[UR6][R26.64] ;  /* 0x000000061a157981 */ /* 0x000324000c1e9900 */
[----:B-1----:R-:W-:Y:S01]  /*23f0*/  IADD3 R27, PT, PT, R6, 0xcc0, RZ ;  /* 0x00000cc0061b7810 */ /* 0x002fe20007ffe0ff */
[C---:B0-----:R-:W-:Y:S01]  /*2400*/  FFMA R22, R24.reuse, R8, R15 ;  /* 0x0000000818167223 */ /* 0x041fe2000000000f */
[----:B------:R-:W-:Y:S01]  /*2410*/  FFMA R8, R24, R10, R29 ;  /* 0x0000000a18087223 */ /* 0x000fe2000000001d */
[----:B------:R-:W-:Y:S01]  /*2420*/  IADD3 R29, PT, PT, R6, 0xc60, RZ ;  /* 0x00000c60061d7810 */ /* 0x000fe20007ffe0ff */
[C---:B------:R-:W-:Y:S01]  /*2430*/  FFMA R23, R24.reuse, R9, R14 ;  /* 0x0000000918177223 */ /* 0x040fe2000000000e */
[----:B------:R-:W-:Y:S01]  /*2440*/  FFMA R24, R24, R11, R28 ;  /* 0x0000000b18187223 */ /* 0x000fe2000000001c */
[----:B------:R-:W0:Y:S02]  /*2450*/  LDS.64 R14, [R5+0x3d0] ;  /* 0x0003d000050e7984 */ /* 0x000e240000000a00 */
[----:B------:R-:W-:-:S04]  /*2460*/  IMAD.WIDE.U32 R28, R29, 0x4, R16 ;  /* 0x000000041d1c7825 */ /* 0x000fc800078e0010 */
[C---:B------:R-:W-:Y:S02]  /*2470*/  FFMA R26, R25.reuse, R9, R22 ;  /* 0x00000009191a7223 */ /* 0x040fe40000000016 */
[----:B------:R1:W4:Y:S01]  /*2480*/  LDG.E.CONSTANT R22, desc[UR6][R28.64] ;  /* 0x000000061c167981 */ /* 0x000322000c1e9900 */
[-C--:B------:R-:W-:Y:S01]  /*2490*/  FFMA R9, R25, R10.reuse, R23 ;  /* 0x0000000a19097223 */ /* 0x080fe20000000017 */
[----:B-1----:R-:W-:Y:S01]  /*24a0*/  FFMA R29, R7, R10, R26 ;  /* 0x0000000a071d7223 */ /* 0x002fe2000000001a */
[----:B------:R-:W-:-:S05]  /*24b0*/  IMAD.WIDE.U32 R26, R27, 0x4, R16 ;  /* 0x000000041b1a7825 */ /* 0x000fca00078e0010 */
[----:B------:R0:W4:Y:S01]  /*24c0*/  LDG.E.CONSTANT R23, desc[UR6][R26.64] ;  /* 0x000000061a177981 */ /* 0x000122000c1e9900 */
[-C--:B------:R-:W-:Y:S01]  /*24d0*/  FFMA R10, R25, R11.reuse, R8 ;  /* 0x0000000b190a7223 */ /* 0x080fe20000000008 */
[----:B------:R-:W-:Y:S02]  /*24e0*/  FFMA R11, R7, R11, R9 ;  /* 0x0000000b070b7223 */ /* 0x000fe40000000009 */
[----:B------:R-:W2:Y:S01]  /*24f0*/  LDS.64 R8, [R5+0x438] ;  /* 0x0004380005087984 */ /* 0x000ea20000000a00 */
[----:B0-----:R-:W-:Y:S01]  /*2500*/  FFMA R26, R25, R14, R24 ;  /* 0x0000000e191a7223 */ /* 0x001fe20000000018 */
[----:B------:R-:W-:-:S03]  /*2510*/  IADD3 R25, PT, PT, R6, 0xd20, RZ ;  /* 0x00000d2006197810 */ /* 0x000fc60007ffe0ff */
[----:B------:R-:W-:Y:S02]  /*2520*/  FFMA R28, R7, R15, R26 ;  /* 0x0000000f071c7223 */ /* 0x000fe4000000001a */
[----:B------:R-:W-:-:S06]  /*2530*/  IMAD.WIDE.U32 R24, R25, 0x4, R16 ;  /* 0x0000000419187825 */ /* 0x000fcc00078e0010 */
[----:B------:R0:W4:Y:S01]  /*2540*/  LDG.E.CONSTANT R24, desc[UR6][R24.64] ;  /* 0x0000000618187981 */ /* 0x000122000c1e9900 */
[C---:B--2---:R-:W-:Y:S01]  /*2550*/  FFMA R8, R12.reuse, R8, R29 ;  /* 0x000000080c087223 */ /* 0x044fe2000000001d */
[----:B------:R-:W-:Y:S01]  /*2560*/  FFMA R29, R7, R14, R10 ;  /* 0x0000000e071d7223 */ /* 0x000fe2000000000a */
[-C--:B------:R-:W-:Y:S02]  /*2570*/  FFMA R27, R12, R9.reuse, R11 ;  /* 0x000000090c1b7223 */ /* 0x080fe4000000000b */
[----:B------:R-:W-:Y:S02]  /*2580*/  FFMA R26, R18, R9, R8 ;  /* 0x00000009121a7223 */ /* 0x000fe40000000008 */
[----:B------:R-:W1:Y:S01]  /*2590*/  LDS.128 R8, [R5+0x440] ;  /* 0x0004400005087984 */ /* 0x000e620000000c00 */
[----:B------:R-:W-:Y:S01]  /*25a0*/  IADD3 R7, PT, PT, R6, 0xd80, RZ ;  /* 0x00000d8006077810 */ /* 0x000fe20007ffe0ff */
[C---:B-1----:R-:W-:Y:S01]  /*25b0*/  FFMA R14, R12.reuse, R8, R29 ;  /* 0x000000080c0e7223 */ /* 0x042fe2000000001d */
[----:B------:R-:W-:-:S03]  /*25c0*/  FFMA R15, R12, R9, R28 ;  /* 0x000000090c0f7223 */ /* 0x000fc6000000001c */
[----:B------:R-:W-:-:S05]  /*25d0*/  IMAD.WIDE.U32 R28, R7, 0x4, R16 ;  /* 0x00000004071c7825 */ /* 0x000fca00078e0010 */
[----:B------:R1:W2:Y:S01]  /*25e0*/  LDG.E.CONSTANT R7, desc[UR6][R28.64] ;  /* 0x000000061c077981 */ /* 0x0002a2000c1e9900 */
[----:B------:R-:W-:Y:S01]  /*25f0*/  IADD3 R12, PT, PT, R6, 0xde0, RZ ;  /* 0x00000de0060c7810 */ /* 0x000fe20007ffe0ff */
[C---:B0-----:R-:W-:Y:S01]  /*2600*/  FFMA R25, R18.reuse, R9, R14 ;  /* 0x0000000912197223 */ /* 0x041fe2000000000e */
[C---:B------:R-:W-:Y:S01]  /*2610*/  FFMA R27, R18.reuse, R8, R27 ;  /* 0x00000008121b7223 */ /* 0x040fe2000000001b */
[----:B-1----:R-:W-:Y:S02]  /*2620*/  FFMA R28, R18, R10, R15 ;  /* 0x0000000a121c7223 */ /* 0x002fe4000000000f */
[----:B------:R-:W-:Y:S01]  /*2630*/  IMAD.WIDE.U32 R14, R12, 0x4, R16 ;  /* 0x000000040c0e7825 */ /* 0x000fe200078e0010 */
[----:B------:R-:W-:-:S04]  /*2640*/  IADD3 R18, PT, PT, R6, 0xe40, RZ ;  /* 0x00000e4006127810 */ /* 0x000fc80007ffe0ff */
[----:B------:R0:W2:Y:S02]  /*2650*/  LDG.E.CONSTANT R12, desc[UR6][R14.64] ;  /* 0x000000060e0c7981 */ /* 0x0000a4000c1e9900 */
[----:B0-----:R-:W-:-:S06]  /*2660*/  IMAD.WIDE.U32 R14, R18, 0x4, R16 ;  /* 0x00000004120e7825 */ /* 0x001fcc00078e0010 */
[----:B------:R0:W2:Y:S01]  /*2670*/  LDG.E.CONSTANT R14, desc[UR6][R14.64] ;  /* 0x000000060e0e7981 */ /* 0x0000a2000c1e9900 */
[C---:B---3--:R-:W-:Y:S01]  /*2680*/  FFMA R26, R13.reuse, R8, R26 ;  /* 0x000000080d1a7223 */ /* 0x048fe2000000001a */
[C---:B------:R-:W-:Y:S01]  /*2690*/  FFMA R18, R13.reuse, R9, R27 ;  /* 0x000000090d127223 */ /* 0x040fe2000000001b */
[C---:B------:R-:W-:Y:S01]  /*26a0*/  FFMA R25, R13.reuse, R10, R25 ;  /* 0x0000000a0d197223 */ /* 0x040fe20000000019 */
[----:B------:R-:W-:Y:S02]  /*26b0*/  FFMA R28, R13, R11, R28 ;  /* 0x0000000b0d1c7223 */ /* 0x000fe4000000001c */
[----:B------:R-:W4:Y:S01]  /*26c0*/  LDS.128 R8, [R5+0x4b0] ;  /* 0x0004b00005087984 */ /* 0x000f220000000c00 */
[----:B------:R-:W-:Y:S01]  /*26d0*/  IADD3 R27, PT, PT, R6, 0xea0, RZ ;  /* 0x00000ea0061b7810 */ /* 0x000fe20007ffe0ff */
[----:B----4-:R-:W-:-:S04]  /*26e0*/  FFMA R8, R19, R8, R26 ;  /* 0x0000000813087223 */ /* 0x010fc8000000001a */
[----:B------:R-:W-:-:S05]  /*26f0*/  IMAD.WIDE.U32 R26, R27, 0x4, R16 ;  /* 0x000000041b1a7825 */ /* 0x000fca00078e0010 */
[----:B------:R1:W3:Y:S01]  /*2700*/  LDG.E.CONSTANT R13, desc[UR6][R26.64] ;  /* 0x000000061a0d7981 */ /* 0x0002e2000c1e9900 */
[C---:B0-----:R-:W-:Y:S01]  /*2710*/  FFMA R15, R19.reuse, R9, R18 ;  /* 0x00000009130f7223 */ /* 0x041fe20000000012 */
[C---:B------:R-:W-:Y:S01]  /*2720*/  FFMA R25, R19.reuse, R10, R25 ;  /* 0x0000000a13197223 */ /* 0x040fe20000000019 */
[----:B------:R-:W-:Y:S01]  /*2730*/  FFMA R29, R19, R11, R28 ;  /* 0x0000000b131d7223 */ /* 0x000fe2000000001c */
[----:B------:R-:W-:-:S05]  /*2740*/  IADD3 R19, PT, PT, R6, 0xf00, RZ ;  /* 0x00000f0006137810 */ /* 0x000fca0007ffe0ff */
[----:B------:R-:W-:-:S04]  /*2750*/  IMAD.WIDE.U32 R18, R19, 0x4, R16 ;  /* 0x0000000413127825 */ /* 0x000fc800078e0010 */
[C---:B------:R-:W-:Y:S01]  /*2760*/  FFMA R28, R20.reuse, R9, R8 ;  /* 0x00000009141c7223 */ /* 0x040fe20000000008 */
[CC--:B-1----:R-:W-:Y:S01]  /*2770*/  FFMA R26, R20.reuse, R10.reuse, R15 ;  /* 0x0000000a141a7223 */ /* 0x0c2fe2000000000f */
[CC--:B------:R-:W-:Y:S01]  /*2780*/  FFMA R25, R20.reuse, R11.reuse, R25 ;  /* 0x0000000b14197223 */ /* 0x0c0fe20000000019 */
[----:B------:R0:W4:Y:S04]  /*2790*/  LDG.E.CONSTANT R15, desc[UR6][R18.64] ;  /* 0x00000006120f7981 */ /* 0x000128000c1e9900 */
[----:B------:R-:W1:Y:S01]  /*27a0*/  LDS.64 R8, [R5+0x4c0] ;  /* 0x0004c00005087984 */ /* 0x000e620000000a00 */
[C---:B------:R-:W-:Y:S01]  /*27b0*/  FFMA R28, R21.reuse, R10, R28 ;  /* 0x0000000a151c7223 */ /* 0x040fe2000000001c */
[C---:B0-----:R-:W-:Y:S02]  /*27c0*/  FFMA R19, R21.reuse, R11, R26 ;  /* 0x0000000b15137223 */ /* 0x041fe4000000001a */
[----:B------:R-:W0:Y:S01]  /*27d0*/  LDS.64 R10, [R5+0x528] ;  /* 0x00052800050a7984 */ /* 0x000e220000000a00 */
[-C--:B-1----:R-:W-:Y:S01]  /*27e0*/  FFMA R18, R20, R8.reuse, R29 ;  /* 0x0000000814127223 */ /* 0x082fe2000000001d */
[----:B------:R-:W-:-:S03]  /*27f0*/  FFMA R25, R21, R8, R25 ;  /* 0x0000000815197223 */ /* 0x000fc60000000019 */
[----:B------:R-:W-:Y:S01]  /*2800*/  FFMA R26, R21, R9, R18 ;  /* 0x00000009151a7223 */ /* 0x000fe20000000012 */
[----:B------:R-:W-:Y:S01]  /*2810*/  IADD3 R29, PT, PT, R6, 0xf60, RZ ;  /* 0x00000f60061d7810 */ /* 0x000fe20007ffe0ff */
[C---:B0-----:R-:W-:Y:S01]  /*2820*/  FFMA R10, R22.reuse, R10, R28 ;  /* 0x0000000a160a7223 */ /* 0x041fe2000000001c */
[----:B------:R-:W-:-:S03]  /*2830*/  FFMA R19, R22, R11, R19 ;  /* 0x0000000b16137223 */ /* 0x000fc60000000013 */
[----:B------:R-:W-:-:S05]  /*2840*/  IMAD.WIDE.U32 R28, R29, 0x4, R16 ;  /* 0x000000041d1c7825 */ /* 0x000fca00078e0010 */
[----:B------:R0:W4:Y:S01]  /*2850*/  LDG.E.CONSTANT R20, desc[UR6][R28.64] ;  /* 0x000000061c147981 */ /* 0x000122000c1e9900 */
[----:B------:R-:W-:-:S03]  /*2860*/  FFMA R18, R23, R11, R10 ;  /* 0x0000000b17127223 */ /* 0x000fc6000000000a */
[----:B------:R-:W1:Y:S01]  /*2870*/  LDS.128 R8, [R5+0x530] ;  /* 0x0005300005087984 */ /* 0x000e620000000c00 */
[C---:B------:R-:W-:Y:S02]  /*2880*/  IADD3 R27, PT, PT, R6.reuse, 0xfc0, RZ ;  /* 0x00000fc0061b7810 */ /* 0x040fe40007ffe0ff */
[----:B0-----:R-:W-:Y:S01]  /*2890*/  IADD3 R29, PT, PT, R6, 0x1080, RZ ;  /* 0x00001080061d7810 */ /* 0x001fe20007ffe0ff */
[CC--:B-1----:R-:W-:Y:S01]  /*28a0*/  FFMA R21, R22.reuse, R8.reuse, R25 ;  /* 0x0000000816157223 */ /* 0x0c2fe20000000019 */
[-C--:B------:R-:W-:Y:S01]  /*28b0*/  FFMA R22, R22, R9.reuse, R26 ;  /* 0x0000000916167223 */ /* 0x080fe2000000001a */
[C---:B------:R-:W-:Y:S02]  /*28c0*/  FFMA R25, R23.reuse, R8, R19 ;  /* 0x0000000817197223 */ /* 0x040fe40000000013 */
[C---:B------:R-:W-:Y:S01]  /*28d0*/  FFMA R19, R23.reuse, R9, R21 ;  /* 0x0000000917137223 */ /* 0x040fe20000000015 */
[----:B------:R-:W-:Y:S01]  /*28e0*/  FFMA R28, R23, R10, R22 ;  /* 0x0000000a171c7223 */ /* 0x000fe20000000016 */
[----:B------:R-:W-:Y:S01]  /*28f0*/  IADD3 R23, PT, PT, R6, 0x1020, RZ ;  /* 0x0000102006177810 */ /* 0x000fe20007ffe0ff */
[----:B------:R-:W-:-:S04]  /*2900*/  IMAD.WIDE.U32 R26, R27, 0x4, R16 ;  /* 0x000000041b1a7825 */ /* 0x000fc800078e0010 */
[--C-:B------:R-:W-:Y:S01]  /*2910*/  IMAD.WIDE.U32 R22, R23, 0x4, R16.reuse ;  /* 0x0000000417167825 */ /* 0x100fe200078e0010 */
[----:B------:R0:W4:Y:S05]  /*2920*/  LDG.E.CONSTANT R21, desc[UR6][R26.64] ;  /* 0x000000061a157981 */ /* 0x00012a000c1e9900 */
[----:B------:R-:W4:Y:S01]  /*2930*/  LDG.E.CONSTANT R23, desc[UR6][R22.64] ;  /* 0x0000000616177981 */ /* 0x000f22000c1e9900 */
[----:B0-----:R-:W-:-:S05]  /*2940*/  IMAD.WIDE.U32 R26, R29, 0x4, R16 ;  /* 0x000000041d1a7825 */ /* 0x001fca00078e0010 */
[----:B------:R0:W4:Y:S01]  /*2950*/  LDG.E.CONSTANT R22, desc[UR6][R26.64] ;  /* 0x000000061a167981 */ /* 0x000122000c1e9900 */
[C---:B------:R-:W-:Y:S01]  /*2960*/  FFMA R18, R24.reuse, R8, R18 ;  /* 0x0000000818127223 */ /* 0x040fe20000000012 */
[C---:B------:R-:W-:Y:S01]  /*2970*/  FFMA R25, R24.reuse, R9, R25 ;  /* 0x0000000918197223 */ /* 0x040fe20000000019 */
[C---:B------:R-:W-:Y:S01]  /*2980*/  FFMA R19, R24.reuse, R10, R19 ;  /* 0x0000000a18137223 */ /* 0x040fe20000000013 */
[----:B------:R-:W-:Y:S02]  /*2990*/  FFMA R28, R24, R11, R28 ;  /* 0x0000000b181c7223 */ /* 0x000fe4000000001c */
[----:B------:R-:W2:Y:S01]  /*29a0*/  LDS.128 R8, [R5+0x5a0] ;  /* 0x0005a00005087984 */ /* 0x000ea20000000c00 */
[----:B0-----:R-:W-:Y:S01]  /*29b0*/  IADD3 R26, PT, PT, R6, 0x1140, RZ ;  /* 0x00001140061a7810 */ /* 0x001fe20007ffe0ff */
[C---:B--2---:R-:W-:Y:S01]  /*29c0*/  FFMA R24, R7.reuse, R9, R25 ;  /* 0x0000000907187223 */ /* 0x044fe20000000019 */
[C---:B------:R-:W-:Y:S01]  /*29d0*/  FFMA R29, R7.reuse, R8, R18 ;  /* 0x00000008071d7223 */ /* 0x040fe20000000012 */
[----:B------:R-:W-:-:S02]  /*29e0*/  FFMA R25, R7, R10, R19 ;  /* 0x0000000a07197223 */ /* 0x000fc40000000013 */
[----:B------:R-:W0:Y:S01]  /*29f0*/  LDS.64 R18, [R5+0x5b0] ;  /* 0x0005b00005127984 */ /* 0x000e220000000a00 */
[----:B------:R-:W-:Y:S01]  /*2a00*/  FFMA R8, R7, R11, R28 ;  /* 0x0000000b07087223 */ /* 0x000fe2000000001c */
[----:B------:R-:W-:Y:S01]  /*2a10*/  IADD3 R7, PT, PT, R6, 0x10e0, RZ ;  /* 0x000010e006077810 */ /* 0x000fe20007ffe0ff */
[----:B------:R-:W-:-:S04]  /*2a20*/  FFMA R27, R12, R9, R29 ;  /* 0x000000090c1b7223 */ /* 0x000fc8000000001d */
[----:B------:R-:W-:-:S05]  /*2a30*/  IMAD.WIDE.U32 R28, R7, 0x4, R16 ;  /* 0x00000004071c7825 */ /* 0x000fca00078e0010 */
[----:B------:R1:W2:Y:S01]  /*2a40*/  LDG.E.CONSTANT R7, desc[UR6][R28.64] ;  /* 0x000000061c077981 */ /* 0x0002a2000c1e9900 */
[-C--:B------:R-:W-:Y:S01]  /*2a50*/  FFMA R9, R12, R10.reuse, R24 ;  /* 0x0000000a0c097223 */ /* 0x080fe20000000018 */
[----:B-1----:R-:W-:Y:S01]  /*2a60*/  FFMA R28, R14, R10, R27 ;  /* 0x0000000a0e1c7223 */ /* 0x002fe2000000001b */
[----:B------:R-:W-:-:S05]  /*2a70*/  IMAD.WIDE.U32 R26, R26, 0x4, R16 ;  /* 0x000000041a1a7825 */ /* 0x000fca00078e0010 */
[----:B------:R1:W2:Y:S01]  /*2a80*/  LDG.E.CONSTANT R24, desc[UR6][R26.64] ;  /* 0x000000061a187981 */ /* 0x0002a2000c1e9900 */
[-C--:B------:R-:W-:Y:S01]  /*2a90*/  FFMA R10, R12, R11.reuse, R25 ;  /* 0x0000000b0c0a7223 */ /* 0x080fe20000000019 */
[----:B------:R-:W-:Y:S01]  /*2aa0*/  FFMA R11, R14, R11, R9 ;  /* 0x0000000b0e0b7223 */ /* 0x000fe20000000009 */
[-C--:B0-----:R-:W-:Y:S02]  /*2ab0*/  FFMA R12, R12, R18.reuse, R8 ;  /* 0x000000120c0c7223 */ /* 0x081fe40000000008 */
[----:B------:R-:W3:Y:S01]  /*2ac0*/  LDS.64 R8, [R5+0x618] ;  /* 0x0006180005087984 */ /* 0x000ee20000000a00 */
[----:B------:R-:W-:Y:S01]  /*2ad0*/  IADD3 R25, PT, PT, R6, 0x11a0, RZ ;  /* 0x000011a006197810 */ /* 0x000fe20007ffe0ff */
[----:B------:R-:W-:Y:S01]  /*2ae0*/  FFMA R18, R14, R18, R10 ;  /* 0x000000120e127223 */ /* 0x000fe2000000000a */
[----:B---3--:R-:W-:-:S03]  /*2af0*/  FFMA R8, R13, R8, R28 ;  /* 0x000000080d087223 */ /* 0x008fc6000000001c */
[----:B------:R-:W-:-:S05]  /*2b00*/  IMAD.WIDE.U32 R28, R25, 0x4, R16 ;  /* 0x00000004191c7825 */ /* 0x000fca00078e0010 */
[----:B------:R0:W3:Y:S01]  /*2b10*/  LDG.E.CONSTANT R25, desc[UR6][R28.64] ;  /* 0x000000061c197981 */ /* 0x0000e2000c1e9900 */
[-C--:B-1----:R-:W-:Y:S01]  /*2b20*/  FFMA R26, R13, R9.reuse, R11 ;  /* 0x000000090d1a7223 */ /* 0x082fe2000000000b */
[----:B----4-:R-:W-:Y:S02]  /*2b30*/  FFMA R27, R15, R9, R8 ;  /* 0x000000090f1b7223 */ /* 0x010fe40000000008 */
[----:B------:R-:W1:Y:S01]  /*2b40*/  LDS.128 R8, [R5+0x620] ;  /* 0x0006200005087984 */ /* 0x000e620000000c00 */
[----:B------:R-:W-:Y:S01]  /*2b50*/  FFMA R12, R14, R19, R12 ;  /* 0x000000130e0c7223 */ /* 0x000fe2000000000c */
[C---:B------:R-:W-:Y:S02]  /*2b60*/  IADD3 R14, PT, PT, R6.reuse, 0x1200, RZ ;  /* 0x00001200060e7810 */ /* 0x040fe40007ffe0ff */
[----:B0-----:R-:W-:Y:S01]  /*2b70*/  IADD3 R29, PT, PT, R6, 0x12c0, RZ ;  /* 0x000012c0061d7810 */ /* 0x001fe20007ffe0ff */
[CC--:B-1----:R-:W-:Y:S01]  /*2b80*/  FFMA R18, R13.reuse, R8.reuse, R18 ;  /* 0x000000080d127223 */ /* 0x0c2fe20000000012 */
[----:B------:R-:W-:Y:S01]  /*2b90*/  FFMA R19, R13, R9, R12 ;  /* 0x000000090d137223 */ /* 0x000fe2000000000c */
[----:B------:R-:W-:-:S02]  /*2ba0*/  FFMA R26, R15, R8, R26 ;  /* 0x000000080f1a7223 */ /* 0x000fc4000000001a */
[C---:B------:R-:W-:Y:S01]  /*2bb0*/  FFMA R13, R15.reuse, R9, R18 ;  /* 0x000000090f0d7223 */ /* 0x040fe20000000012 */
[----:B------:R-:W-:Y:S01]  /*2bc0*/  FFMA R28, R15, R10, R19 ;  /* 0x0000000a0f1c7223 */ /* 0x000fe20000000013 */
[----:B------:R-:W-:Y:S01]  /*2bd0*/  IMAD.WIDE.U32 R14, R14, 0x4, R16 ;  /* 0x000000040e0e7825 */ /* 0x000fe200078e0010 */
[----:B------:R-:W-:-:S05]  /*2be0*/  IADD3 R19, PT, PT, R6, 0x1260, RZ ;  /* 0x0000126006137810 */ /* 0x000fca0007ffe0ff */
[----:B------:R-:W4:Y:S01]  /*2bf0*/  LDG.E.CONSTANT R15, desc[UR6][R14.64] ;  /* 0x000000060e0f7981 */ /* 0x000f22000c1e9900 */
[----:B------:R-:W-:-:S05]  /*2c00*/  IMAD.WIDE.U32 R18, R19, 0x4, R16 ;  /* 0x0000000413127825 */ /* 0x000fca00078e0010 */
[----:B------:R0:W4:Y:S01]  /*2c10*/  LDG.E.CONSTANT R14, desc[UR6][R18.64] ;  /* 0x00000006120e7981 */ /* 0x000122000c1e9900 */
[C---:B------:R-:W-:Y:S01]  /*2c20*/  FFMA R12, R20.reuse, R8, R27 ;  /* 0x00000008140c7223 */ /* 0x040fe2000000001b */
[C---:B------:R-:W-:Y:S01]  /*2c30*/  FFMA R26, R20.reuse, R9, R26 ;  /* 0x00000009141a7223 */ /* 0x040fe2000000001a */
[C---:B------:R-:W-:Y:S01]  /*2c40*/  FFMA R13, R20.reuse, R10, R13 ;  /* 0x0000000a140d7223 */ /* 0x040fe2000000000d */
[----:B------:R-:W-:Y:S02]  /*2c50*/  FFMA R28, R20, R11, R28 ;  /* 0x0000000b141c7223 */ /* 0x000fe4000000001c */
[----:B------:R-:W1:Y:S01]  /*2c60*/  LDS.128 R8, [R5+0x690] ;  /* 0x0006900005087984 */ /* 0x000e620000000c00 */
[----:B0-----:R-:W-:-:S06]  /*2c70*/  IMAD.WIDE.U32 R18, R29, 0x4, R16 ;  /* 0x000000041d127825 */ /* 0x001fcc00078e0010 */
[----:B------:R0:W4:Y:S02]  /*2c80*/  LDG.E.CONSTANT R18, desc[UR6][R18.64] ;  /* 0x0000000612127981 */ /* 0x000124000c1e9900 */
[C---:B0-----:R-:W-:Y:S01]  /*2c90*/  IADD3 R19, PT, PT, R6.reuse, 0x1320, RZ ;  /* 0x0000132006137810 */ /* 0x041fe20007ffe0ff */
[C---:B-1----:R-:W-:Y:S01]  /*2ca0*/  FFMA R20, R21.reuse, R8, R12 ;  /* 0x0000000815147223 */ /* 0x042fe2000000000c */
[CC--:B------:R-:W-:Y:S01]  /*2cb0*/  FFMA R27, R21.reuse, R9.reuse, R26 ;  /* 0x00000009151b7223 */ /* 0x0c0fe2000000001a */
[-C--:B------:R-:W-:Y:S02]  /*2cc0*/  FFMA R8, R21, R10.reuse, R13 ;  /* 0x0000000a15087223 */ /* 0x080fe4000000000d */
[C---:B------:R-:W-:Y:S01]  /*2cd0*/  FFMA R29, R23.reuse, R9, R20 ;  /* 0x00000009171d7223 */ /* 0x040fe20000000014 */
[-C--:B------:R-:W-:Y:S01]  /*2ce0*/  FFMA R9, R23, R10.reuse, R27 ;  /* 0x0000000a17097223 */ /* 0x080fe2000000001b */
[----:B------:R-:W-:Y:S01]  /*2cf0*/  FFMA R21, R21, R11, R28 ;  /* 0x0000000b15157223 */ /* 0x000fe2000000001c */
[----:B------:R-:W-:Y:S01]  /*2d00*/  IADD3 R27, PT, PT, R6, 0x1380, RZ ;  /* 0x00001380061b7810 */ /* 0x000fe20007ffe0ff */
[----:B------:R-:W0:Y:S01]  /*2d10*/  LDS.64 R12, [R5+0x6a0] ;  /* 0x0006a000050c7984 */ /* 0x000e220000000a00 */
[----:B------:R-:W-:Y:S01]  /*2d20*/  FFMA R10, R22, R10, R29 ;  /* 0x0000000a160a7223 */ /* 0x000fe2000000001d */
[----:B------:R-:W-:-:S04]  /*2d30*/  IMAD.WIDE.U32 R28, R19, 0x4, R16 ;  /* 0x00000004131c7825 */ /* 0x000fc800078e0010 */
[----:B------:R-:W-:Y:S01]  /*2d40*/  IMAD.WIDE.U32 R26, R27, 0x4, R16 ;  /* 0x000000041b1a7825 */ /* 0x000fe200078e0010 */
[----:B------:R-:W4:Y:S04]  /*2d50*/  LDG.E.CONSTANT R20, desc[UR6][R28.64] ;  /* 0x000000061c147981 */ /* 0x000f28000c1e9900 */
[----:B------:R1:W4:Y:S02]  /*2d60*/  LDG.E.CONSTANT R19, desc[UR6][R26.64] ;  /* 0x000000061a137981 */ /* 0x000324000c1e9900 */
[C---:B-1----:R-:W-:Y:S01]  /*2d70*/  FFMA R27, R23.reuse, R11, R8 ;  /* 0x0000000b171b7223 */ /* 0x042fe20000000008 */
[----:B0-----:R-:W-:Y:S01]  /*2d80*/  FFMA R23, R23, R12, R21 ;  /* 0x0000000c17177223 */ /* 0x001fe20000000015 */
[----:B------:R-:W-:-:S05]  /*2d90*/  IADD3 R21, PT, PT, R6, 0x13e0, RZ ;  /* 0x000013e006157810 */ /* 0x000fca0007ffe0ff */
[----:B------:R-:W-:-:S05]  /*2da0*/  IMAD.WIDE.U32 R28, R21, 0x4, R16 ;  /* 0x00000004151c7825 */ /* 0x000fca00078e0010 */
[----:B------:R0:W4:Y:S01]  /*2db0*/  LDG.E.CONSTANT R21, desc[UR6][R28.64] ;  /* 0x000000061c157981 */ /* 0x000122000c1e9900 */
[----:B------:R-:W-:-:S03]  /*2dc0*/  FFMA R11, R22, R11, R9 ;  /* 0x0000000b160b7223 */ /* 0x000fc60000000009 */
[----:B------:R-:W2:Y:S01]  /*2dd0*/  LDS.64 R8, [R5+0x708] ;  /* 0x0007080005087984 */ /* 0x000ea20000000a00 */
[C---:B------:R-:W-:Y:S01]  /*2de0*/  FFMA R12, R22.reuse, R12, R27 ;  /* 0x0000000c160c7223 */ /* 0x040fe2000000001b */
[----:B------:R-:W-:Y:S01]  /*2df0*/  FFMA R22, R22, R13, R23 ;  /* 0x0000000d16167223 */ /* 0x000fe20000000017 */
[C---:B--2---:R-:W-:Y:S01]  /*2e00*/  FFMA R8, R7.reuse, R8, R10 ;  /* 0x0000000807087223 */ /* 0x044fe2000000000a */
[----:B------:R-:W-:-:S03]  /*2e10*/  FFMA R27, R7, R9, R11 ;  /* 0x00000009071b7223 */ /* 0x000fc6000000000b */
[----:B------:R-:W-:Y:S02]  /*2e20*/  FFMA R13, R24, R9, R8 ;  /* 0x00000009180d7223 */ /* 0x000fe40000000008 */
[----:B------:R-:W1:Y:S01]  /*2e30*/  LDS.128 R8, [R5+0x710] ;  /* 0x0007100005087984 */ /* 0x000e620000000c00 */
[----:B------:R-:W-:Y:S01]  /*2e40*/  IADD3 R23, PT, PT, R6, 0x1440, RZ ;  /* 0x0000144006177810 */ /* 0x000fe20007ffe0ff */
[C---:B-1----:R-:W-:Y:S01]  /*2e50*/  FFMA R12, R7.reuse, R8, R12 ;  /* 0x00000008070c7223 */ /* 0x042fe2000000000c */
[----:B------:R-:W-:-:S03]  /*2e60*/  FFMA R7, R7, R9, R22 ;  /* 0x0000000907077223 */ /* 0x000fc60000000016 */
[----:B------:R-:W-:-:S04]  /*2e70*/  IMAD.WIDE.U32 R22, R23, 0x4, R16 ;  /* 0x0000000417167825 */ /* 0x000fc800078e0010 */
[C---:B0-----:R-:W-:Y:S02]  /*2e80*/  FFMA R28, R24.reuse, R10, R7 ;  /* 0x0000000a181c7223 */ /* 0x041fe40000000007 */
[----:B------:R-:W2:Y:S01]  /*2e90*/  LDG.E.CONSTANT R7, desc[UR6][R22.64] ;  /* 0x0000000616077981 */ /* 0x000ea2000c1e9900 */
[CC--:B------:R-:W-:Y:S01]  /*2ea0*/  FFMA R26, R24.reuse, R8.reuse, R27 ;  /* 0x00000008181a7223 */ /* 0x0c0fe2000000001b */
[----:B------:R-:W-:Y:S01]  /*2eb0*/  FFMA R27, R24, R9, R12 ;  /* 0x00000009181b7223 */ /* 0x000fe2000000000c */
[C---:B---3--:R-:W-:Y:S01]  /*2ec0*/  FFMA R24, R25.reuse, R8, R13 ;  /* 0x0000000819187223 */ /* 0x048fe2000000000d */
[C---:B------:R-:W-:Y:S01]  /*2ed0*/  FFMA R28, R25.reuse, R11, R28 ;  /* 0x0000000b191c7223 */ /* 0x040fe2000000001c */
[----:B------:R-:W3:Y:S01]  /*2ee0*/  LDG.E.CONSTANT R13, desc[UR6][R22.64+0x180] ;  /* 0x00018006160d7981 */ /* 0x000ee2000c1e9900 */
[C---:B------:R-:W-:Y:S01]  /*2ef0*/  FFMA R26, R25.reuse, R9, R26 ;  /* 0x00000009191a7223 */ /* 0x040fe2000000001a */
[----:B------:R-:W-:Y:S02]  /*2f00*/  FFMA R27, R25, R10, R27 ;  /* 0x0000000a191b7223 */ /* 0x000fe4000000001b */
[----:B------:R-:W4:Y:S04]  /*2f10*/  LDS.128 R8, [R5+0x780] ;  /* 0x0007800005087984 */ /* 0x000f280000000c00 */
[----:B------:R0:W3:Y:S01]  /*2f20*/  LDG.E.CONSTANT R12, desc[UR6][R22.64+0x300] ;  /* 0x00030006160c7981 */ /* 0x0000e2000c1e9900 */
[C---:B----4-:R-:W-:Y:S01]  /*2f30*/  FFMA R29, R15.reuse, R9, R26 ;  /* 0x000000090f1d7223 */ /* 0x050fe2000000001a */
[C---:B------:R-:W-:Y:S01]  /*2f40*/  FFMA R26, R15.reuse, R10, R27 ;  /* 0x0000000a0f1a7223 */ /* 0x040fe2000000001b */
[C---:B------:R-:W-:Y:S01]  /*2f50*/  FFMA R25, R15.reuse, R8, R24 ;  /* 0x000000080f197223 */ /* 0x040fe20000000018 */
[----:B------:R-:W-:Y:S01]  /*2f60*/  FFMA R27, R15, R11, R28 ;  /* 0x0000000b0f1b7223 */ /* 0x000fe2000000001c */
[----:B------:R-:W-:-:S05]  /*2f70*/  IADD3 R15, PT, PT, R6, 0x1560, RZ ;  /* 0x00001560060f7810 */ /* 0x000fca0007ffe0ff */
[----:B0-----:R-:W-:-:S04]  /*2f80*/  IMAD.WIDE.U32 R22, R15, 0x4, R16 ;  /* 0x000000040f167825 */ /* 0x001fc800078e0010 */
[C---:B------:R-:W-:Y:S01]  /*2f90*/  FFMA R9, R14.reuse, R9, R25 ;  /* 0x000000090e097223 */ /* 0x040fe20000000019 */
[----:B------:R-:W-:Y:S01]  /*2fa0*/  FFMA R28, R14, R10, R29 ;  /* 0x0000000a0e1c7223 */ /* 0x000fe2000000001d */
[----:B------:R-:W-:Y:S01]  /*2fb0*/  IADD3 R24, PT, PT, R6, 0x15c0, RZ ;  /* 0x000015c006187810 */ /* 0x000fe20007ffe0ff */
[----:B------:R0:W4:Y:S04]  /*2fc0*/  LDG.E.CONSTANT R22, desc[UR6][R22.64] ;  /* 0x0000000616167981 */ /* 0x000128000c1e9900 */
[----:B------:R-:W-:-:S05]  /*2fd0*/  IMAD.WIDE.U32 R24, R24, 0x4, R16 ;  /* 0x0000000418187825 */ /* 0x000fca00078e0010 */
[----:B------:R1:W4:Y:S01]  /*2fe0*/  LDG.E.CONSTANT R15, desc[UR6][R24.64] ;  /* 0x00000006180f7981 */ /* 0x000322000c1e9900 */
[-C--:B0-----:R-:W-:Y:S01]  /*2ff0*/  FFMA R23, R14, R11.reuse, R26 ;  /* 0x0000000b0e177223 */ /* 0x081fe2000000001a */
[C---:B------:R-:W-:Y:S01]  /*3000*/  FFMA R29, R18.reuse, R10, R9 ;  /* 0x0000000a121d7223 */ /* 0x040fe20000000009 */
[----:B------:R-:W-:Y:S01]  /*3010*/  FFMA R26, R18, R11, R28 ;  /* 0x0000000b121a7223 */ /* 0x000fe2000000001c */
[----:B------:R-:W0:Y:S04]  /*3020*/  LDS.64 R8, [R5+0x790] ;  /* 0x0007900005087984 */ /* 0x000e280000000a00 */
[----:B------:R-:W1:Y:S01]  /*3030*/  LDS.64 R10, [R5+0x7f8] ;  /* 0x0007f800050a7984 */ /* 0x000e620000000a00 */
[-C--:B0-----:R-:W-:Y:S01]  /*3040*/  FFMA R14, R14, R8.reuse, R27 ;  /* 0x000000080e0e7223 */ /* 0x081fe2000000001b */
[----:B------:R-:W-:Y:S01]  /*3050*/  FFMA R27, R18, R8, R23 ;  /* 0x00000008121b7223 */ /* 0x000fe20000000017 */
[----:B------:R-:W-:-:S02]  /*3060*/  IADD3 R8, PT, PT, R6, 0x1620, RZ ;  /* 0x0000162006087810 */ /* 0x000fc40007ffe0ff */
[----:B------:R-:W-:-:S03]  /*3070*/  FFMA R14, R18, R9, R14 ;  /* 0x00000009120e7223 */ /* 0x000fc6000000000e */
[----:B-1----:R-:W-:-:S05]  /*3080*/  IMAD.WIDE.U32 R24, R8, 0x4, R16 ;  /* 0x0000000408187825 */ /* 0x002fca00078e0010 */
[----:B------:R0:W4:Y:S01]  /*3090*/  LDG.E.CONSTANT R23, desc[UR6][R24.64] ;  /* 0x0000000618177981 */ /* 0x000122000c1e9900 */
[C---:B------:R-:W-:Y:S01]  /*30a0*/  FFMA R10, R20.reuse, R10, R29 ;  /* 0x0000000a140a7223 */ /* 0x040fe2000000001d */
[----:B------:R-:W-:-:S03]  /*30b0*/  FFMA R26, R20, R11, R26 ;  /* 0x0000000b141a7223 */ /* 0x000fc6000000001a */
[----:B------:R-:W-:Y:S02]  /*30c0*/  FFMA R18, R19, R11, R10 ;  /* 0x0000000b13127223 */ /* 0x000fe4000000000a */
[----:B------:R-:W1:Y:S01]  /*30d0*/  LDS.128 R8, [R5+0x800] ;  /* 0x0008000005087984 */ /* 0x000e620000000c00 */
[----:B------:R-:W-:-:S05]  /*30e0*/  IADD3 R29, PT, PT, R6, 0x1680, RZ ;  /* 0x00001680061d7810 */ /* 0x000fca0007ffe0ff */
[----:B------:R-:W-:Y:S01]  /*30f0*/  IMAD.WIDE.U32 R28, R29, 0x4, R16 ;  /* 0x000000041d1c7825 */ /* 0x000fe200078e0010 */
[----:B0-----:R-:W-:-:S05]  /*3100*/  IADD3 R25, PT, PT, R6, 0x1740, RZ ;  /* 0x0000174006197810 */ /* 0x001fca0007ffe0ff */
[----:B------:R-:W-:-:S04]  /*3110*/  IMAD.WIDE.U32 R24, R25, 0x4, R16 ;  /* 0x0000000419187825 */ /* 0x000fc800078e0010 */
[CC--:B-1----:R-:W-:Y:S01]  /*3120*/  FFMA R27, R20.reuse, R8.reuse, R27 ;  /* 0x00000008141b7223 */ /* 0x0c2fe2000000001b */
[-C--:B------:R-:W-:Y:S01]  /*3130*/  FFMA R20, R20, R9.reuse, R14 ;  /* 0x0000000914147223 */ /* 0x080fe2000000000e */
[C---:B------:R-:W-:Y:S01]  /*3140*/  FFMA R26, R19.reuse, R8, R26 ;  /* 0x00000008131a7223 */ /* 0x040fe2000000001a */
[----:B------:R0:W4:Y:S01]  /*3150*/  LDG.E.CONSTANT R14, desc[UR6][R28.64] ;  /* 0x000000061c0e7981 */ /* 0x000122000c1e9900 */
[C---:B------:R-:W-:Y:S01]  /*3160*/  FFMA R27, R19.reuse, R9, R27 ;  /* 0x00000009131b7223 */ /* 0x040fe2000000001b */
[----:B0-----:R-:W-:Y:S01]  /*3170*/  FFMA R28, R19, R10, R20 ;  /* 0x0000000a131c7223 */ /* 0x001fe20000000014 */
[----:B------:R-:W-:Y:S01]  /*3180*/  IADD3 R19, PT, PT, R6, 0x16e0, RZ ;  /* 0x000016e006137810 */ /* 0x000fe20007ffe0ff */
[----:B------:R-:W-:-:S04]  /*3190*/  FFMA R20, R21, R8, R18 ;  /* 0x0000000815147223 */ /* 0x000fc80000000012 */
[----:B------:R-:W-:-:S06]  /*31a0*/  IMAD.WIDE.U32 R18, R19, 0x4, R16 ;  /* 0x0000000413127825 */ /* 0x000fcc00078e0010 */
[----:B------:R-:W4:Y:S04]  /*31b0*/  LDG.E.CONSTANT R18, desc[UR6][R18.64] ;  /* 0x0000000612127981 */ /* 0x000f28000c1e9900 */
[----:B------:R0:W4:Y:S01]  /*31c0*/  LDG.E.CONSTANT R19, desc[UR6][R24.64] ;  /* 0x0000000618137981 */ /* 0x000122000c1e9900 */
[C---:B------:R-:W-:Y:S01]  /*31d0*/  FFMA R26, R21.reuse, R9, R26 ;  /* 0x00000009151a7223 */ /* 0x040fe2000000001a */
[C---:B------:R-:W-:Y:S01]  /*31e0*/  FFMA R27, R21.reuse, R10, R27 ;  /* 0x0000000a151b7223 */ /* 0x040fe2000000001b */
[----:B------:R-:W-:Y:S02]  /*31f0*/  FFMA R28, R21, R11, R28 ;  /* 0x0000000b151c7223 */ /* 0x000fe4000000001c */
[----:B------:R-:W2:Y:S02]  /*3200*/  LDS.128 R8, [R5+0x870] ;  /* 0x0008700005087984 */ /* 0x000ea40000000c00 */
[C---:B--2---:R-:W-:Y:S01]  /*3210*/  FFMA R8, R7.reuse, R8, R20 ;  /* 0x0000000807087223 */ /* 0x044fe20000000014 */
[----:B------:R-:W-:Y:S01]  /*3220*/  IADD3 R20, PT, PT, R6, 0x17a0, RZ ;  /* 0x000017a006147810 */ /* 0x000fe20007ffe0ff */
[----:B------:R-:W-:-:S04]  /*3230*/  FFMA R21, R7, R9, R26 ;  /* 0x0000000907157223 */ /* 0x000fc8000000001a */
[----:B0-----:R-:W-:Y:S01]  /*3240*/  IMAD.WIDE.U32 R24, R20, 0x4, R16 ;  /* 0x0000000414187825 */ /* 0x001fe200078e0010 */
[----:B------:R-:W-:-:S03]  /*3250*/  IADD3 R20, PT, PT, R6, 0x1800, RZ ;  /* 0x0000180006147810 */ /* 0x000fc60007ffe0ff */
[----:B------:R-:W-:Y:S01]  /*3260*/  FFMA R29, R7, R11, R28 ;  /* 0x0000000b071d7223 */ /* 0x000fe2000000001c */
[-C--:B---3--:R-:W-:Y:S01]  /*3270*/  FFMA R28, R13, R10.reuse, R21 ;  /* 0x0000000a0d1c7223 */ /* 0x088fe20000000015 */
[----:B------:R-:W-:Y:S01]  /*3280*/  FFMA R26, R7, R10, R27 ;  /* 0x0000000a071a7223 */ /* 0x000fe2000000001b */
[----:B------:R-:W-:Y:S01]  /*3290*/  IMAD.WIDE.U32 R20, R20, 0x4, R16 ;  /* 0x0000000414147825 */ /* 0x000fe200078e0010 */
[----:B------:R-:W2:Y:S05]  /*32a0*/  LDG.E.CONSTANT R7, desc[UR6][R24.64] ;  /* 0x0000000618077981 */ /* 0x000eaa000c1e9900 */
[----:B------:R0:W3:Y:S01]  /*32b0*/  LDG.E.CONSTANT R20, desc[UR6][R20.64] ;  /* 0x0000000614147981 */ /* 0x0000e2000c1e9900 */
[----:B------:R-:W-:-:S03]  /*32c0*/  FFMA R27, R13, R9, R8 ;  /* 0x000000090d1b7223 */ /* 0x000fc60000000008 */
[----:B------:R-:W1:Y:S01]  /*32d0*/  LDS.64 R8, [R5+0x880] ;  /* 0x0008800005087984 */ /* 0x000e620000000a00 */
[C---:B------:R-:W-:Y:S01]  /*32e0*/  FFMA R27, R12.reuse, R10, R27 ;  /* 0x0000000a0c1b7223 */ /* 0x040fe2000000001b */
[-C--:B0-----:R-:W-:Y:S01]  /*32f0*/  FFMA R21, R13, R11.reuse, R26 ;  /* 0x0000000b0d157223 */ /* 0x081fe2000000001a */
[----:B------:R-:W-:Y:S02]  /*3300*/  FFMA R26, R12, R11, R28 ;  /* 0x0000000b0c1a7223 */ /* 0x000fe4000000001c */
[----:B------:R-:W4:Y:S01]  /*3310*/  LDS.64 R10, [R5+0x8e8] ;  /* 0x0008e800050a7984 */ /* 0x000f220000000a00 */
[----:B------:R-:W-:-:S05]  /*3320*/  IADD3 R28, PT, PT, R6, 0x1860, RZ ;  /* 0x00001860061c7810 */ /* 0x000fca0007ffe0ff */
[----:B------:R-:W-:-:S06]  /*3330*/  IMAD.WIDE.U32 R24, R28, 0x4, R16 ;  /* 0x000000041c187825 */ /* 0x000fcc00078e0010 */
[----:B------:R0:W3:Y:S01]  /*3340*/  LDG.E.CONSTANT R24, desc[UR6][R24.64] ;  /* 0x0000000618187981 */ /* 0x0000e2000c1e9900 */
[-C--:B-1----:R-:W-:Y:S01]  /*3350*/  FFMA R29, R13, R8.reuse, R29 ;  /* 0x000000080d1d7223 */ /* 0x082fe2000000001d */
[----:B------:R-:W-:-:S03]  /*3360*/  FFMA R13, R12, R8, R21 ;  /* 0x000000080c0d7223 */ /* 0x000fc60000000015 */
[----:B------:R-:W-:Y:S01]  /*3370*/  FFMA R29, R12, R9, R29 ;  /* 0x000000090c1d7223 */ /* 0x000fe2000000001d */
[C---:B----4-:R-:W-:Y:S01]  /*3380*/  FFMA R10, R22.reuse, R10, R27 ;  /* 0x0000000a160a7223 */ /* 0x050fe2000000001b */
[----:B------:R-:W-:-:S03]  /*3390*/  FFMA R12, R22, R11, R26 ;  /* 0x0000000b160c7223 */ /* 0x000fc6000000001a */
[----:B------:R-:W-:Y:S02]  /*33a0*/  FFMA R28, R15, R11, R10 ;  /* 0x0000000b0f1c7223 */ /* 0x000fe4000000000a */
[----:B------:R-:W1:Y:S01]  /*33b0*/  LDS.128 R8, [R5+0x8f0] ;  /* 0x0008f00005087984 */ /* 0x000e620000000c00 */
[C---:B------:R-:W-:Y:S02]  /*33c0*/  IADD3 R27, PT, PT, R6.reuse, 0x18c0, RZ ;  /* 0x000018c0061b7810 */ /* 0x040fe40007ffe0ff */
[----:B0-----:R-:W-:-:S03]  /*33d0*/  IADD3 R25, PT, PT, R6, 0x1920, RZ ;  /* 0x0000192006197810 */ /* 0x001fc60007ffe0ff */
[----:B------:R-:W-:-:S05]  /*33e0*/  IMAD.WIDE.U32 R26, R27, 0x4, R16 ;  /* 0x000000041b1a7825 */ /* 0x000fca00078e0010 */
[----:B------:R0:W4:Y:S01]  /*33f0*/  LDG.E.CONSTANT R21, desc[UR6][R26.64] ;  /* 0x000000061a157981 */ /* 0x000122000c1e9900 */
[CC--:B-1----:R-:W-:Y:S01]  /*3400*/  FFMA R13, R22.reuse, R8.reuse, R13 ;  /* 0x00000008160d7223 */ /* 0x0c2fe2000000000d */
[-C--:B------:R-:W-:Y:S01]  /*3410*/  FFMA R22, R22, R9.reuse, R29 ;  /* 0x0000000916167223 */ /* 0x080fe2000000001d */
[C---:B0-----:R-:W-:Y:S02]  /*3420*/  FFMA R26, R15.reuse, R8, R12 ;  /* 0x000000080f1a7223 */ /* 0x041fe4000000000c */
[----:B------:R-:W-:Y:S01]  /*3430*/  FFMA R29, R15, R9, R13 ;  /* 0x000000090f1d7223 */ /* 0x000fe2000000000d */
[----:B------:R-:W-:-:S04]  /*3440*/  IMAD.WIDE.U32 R12, R25, 0x4, R16 ;  /* 0x00000004190c7825 */ /* 0x000fc800078e0010 */
[----:B------:R-:W-:Y:S02]  /*3450*/  FFMA R22, R15, R10, R22 ;  /* 0x0000000a0f167223 */ /* 0x000fe40000000016 */
[----:B------:R0:W4:Y:S01]  /*3460*/  LDG.E.CONSTANT R15, desc[UR6][R12.64] ;  /* 0x000000060c0f7981 */ /* 0x000122000c1e9900 */
[C---:B------:R-:W-:Y:S01]  /*3470*/  FFMA R25, R23.reuse, R8, R28 ;  /* 0x0000000817197223 */ /* 0x040fe2000000001c */
[C---:B------:R-:W-:Y:S01]  /*3480*/  FFMA R28, R23.reuse, R9, R26 ;  /* 0x00000009171c7223 */ /* 0x040fe2000000001a */
[C---:B------:R-:W-:Y:S01]  /*3490*/  FFMA R29, R23.reuse, R10, R29 ;  /* 0x0000000a171d7223 */ /* 0x040fe2000000001d */
[----:B0-----:R-:W-:Y:S02]  /*34a0*/  FFMA R12, R23, R11, R22 ;  /* 0x0000000b170c7223 */ /* 0x001fe40000000016 */
[----:B------:R-:W0:Y:S01]  /*34b0*/  LDS.128 R8, [R5+0x960] ;  /* 0x0009600005087984 */ /* 0x000e220000000c00 */
[----:B------:R-:W-:-:S05]  /*34c0*/  IADD3 R23, PT, PT, R6, 0x1980, RZ ;  /* 0x0000198006177810 */ /* 0x000fca0007ffe0ff */
[----:B------:R-:W-:-:S06]  /*34d0*/  IMAD.WIDE.U32 R22, R23, 0x4, R16 ;  /* 0x0000000417167825 */ /* 0x000fcc00078e0010 */
[----:B------:R-:W4:Y:S01]  /*34e0*/  LDG.E.CONSTANT R23, desc[UR6][R22.64] ;  /* 0x0000000616177981 */ /* 0x000f22000c1e9900 */
[C---:B0-----:R-:W-:Y:S01]  /*34f0*/  FFMA R8, R14.reuse, R8, R25 ;  /* 0x000000080e087223 */ /* 0x041fe20000000019 */
[CC--:B------:R-:W-:Y:S01]  /*3500*/  FFMA R25, R14.reuse, R10.reuse, R29 ;  /* 0x0000000a0e197223 */ /* 0x0c0fe2000000001d */
[C---:B------:R-:W-:Y:S01]  /*3510*/  FFMA R27, R14.reuse, R9, R28 ;  /* 0x000000090e1b7223 */ /* 0x040fe2000000001c */
[----:B------:R-:W-:Y:S02]  /*3520*/  FFMA R29, R14, R11, R12 ;  /* 0x0000000b0e1d7223 */ /* 0x000fe4000000000c */
[----:B------:R-:W0:Y:S01]  /*3530*/  LDS.64 R12, [R5+0x970] ;  /* 0x00097000050c7984 */ /* 0x000e220000000a00 */
[----:B------:R-:W-:Y:S01]  /*3540*/  FFMA R14, R18, R9, R8 ;  /* 0x00000009120e7223 */ /* 0x000fe20000000008 */
[----:B------:R-:W-:Y:S01]  /*3550*/  IADD3 R9, PT, PT, R6, 0x19e0, RZ ;  /* 0x000019e006097810 */ /* 0x000fe20007ffe0ff */
[----:B------:R-:W-:-:S04]  /*3560*/  FFMA R8, R18, R10, R27 ;  /* 0x0000000a12087223 */ /* 0x000fc8000000001b */
[----:B------:R-:W-:Y:S01]  /*3570*/  IMAD.WIDE.U32 R26, R9, 0x4, R16 ;  /* 0x00000004091a7825 */ /* 0x000fe200078e0010 */
[----:B------:R-:W-:-:S04]  /*3580*/  IADD3 R9, PT, PT, R6, 0x1a40, RZ ;  /* 0x00001a4006097810 */ /* 0x000fc80007ffe0ff */
[----:B------:R1:W4:Y:S01]  /*3590*/  LDG.E.CONSTANT R22, desc[UR6][R26.64] ;  /* 0x000000061a167981 */ /* 0x000322000c1e9900 */
[----:B------:R-:W-:Y:S01]  /*35a0*/  FFMA R10, R19, R10, R14 ;  /* 0x0000000a130a7223 */ /* 0x000fe2000000000e */
[----:B-1----:R-:W-:-:S05]  /*35b0*/  IMAD.WIDE.U32 R26, R9, 0x4, R16 ;  /* 0x00000004091a7825 */ /* 0x002fca00078e0010 */
[----:B------:R-:W4:Y:S01]  /*35c0*/  LDG.E.CONSTANT R14, desc[UR6][R26.64] ;  /* 0x000000061a0e7981 */ /* 0x000f22000c1e9900 */
[C---:B------:R-:W-:Y:S01]  /*35d0*/  FFMA R28, R18.reuse, R11, R25 ;  /* 0x0000000b121c7223 */ /* 0x040fe20000000019 */
[-C--:B0-----:R-:W-:Y:S01]  /*35e0*/  FFMA R25, R18, R12.reuse, R29 ;  /* 0x0000000c12197223 */ /* 0x081fe2000000001d */
[----:B------:R-:W-:Y:S02]  /*35f0*/  IADD3 R29, PT, PT, R6, 0x1aa0, RZ ;  /* 0x00001aa0061d7810 */ /* 0x000fe40007ffe0ff */
[----:B------:R-:W-:-:S03]  /*3600*/  FFMA R18, R19, R12, R28 ;  /* 0x0000000c13127223 */ /* 0x000fc6000000001c */
[----:B------:R-:W-:-:S05]  /*3610*/  IMAD.WIDE.U32 R28, R29, 0x4, R16 ;  /* 0x000000041d1c7825 */ /* 0x000fca00078e0010 */
[----:B------:R3:W4:Y:S01]  /*3620*/  LDG.E.CONSTANT R12, desc[UR6][R28.64] ;  /* 0x000000061c0c7981 */ /* 0x000722000c1e9900 */
[----:B------:R-:W-:-:S03]  /*3630*/  FFMA R11, R19, R11, R8 ;  /* 0x0000000b130b7223 */ /* 0x000fc60000000008 */
[----:B------:R-:W2:Y:S01]  /*3640*/  LDS.64 R8, [R5+0x9d8] ;  /* 0x0009d80005087984 */ /* 0x000ea20000000a00 */
[----:B------:R-:W-:Y:S01]  /*3650*/  FFMA R13, R19, R13, R25 ;  /* 0x0000000d130d7223 */ /* 0x000fe20000000019 */
[C---:B--2---:R-:W-:Y:S01]  /*3660*/  FFMA R8, R7.reuse, R8, R10 ;  /* 0x0000000807087223 */ /* 0x044fe2000000000a */
[----:B------:R-:W-:-:S03]  /*3670*/  FFMA R19, R7, R9, R11 ;  /* 0x0000000907137223 */ /* 0x000fc6000000000b */
[----:B---3--:R-:W-:Y:S02]  /*3680*/  FFMA R29, R20, R9, R8 ;  /* 0x00000009141d7223 */ /* 0x008fe40000000008 */
[----:B------:R-:W0:Y:S01]  /*3690*/  LDS.128 R8, [R5+0x9e0] ;  /* 0x0009e00005087984 */ /* 0x000e220000000c00 */
[----:B------:R-:W-:-:S05]  /*36a0*/  IADD3 R27, PT, PT, R6, 0x1b00, RZ ;  /* 0x00001b00061b7810 */ /* 0x000fca0007ffe0ff */
[----:B------:R-:W-:-:S04]  /*36b0*/  IMAD.WIDE.U32 R26, R27, 0x4, R16 ;  /* 0x000000041b1a7825 */ /* 0x000fc800078e0010 */
[----:B0-----:R-:W-:-:S04]  /*36c0*/  FFMA R13, R7, R9, R13 ;  /* 0x00000009070d7223 */ /* 0x001fc8000000000d */
[C---:B------:R-:W-:Y:S02]  /*36d0*/  FFMA R28, R20.reuse, R10, R13 ;  /* 0x0000000a141c7223 */ /* 0x040fe4000000000d */
[----:B------:R-:W2:Y:S01]  /*36e0*/  LDG.E.CONSTANT R13, desc[UR6][R26.64] ;  /* 0x000000061a0d7981 */ /* 0x000ea2000c1e9900 */
[-C--:B------:R-:W-:Y:S01]  /*36f0*/  FFMA R18, R7, R8.reuse, R18 ;  /* 0x0000000807127223 */ /* 0x080fe20000000012 */
[C---:B------:R-:W-:Y:S02]  /*3700*/  FFMA R19, R20.reuse, R8, R19 ;  /* 0x0000000814137223 */ /* 0x040fe40000000013 */
[----:B------:R0:W3:Y:S01]  /*3710*/  LDG.E.CONSTANT R7, desc[UR6][R26.64+0x180] ;  /* 0x000180061a077981 */ /* 0x0000e2000c1e9900 */
[----:B------:R-:W-:Y:S01]  /*3720*/  FFMA R25, R20, R9, R18 ;  /* 0x0000000914197223 */ /* 0x000fe20000000012 */
[----:B------:R-:W-:-:S05]  /*3730*/  IADD3 R20, PT, PT, R6, 0x1bc0, RZ ;  /* 0x00001bc006147810 */ /* 0x000fca0007ffe0ff */
[----:B0-----:R-:W-:-:S04]  /*3740*/  IMAD.WIDE.U32 R26, R20, 0x4, R16 ;  /* 0x00000004141a7825 */ /* 0x001fc800078e0010 */
[C---:B------:R-:W-:Y:S02]  /*3750*/  FFMA R20, R24.reuse, R9, R19 ;  /* 0x0000000918147223 */ /* 0x040fe40000000013 */
[----:B------:R0:W3:Y:S01]  /*3760*/  LDG.E.CONSTANT R19, desc[UR6][R26.64] ;  /* 0x000000061a137981 */ /* 0x0000e2000c1e9900 */
[C---:B------:R-:W-:Y:S01]  /*3770*/  FFMA R18, R24.reuse, R8, R29 ;  /* 0x0000000818127223 */ /* 0x040fe2000000001d */
[C---:B------:R-:W-:Y:S01]  /*3780*/  FFMA R25, R24.reuse, R10, R25 ;  /* 0x0000000a18197223 */ /* 0x040fe20000000019 */
[----:B------:R-:W-:Y:S02]  /*3790*/  FFMA R24, R24, R11, R28 ;  /* 0x0000000b18187223 */ /* 0x000fe4000000001c */
[----:B------:R-:W4:Y:S01]  /*37a0*/  LDS.128 R8, [R5+0xa50] ;  /* 0x000a500005087984 */ /* 0x000f220000000c00 */
[----:B------:R-:W-:-:S05]  /*37b0*/  IADD3 R29, PT, PT, R6, 0x1c20, RZ ;  /* 0x00001c20061d7810 */ /* 0x000fca0007ffe0ff */
[----:B------:R-:W-:-:S04]  /*37c0*/  IMAD.WIDE.U32 R28, R29, 0x4, R16 ;  /* 0x000000041d1c7825 */ /* 0x000fc800078e0010 */
[C---:B----4-:R-:W-:Y:S01]  /*37d0*/  FFMA R8, R21.reuse, R8, R18 ;  /* 0x0000000815087223 */ /* 0x050fe20000000012 */
[C---:B------:R-:W-:Y:S01]  /*37e0*/  FFMA R20, R21.reuse, R9, R20 ;  /* 0x0000000915147223 */ /* 0x040fe20000000014 */
[CC--:B------:R-:W-:Y:S01]  /*37f0*/  FFMA R25, R21.reuse, R10.reuse, R25 ;  /* 0x0000000a15197223 */ /* 0x0c0fe20000000019 */
[----:B------:R-:W-:Y:S01]  /*3800*/  FFMA R24, R21, R11, R24 ;  /* 0x0000000b15187223 */ /* 0x000fe20000000018 */
[----:B------:R-:W-:Y:S01]  /*3810*/  IADD3 R21, PT, PT, R6, 0x1c80, RZ ;  /* 0x00001c8006157810 */ /* 0x000fe20007ffe0ff */
[----:B0-----:R-:W-:Y:S01]  /*3820*/  FFMA R27, R15, R10, R20 ;  /* 0x0000000a0f1b7223 */ /* 0x001fe20000000014 */
[----:B------:R0:W4:Y:S03]  /*3830*/  LDG.E.CONSTANT R18, desc[UR6][R28.64] ;  /* 0x000000061c127981 */ /* 0x000126000c1e9900 */
[----:B------:R-:W-:-:S04]  /*3840*/  IMAD.WIDE.U32 R20, R21, 0x4, R16 ;  /* 0x0000000415147825 */ /* 0x000fc800078e0010 */
[C---:B------:R-:W-:Y:S01]  /*3850*/  FFMA R26, R15.reuse, R9, R8 ;  /* 0x000000090f1a7223 */ /* 0x040fe20000000008 */
[-C--:B------:R-:W-:Y:S01]  /*3860*/  FFMA R25, R15, R11.reuse, R25 ;  /* 0x0000000b0f197223 */ /* 0x080fe20000000019 */
[----:B------:R-:W1:Y:S04]  /*3870*/  LDS.64 R8, [R5+0xa60] ;  /* 0x000a600005087984 */ /* 0x000e680000000a00 */
[----:B------:R1:W4:Y:S01]  /*3880*/  LDG.E.CONSTANT R20, desc[UR6][R20.64] ;  /* 0x0000000614147981 */ /* 0x000322000c1e9900 */
[C---:B------:R-:W-:Y:S01]  /*3890*/  FFMA R26, R23.reuse, R10, R26 ;  /* 0x0000000a171a7223 */ /* 0x040fe2000000001a */
[----:B0-----:R-:W-:Y:S02]  /*38a0*/  FFMA R28, R23, R11, R27 ;  /* 0x0000000b171c7223 */ /* 0x001fe4000000001b */
[----:B------:R-:W0:Y:S01]  /*38b0*/  LDS.64 R10, [R5+0xac8] ;  /* 0x000ac800050a7984 */ /* 0x000e220000000a00 */
[-C--:B-1----:R-:W-:Y:S01]  /*38c0*/  FFMA R24, R15, R8.reuse, R24 ;  /* 0x000000080f187223 */ /* 0x082fe20000000018 */
[C---:B------:R-:W-:Y:S01]  /*38d0*/  FFMA R27, R23.reuse, R8, R25 ;  /* 0x00000008171b7223 */ /* 0x040fe20000000019 */
[----:B------:R-:W-:Y:S01]  /*38e0*/  IADD3 R25, PT, PT, R6, 0x1ce0, RZ ;  /* 0x00001ce006197810 */ /* 0x000fe20007ffe0ff */
[C---:B0-----:R-:W-:Y:S01]  /*38f0*/  FFMA R15, R22.reuse, R10, R26 ;  /* 0x0000000a160f7223 */ /* 0x041fe2000000001a */
[----:B------:R-:W-:Y:S01]  /*3900*/  FFMA R26, R23, R9, R24 ;  /* 0x00000009171a7223 */ /* 0x000fe20000000018 */
[----:B------:R-:W-:-:S02]  /*3910*/  FFMA R23, R22, R11, R28 ;  /* 0x0000000b16177223 */ /* 0x000fc4000000001c */
[----:B------:R-:W-:-:S04]  /*3920*/  IMAD.WIDE.U32 R24, R25, 0x4, R16 ;  /* 0x0000000419187825 */ /* 0x000fc800078e0010 */
[----:B------:R-:W-:Y:S02]  /*3930*/  FFMA R21, R14, R11, R15 ;  /* 0x0000000b0e157223 */ /* 0x000fe4000000000f */
[----:B------:R-:W0:Y:S04]  /*3940*/  LDS.128 R8, [R5+0xad0] ;  /* 0x000ad00005087984 */ /* 0x000e280000000c00 */
[----:B------:R1:W4:Y:S01]  /*3950*/  LDG.E.CONSTANT R15, desc[UR6][R24.64] ;  /* 0x00000006180f7981 */ /* 0x000322000c1e9900 */
[----:B------:R-:W-:Y:S01]  /*3960*/  IADD3 R28, PT, PT, R6, 0x1d40, RZ ;  /* 0x00001d40061c7810 */ /* 0x000fe20007ffe0ff */
[CC--:B0-----:R-:W-:Y:S01]  /*3970*/  FFMA R27, R22.reuse, R8.reuse, R27 ;  /* 0x00000008161b7223 */ /* 0x0c1fe2000000001b */
[-C--:B------:R-:W-:Y:S01]  /*3980*/  FFMA R29, R22, R9.reuse, R26 ;  /* 0x00000009161d7223 */ /* 0x080fe2000000001a */
[-C--:B------:R-:W-:Y:S01]  /*3990*/  FFMA R22, R14, R8.reuse, R23 ;  /* 0x000000080e167223 */ /* 0x080fe20000000017 */
[----:B------:R-:W-:Y:S01]  /*39a0*/  FFMA R26, R12, R8, R21 ;  /* 0x000000080c1a7223 */ /* 0x000fe20000000015 */
[C---:B------:R-:W-:Y:S01]  /*39b0*/  FFMA R23, R14.reuse, R9, R27 ;  /* 0x000000090e177223 */ /* 0x040fe2000000001b */
[----:B------:R-:W-:Y:S01]  /*39c0*/  FFMA R27, R14, R10, R29 ;  /* 0x0000000a0e1b7223 */ /* 0x000fe2000000001d */
[----:B------:R-:W-:Y:S01]  /*39d0*/  IADD3 R21, PT, PT, R6, 0x1da0, RZ ;  /* 0x00001da006157810 */ /* 0x000fe20007ffe0ff */
[----:B------:R-:W-:-:S04]  /*39e0*/  IMAD.WIDE.U32 R28, R28, 0x4, R16 ;  /* 0x000000041c1c7825 */ /* 0x000fc800078e0010 */
[----:B-1----:R-:W-:Y:S01]  /*39f0*/  IMAD.WIDE.U32 R24, R21, 0x4, R16 ;  /* 0x0000000415187825 */ /* 0x002fe200078e0010 */
[----:B------:R0:W4:Y:S03]  /*3a00*/  LDG.E.CONSTANT R14, desc[UR6][R28.64] ;  /* 0x000000061c0e7981 */ /* 0x000126000c1e9900 */
[C---:B0-----:R-:W-:Y:S02]  /*3a10*/  FFMA R28, R12.reuse, R9, R22 ;  /* 0x000000090c1c7223 */ /* 0x041fe40000000016 */
[----:B------:R0:W4:Y:S01]  /*3a20*/  LDG.E.CONSTANT R22, desc[UR6][R24.64] ;  /* 0x0000000618167981 */ /* 0x000122000c1e9900 */
[C---:B------:R-:W-:Y:S01]  /*3a30*/  FFMA R23, R12.reuse, R10, R23 ;  /* 0x0000000a0c177223 */ /* 0x040fe20000000017 */
[----:B------:R-:W-:Y:S02]  /*3a40*/  FFMA R12, R12, R11, R27 ;  /* 0x0000000b0c0c7223 */ /* 0x000fe4000000001b */
[----:B------:R-:W2:Y:S01]  /*3a50*/  LDS.128 R8, [R5+0xb40] ;  /* 0x000b400005087984 */ /* 0x000ea20000000c00 */
[----:B------:R-:W-:-:S05]  /*3a60*/  IADD3 R21, PT, PT, R6, 0x1e00, RZ ;  /* 0x00001e0006157810 */ /* 0x000fca0007ffe0ff */
[----:B0-----:R-:W-:-:S05]  /*3a70*/  IMAD.WIDE.U32 R24, R21, 0x4, R16 ;  /* 0x0000000415187825 */ /* 0x001fca00078e0010 */
[----:B------:R0:W4:Y:S01]  /*3a80*/  LDG.E.CONSTANT R21, desc[UR6][R24.64] ;  /* 0x0000000618157981 */ /* 0x000122000c1e9900 */
[C---:B--2---:R-:W-:Y:S01]  /*3a90*/  FFMA R26, R13.reuse, R8, R26 ;  /* 0x000000080d1a7223 */ /* 0x044fe2000000001a */
[C---:B------:R-:W-:Y:S01]  /*3aa0*/  FFMA R27, R13.reuse, R9, R28 ;  /* 0x000000090d1b7223 */ /* 0x040fe2000000001c */
[CC--:B------:R-:W-:Y:S01]  /*3ab0*/  FFMA R8, R13.reuse, R10.reuse, R23 ;  /* 0x0000000a0d087223 */ /* 0x0c0fe20000000017 */
[----:B------:R-:W-:Y:S02]  /*3ac0*/  FFMA R29, R13, R11, R12 ;  /* 0x0000000b0d1d7223 */ /* 0x000fe4000000000c */
[----:B------:R-:W1:Y:S01]  /*3ad0*/  LDS.64 R12, [R5+0xb50] ;  /* 0x000b5000050c7984 */ /* 0x000e620000000a00 */
[C---:B---3--:R-:W-:Y:S01]  /*3ae0*/  FFMA R28, R7.reuse, R10, R27 ;  /* 0x0000000a071c7223 */ /* 0x048fe2000000001b */
[----:B------:R-:W-:Y:S01]  /*3af0*/  FFMA R26, R7, R9, R26 ;  /* 0x00000009071a7223 */ /* 0x000fe2000000001a */
[----:B------:R-:W-:-:S03]  /*3b00*/  IADD3 R27, PT, PT, R6, 0x1e60, RZ ;  /* 0x00001e60061b7810 */ /* 0x000fc60007ffe0ff */
[----:B------:R-:W-:Y:S02]  /*3b10*/  FFMA R23, R19, R10, R26 ;  /* 0x0000000a13177223 */ /* 0x000fe4000000001a */
[----:B------:R-:W-:-:S04]  /*3b20*/  IMAD.WIDE.U32 R26, R27, 0x4, R16 ;  /* 0x000000041b1a7825 */ /* 0x000fc800078e0010 */
[-C--:B------:R-:W-:Y:S01]  /*3b30*/  FFMA R10, R7, R11.reuse, R8 ;  /* 0x0000000b070a7223 */ /* 0x080fe20000000008 */
[----:B------:R-:W-:Y:S01]  /*3b40*/  FFMA R11, R19, R11, R28 ;  /* 0x0000000b130b7223 */ /* 0x000fe2000000001c */
[----:B------:R-:W4:Y:S04]  /*3b50*/  LDS.64 R8, [R5+0xbb8] ;  /* 0x000bb80005087984 */ /* 0x000f280000000a00 */
[----:B------:R-:W2:Y:S01]  /*3b60*/  LDG.E.CONSTANT R24, desc[UR6][R26.64+0x180] ;  /* 0x000180061a187981 */ /* 0x000ea2000c1e9900 */
[----:B-1----:R-:W-:-:S03]  /*3b70*/  FFMA R28, R7, R12, R29 ;  /* 0x0000000c071c7223 */ /* 0x002fc6000000001d */
[----:B------:R-:W3:Y:S01]  /*3b80*/  LDG.E.CONSTANT R7, desc[UR6][R26.64] ;  /* 0x000000061a077981 */ /* 0x000ee2000c1e9900 */
[C---:B0-----:R-:W-:Y:S01]  /*3b90*/  FFMA R25, R19.reuse, R12, R10 ;  /* 0x0000000c13197223 */ /* 0x041fe2000000000a */
[----:B------:R-:W-:Y:S01]  /*3ba0*/  FFMA R12, R19, R13, R28 ;  /* 0x0000000d130c7223 */ /* 0x000fe2000000001c */
[C---:B----4-:R-:W-:Y:S01]  /*3bb0*/  FFMA R8, R18.reuse, R8, R23 ;  /* 0x0000000812087223 */ /* 0x050fe20000000017 */
[-C--:B------:R-:W-:Y:S01]  /*3bc0*/  FFMA R29, R18, R9.reuse, R11 ;  /* 0x00000009121d7223 */ /* 0x080fe2000000000b */
[----:B------:R0:W4:Y:S02]  /*3bd0*/  LDG.E.CONSTANT R23, desc[UR6][R26.64+0x300] ;  /* 0x000300061a177981 */ /* 0x000124000c1e9900 */
[----:B------:R-:W-:Y:S02]  /*3be0*/  FFMA R19, R20, R9, R8 ;  /* 0x0000000914137223 */ /* 0x000fe40000000008 */
[----:B------:R-:W1:Y:S01]  /*3bf0*/  LDS.128 R8, [R5+0xbc0] ;  /* 0x000bc00005087984 */ /* 0x000e620000000c00 */
[----:B------:R-:W-:Y:S01]  /*3c00*/  IADD3 R13, PT, PT, R6, 0x1f80, RZ ;  /* 0x00001f80060d7810 */ /* 0x000fe20007ffe0ff */
[C---:B-1----:R-:W-:Y:S01]  /*3c10*/  FFMA R28, R18.reuse, R8, R25 ;  /* 0x00000008121c7223 */ /* 0x042fe20000000019 */
[----:B0-----:R-:W-:-:S03]  /*3c20*/  FFMA R27, R18, R9, R12 ;  /* 0x00000009121b7223 */ /* 0x001fc6000000000c */
[C---:B------:R-:W-:Y:S01]  /*3c30*/  FFMA R25, R20.reuse, R9, R28 ;  /* 0x0000000914197223 */ /* 0x040fe2000000001c */
[----:B------:R-:W-:Y:S01]  /*3c40*/  FFMA R28, R20, R10, R27 ;  /* 0x0000000a141c7223 */ /* 0x000fe2000000001b */
[----:B------:R-:W-:Y:S01]  /*3c50*/  IADD3 R27, PT, PT, R6, 0x1fe0, RZ ;  /* 0x00001fe0061b7810 */ /* 0x000fe20007ffe0ff */
[----:B------:R-:W-:-:S04]  /*3c60*/  IMAD.WIDE.U32 R12, R13, 0x4, R16 ;  /* 0x000000040d0c7825 */ /* 0x000fc800078e0010 */
[----:B------:R-:W-:Y:S01]  /*3c70*/  FFMA R18, R20, R8, R29 ;  /* 0x0000000814127223 */ /* 0x000fe2000000001d */
[----:B------:R-:W-:Y:S01]  /*3c80*/  IADD3 R29, PT, PT, R6, 0x2040, RZ ;  /* 0x00002040061d7810 */ /* 0x000fe20007ffe0ff */
[--C-:B------:R-:W-:Y:S01]  /*3c90*/  IMAD.WIDE.U32 R26, R27, 0x4, R16.reuse ;  /* 0x000000041b1a7825 */ /* 0x100fe200078e0010 */
[----:B------:R-:W4:Y:S04]  /*3ca0*/  LDG.E.CONSTANT R12, desc[UR6][R12.64] ;  /* 0x000000060c0c7981 */ /* 0x000f28000c1e9900 */
[----:B------:R0:W4:Y:S02]  /*3cb0*/  LDG.E.CONSTANT R13, desc[UR6][R26.64] ;  /* 0x000000061a0d7981 */ /* 0x000124000c1e9900 */
[----:B0-----:R-:W-:-:S04]  /*3cc0*/  IMAD.WIDE.U32 R26, R29, 0x4, R16 ;  /* 0x000000041d1a7825 */ /* 0x001fc800078e0010 */
[C---:B------:R-:W-:Y:S01]  /*3cd0*/  FFMA R19, R15.reuse, R8, R19 ;  /* 0x000000080f137223 */ /* 0x040fe20000000013 */
[C---:B------:R-:W-:Y:S01]  /*3ce0*/  FFMA R20, R15.reuse, R9, R18 ;  /* 0x000000090f147223 */ /* 0x040fe20000000012 */
[C---:B------:R-:W-:Y:S01]  /*3cf0*/  FFMA R25, R15.reuse, R10, R25 ;  /* 0x0000000a0f197223 */ /* 0x040fe20000000019 */
[----:B------:R-:W-:Y:S01]  /*3d00*/  FFMA R28, R15, R11, R28 ;  /* 0x0000000b0f1c7223 */ /* 0x000fe2000000001c */
[----:B------:R0:W4:Y:S04]  /*3d10*/  LDG.E.CONSTANT R18, desc[UR6][R26.64] ;  /* 0x000000061a127981 */ /* 0x000128000c1e9900 */
[----:B------:R-:W1:Y:S01]  /*3d20*/  LDS.128 R8, [R5+0xc30] ;  /* 0x000c300005087984 */ /* 0x000e620000000c00 */
[----:B0-----:R-:W-:-:S05]  /*3d30*/  IADD3 R27, PT, PT, R6, 0x2100, RZ ;  /* 0x00002100061b7810 */ /* 0x001fca0007ffe0ff */
[----:B------:R-:W-:-:S04]  /*3d40*/  IMAD.WIDE.U32 R26, R27, 0x4, R16 ;  /* 0x000000041b1a7825 */ /* 0x000fc800078e0010 */
[C---:B-1----:R-:W-:Y:S01]  /*3d50*/  FFMA R29, R14.reuse, R8, R19 ;  /* 0x000000080e1d7223 */ /* 0x042fe20000000013 */
[C---:B------:R-:W-:Y:S01]  /*3d60*/  FFMA R15, R14.reuse, R9, R20 ;  /* 0x000000090e0f7223 */ /* 0x040fe20000000014 */
[CC--:B------:R-:W-:Y:S01]  /*3d70*/  FFMA R19, R14.reuse, R10.reuse, R25 ;  /* 0x0000000a0e137223 */ /* 0x0c0fe20000000019 */
[----:B------:R-:W-:Y:S01]  /*3d80*/  FFMA R25, R14, R11, R28 ;  /* 0x0000000b0e197223 */ /* 0x000fe2000000001c */
[----:B------:R-:W-:Y:S01]  /*3d90*/  FFMA R20, R22, R9, R29 ;  /* 0x0000000916147223 */ /* 0x000fe2000000001d */
[----:B------:R-:W-:Y:S01]  /*3da0*/  IADD3 R29, PT, PT, R6, 0x20a0, RZ ;  /* 0x000020a0061d7810 */ /* 0x000fe20007ffe0ff */
[----:B------:R-:W-:Y:S01]  /*3db0*/  FFMA R28, R22, R10, R15 ;  /* 0x0000000a161c7223 */ /* 0x000fe2000000000f */
[----:B------:R-:W0:Y:S03]  /*3dc0*/  LDS.64 R8, [R5+0xc40] ;  /* 0x000c400005087984 */ /* 0x000e260000000a00 */
[----:B------:R-:W-:-:S06]  /*3dd0*/  IMAD.WIDE.U32 R14, R29, 0x4, R16 ;  /* 0x000000041d0e7825 */ /* 0x000fcc00078e0010 */
[----:B------:R-:W4:Y:S04]  /*3de0*/  LDG.E.CONSTANT R15, desc[UR6][R14.64] ;  /* 0x000000060e0f7981 */ /* 0x000f28000c1e9900 */
[----:B------:R1:W4:Y:S01]  /*3df0*/  LDG.E.CONSTANT R14, desc[UR6][R26.64] ;  /* 0x000000061a0e7981 */ /* 0x000322000c1e9900 */
[C---:B------:R-:W-:Y:S01]  /*3e00*/  FFMA R20, R21.reuse, R10, R20 ;  /* 0x0000000a15147223 */ /* 0x040fe20000000014 */
[-C--:B------:R-:W-:Y:S01]  /*3e10*/  FFMA R29, R22, R11.reuse, R19 ;  /* 0x0000000b161d7223 */ /* 0x080fe20000000013 */
[----:B------:R-:W-:Y:S02]  /*3e20*/  FFMA R28, R21, R11, R28 ;  /* 0x0000000b151c7223 */ /* 0x000fe4000000001c */
[----:B------:R-:W3:Y:S01]  /*3e30*/  LDS.64 R10, [R5+0xca8] ;  /* 0x000ca800050a7984 */ /* 0x000ee20000000a00 */
[----:B------:R-:W-:-:S05]  /*3e40*/  IADD3 R19, PT, PT, R6, 0x2160, RZ ;  /* 0x0000216006137810 */ /* 0x000fca0007ffe0ff */
[----:B-1----:R-:W-:-:S05]  /*3e50*/  IMAD.WIDE.U32 R26, R19, 0x4, R16 ;  /* 0x00000004131a7825 */ /* 0x002fca00078e0010 */
[----:B------:R1:W4:Y:S01]  /*3e60*/  LDG.E.CONSTANT R19, desc[UR6][R26.64] ;  /* 0x000000061a137981 */ /* 0x000322000c1e9900 */
[----:B0-----:R-:W-:-:S04]  /*3e70*/  FFMA R22, R22, R8, R25 ;  /* 0x0000000816167223 */ /* 0x001fc80000000019 */
[----:B------:R-:W-:Y:S01]  /*3e80*/  FFMA R22, R21, R9, R22 ;  /* 0x0000000915167223 */ /* 0x000fe20000000016 */
[----:B---3--:R-:W-:Y:S01]  /*3e90*/  FFMA R25, R7, R10, R20 ;  /* 0x0000000a07197223 */ /* 0x008fe20000000014 */
[----:B------:R-:W-:Y:S01]  /*3ea0*/  FFMA R20, R21, R8, R29 ;  /* 0x0000000815147223 */ /* 0x000fe2000000001d */
[-C--:B------:R-:W-:Y:S02]  /*3eb0*/  FFMA R21, R7, R11.reuse, R28 ;  /* 0x0000000b07157223 */ /* 0x080fe4000000001c */
[----:B--2---:R-:W-:Y:S02]  /*3ec0*/  FFMA R25, R24, R11, R25 ;  /* 0x0000000b18197223 */ /* 0x004fe40000000019 */
[----:B------:R-:W0:Y:S01]  /*3ed0*/  LDS.128 R8, [R5+0xcb0] ;  /* 0x000cb00005087984 */ /* 0x000e220000000c00 */
[----:B------:R-:W-:-:S05]  /*3ee0*/  IADD3 R29, PT, PT, R6, 0x21c0, RZ ;  /* 0x000021c0061d7810 */ /* 0x000fca0007ffe0ff */
[----:B------:R-:W-:-:S04]  /*3ef0*/  IMAD.WIDE.U32 R28, R29, 0x4, R16 ;  /* 0x000000041d1c7825 */ /* 0x000fc800078e0010 */
[CC--:B0-----:R-:W-:Y:S01]  /*3f00*/  FFMA R20, R7.reuse, R8.reuse, R20 ;  /* 0x0000000807147223 */ /* 0x0c1fe20000000014 */
[-C--:B------:R-:W-:Y:S02]  /*3f10*/  FFMA R22, R7, R9.reuse, R22 ;  /* 0x0000000907167223 */ /* 0x080fe40000000016 */
[----:B------:R0:W2:Y:S01]  /*3f20*/  LDG.E.CONSTANT R7, desc[UR6][R28.64] ;  /* 0x000000061c077981 */ /* 0x0000a2000c1e9900 */
[C---:B-1----:R-:W-:Y:S01]  /*3f30*/  FFMA R26, R24.reuse, R8, R21 ;  /* 0x00000008181a7223 */ /* 0x042fe20000000015 */
[----:B------:R-:W-:Y:S01]  /*3f40*/  FFMA R27, R24, R9, R20 ;  /* 0x00000009181b7223 */ /* 0x000fe20000000014 */
[----:B0-----:R-:W-:Y:S01]  /*3f50*/  IADD3 R29, PT, PT, R6, 0x2220, RZ ;  /* 0x00002220061d7810 */ /* 0x001fe20007ffe0ff */
[----:B------:R-:W-:-:S04]  /*3f60*/  FFMA R24, R24, R10, R22 ;  /* 0x0000000a18187223 */ /* 0x000fc80000000016 */
[----:B------:R-:W-:-:S05]  /*3f70*/  IMAD.WIDE.U32 R20, R29, 0x4, R16 ;  /* 0x000000041d147825 */ /* 0x000fca00078e0010 */
[----:B------:R0:W3:Y:S01]  /*3f80*/  LDG.E.CONSTANT R22, desc[UR6][R20.64] ;  /* 0x0000000614167981 */ /* 0x0000e2000c1e9900 */
[C---:B----4-:R-:W-:Y:S01]  /*3f90*/  FFMA R25, R23.reuse, R8, R25 ;  /* 0x0000000817197223 */ /* 0x050fe20000000019 */
[C---:B------:R-:W-:Y:S01]  /*3fa0*/  FFMA R28, R23.reuse, R11, R24 ;  /* 0x0000000b171c7223 */ /* 0x040fe20000000018 */
[C---:B0-----:R-:W-:Y:S01]  /*3fb0*/  FFMA R20, R23.reuse, R9, R26 ;  /* 0x0000000917147223 */ /* 0x041fe2000000001a */
[----:B------:R-:W-:Y:S02]  /*3fc0*/  FFMA R21, R23, R10, R27 ;  /* 0x0000000a17157223 */ /* 0x000fe4000000001b */
[----:B------:R-:W0:Y:S01]  /*3fd0*/  LDS.128 R8, [R5+0xd20] ;  /* 0x000d200005087984 */ /* 0x000e220000000c00 */
[----:B------:R-:W-:-:S05]  /*3fe0*/  IADD3 R27, PT, PT, R6, 0x2280, RZ ;  /* 0x00002280061b7810 */ /* 0x000fca0007ffe0ff */
[----:B------:R-:W-:-:S05]  /*3ff0*/  IMAD.WIDE.U32 R26, R27, 0x4, R16 ;  /* 0x000000041b1a7825 */ /* 0x000fca00078e0010 */
[----:B------:R1:W4:Y:S02]  /*4000*/  LDG.E.CONSTANT R24, desc[UR6][R26.64] ;  /* 0x000000061a187981 */ /* 0x000324000c1e9900 */
[----:B-1----:R-:W-:-:S05]  /*4010*/  IADD3 R27, PT, PT, R6, 0x2340, RZ ;  /* 0x00002340061b7810 */ /* 0x002fca0007ffe0ff */
[----:B------:R-:W-:-:S04]  /*4020*/  IMAD.WIDE.U32 R26, R27, 0x4, R16 ;  /* 0x000000041b1a7825 */ /* 0x000fc800078e0010 */
[C---:B0-----:R-:W-:Y:S01]  /*4030*/  FFMA R29, R12.reuse, R8, R25 ;  /* 0x000000080c1d7223 */ /* 0x041fe20000000019 */
[C---:B------:R-:W-:Y:S01]  /*4040*/  FFMA R23, R12.reuse, R9, R20 ;  /* 0x000000090c177223 */ /* 0x040fe20000000014 */
[----:B------:R-:W-:Y:S01]  /*4050*/  FFMA R25, R12, R11, R28 ;  /* 0x0000000b0c197223 */ /* 0x000fe2000000001c */
[----:B------:R-:W-:Y:S01]  /*4060*/  IADD3 R28, PT, PT, R6, 0x22e0, RZ ;  /* 0x000022e0061c7810 */ /* 0x000fe20007ffe0ff */
[C---:B------:R-:W-:Y:S01]  /*4070*/  FFMA R29, R13.reuse, R9, R29 ;  /* 0x000000090d1d7223 */ /* 0x040fe2000000001d */
[-C--:B------:R-:W-:Y:S01]  /*4080*/  FFMA R8, R12, R10.reuse, R21 ;  /* 0x0000000a0c087223 */ /* 0x080fe20000000015 */
[CC--:B------:R-:W-:Y:S01]  /*4090*/  FFMA R9, R13.reuse, R10.reuse, R23 ;  /* 0x0000000a0d097223 */ /* 0x0c0fe20000000017 */
[----:B------:R0:W4:Y:S04]  /*40a0*/  LDG.E.CONSTANT R12, desc[UR6][R26.64] ;  /* 0x000000061a0c7981 */ /* 0x000128000c1e9900 */
[----:B------:R-:W1:Y:S01]  /*40b0*/  LDS.64 R20, [R5+0xd30] ;  /* 0x000d300005147984 */ /* 0x000e620000000a00 */
[----:B0-----:R-:W-:Y:S01]  /*40c0*/  FFMA R27, R13, R11, R8 ;  /* 0x0000000b0d1b7223 */ /* 0x001fe20000000008 */
[----:B------:R-:W-:Y:S01]  /*40d0*/  FFMA R10, R18, R10, R29 ;  /* 0x0000000a120a7223 */ /* 0x000fe2000000001d */
[----:B------:R-:W-:-:S05]  /*40e0*/  IMAD.WIDE.U32 R28, R28, 0x4, R16 ;  /* 0x000000041c1c7825 */ /* 0x000fca00078e0010 */
[----:B------:R0:W4:Y:S01]  /*40f0*/  LDG.E.CONSTANT R23, desc[UR6][R28.64] ;  /* 0x000000061c177981 */ /* 0x000122000c1e9900 */
[----:B------:R-:W-:-:S03]  /*4100*/  FFMA R11, R18, R11, R9 ;  /* 0x0000000b120b7223 */ /* 0x000fc60000000009 */
[----:B------:R-:W0:Y:S01]  /*4110*/  LDS.64 R8, [R5+0xd98] ;  /* 0x000d980005087984 */ /* 0x000e220000000a00 */
[-C--:B-1----:R-:W-:Y:S01]  /*4120*/  FFMA R25, R13, R20.reuse, R25 ;  /* 0x000000140d197223 */ /* 0x082fe20000000019 */
[----:B------:R-:W-:-:S03]  /*4130*/  FFMA R13, R18, R20, R27 ;  /* 0x00000014120d7223 */ /* 0x000fc6000000001b */
[----:B------:R-:W-:Y:S01]  /*4140*/  FFMA R25, R18, R21, R25 ;  /* 0x0000001512197223 */ /* 0x000fe20000000019 */
[----:B------:R-:W-:-:S05]  /*4150*/  IADD3 R21, PT, PT, R6, 0x23a0, RZ ;  /* 0x000023a006157810 */ /* 0x000fca0007ffe0ff */
[----:B------:R-:W-:-:S06]  /*4160*/  IMAD.WIDE.U32 R20, R21, 0x4, R16 ;  /* 0x0000000415147825 */ /* 0x000fcc00078e0010 */
[----:B------:R1:W4:Y:S01]  /*4170*/  LDG.E.CONSTANT R20, desc[UR6][R20.64] ;  /* 0x0000000614147981 */ /* 0x000322000c1e9900 */
[C---:B0-----:R-:W-:Y:S01]  /*4180*/  FFMA R8, R15.reuse, R8, R10 ;  /* 0x000000080f087223 */ /* 0x041fe2000000000a */
[----:B------:R-:W-:-:S03]  /*4190*/  FFMA R29, R15, R9, R11 ;  /* 0x000000090f1d7223 */ /* 0x000fc6000000000b */
[----:B------:R-:W-:Y:S02]  /*41a0*/  FFMA R18, R14, R9, R8 ;  /* 0x000000090e127223 */ /* 0x000fe40000000008 */
[----:B------:R-:W0:Y:S01]  /*41b0*/  LDS.128 R8, [R5+0xda0] ;  /* 0x000da00005087984 */ /* 0x000e220000000c00 */
[----:B------:R-:W-:-:S05]  /*41c0*/  IADD3 R27, PT, PT, R6, 0x2460, RZ ;  /* 0x00002460061b7810 */ /* 0x000fca0007ffe0ff */
[----:B------:R-:W-:-:S04]  /*41d0*/  IMAD.WIDE.U32 R26, R27, 0x4, R16 ;  /* 0x000000041b1a7825 */ /* 0x000fc800078e0010 */
[CC--:B0-----:R-:W-:Y:S01]  /*41e0*/  FFMA R13, R15.reuse, R8.reuse, R13 ;  /* 0x000000080f0d7223 */ /* 0x0c1fe2000000000d */
[-C--:B------:R-:W-:Y:S01]  /*41f0*/  FFMA R25, R15, R9.reuse, R25 ;  /* 0x000000090f197223 */ /* 0x080fe20000000019 */
[----:B------:R-:W-:Y:S01]  /*4200*/  IADD3 R15, PT, PT, R6, 0x2400, RZ ;  /* 0x00002400060f7810 */ /* 0x000fe20007ffe0ff */
[C---:B------:R-:W-:Y:S01]  /*4210*/  FFMA R28, R14.reuse, R8, R29 ;  /* 0x000000080e1c7223 */ /* 0x040fe2000000001d */
[C---:B-1----:R-:W-:Y:S01]  /*4220*/  FFMA R21, R14.reuse, R9, R13 ;  /* 0x000000090e157223 */ /* 0x042fe2000000000d */
[----:B------:R-:W-:Y:S01]  /*4230*/  FFMA R25, R14, R10, R25 ;  /* 0x0000000a0e197223 */ /* 0x000fe20000000019 */
[----:B------:R0:W4:Y:S01]  /*4240*/  LDG.E.CONSTANT R13, desc[UR6][R26.64] ;  /* 0x000000061a0d7981 */ /* 0x000122000c1e9900 */
[----:B------:R-:W-:-:S06]  /*4250*/  IMAD.WIDE.U32 R14, R15, 0x4, R16 ;  /* 0x000000040f0e7825 */ /* 0x000fcc00078e0010 */
[----:B------:R-:W4:Y:S01]  /*4260*/  LDG.E.CONSTANT R14, desc[UR6][R14.64] ;  /* 0x000000060e0e7981 */ /* 0x000f22000c1e9900 */
[C---:B------:R-:W-:Y:S01]  /*4270*/  IADD3 R29, PT, PT, R6.reuse, 0x24c0, RZ ;  /* 0x000024c0061d7810 */ /* 0x040fe20007ffe0ff */
[C---:B------:R-:W-:Y:S01]  /*4280*/  FFMA R18, R19.reuse, R8, R18 ;  /* 0x0000000813127223 */ /* 0x040fe20000000012 */
[C---:B------:R-:W-:Y:S01]  /*4290*/  FFMA R28, R19.reuse, R9, R28 ;  /* 0x00000009131c7223 */ /* 0x040fe2000000001c */
[C---:B------:R-:W-:Y:S01]  /*42a0*/  FFMA R21, R19.reuse, R10, R21 ;  /* 0x0000000a13157223 */ /* 0x040fe20000000015 */
[----:B------:R-:W-:Y:S01]  /*42b0*/  FFMA R25, R19, R11, R25 ;  /* 0x0000000b13197223 */ /* 0x000fe20000000019 */
[----:B0-----:R-:W-:Y:S01]  /*42c0*/  IMAD.WIDE.U32 R26, R29, 0x4, R16 ;  /* 0x000000041d1a7825 */ /* 0x001fe200078e0010 */
[----:B------:R-:W2:Y:S04]  /*42d0*/  LDS.128 R8, [R5+0xe10] ;  /* 0x000e100005087984 */ /* 0x000ea80000000c00 */
[----:B------:R0:W4:Y:S01]  /*42e0*/  LDG.E.CONSTANT R15, desc[UR6][R26.64] ;  /* 0x000000061a0f7981 */ /* 0x000122000c1e9900 */
[----:B------:R-:W-:-:S02]  /*42f0*/  IADD3 R19, PT, PT, R6, 0x2520, RZ ;  /* 0x0000252006137810 */ /* 0x000fc40007ffe0ff */
[----:B0-----:R-:W-:-:S05]  /*4300*/  IADD3 R27, PT, PT, R6, 0x2580, RZ ;  /* 0x00002580061b7810 */ /* 0x001fca0007ffe0ff */
[----:B------:R-:W-:-:S04]  /*4310*/  IMAD.WIDE.U32 R26, R27, 0x4, R16 ;  /* 0x000000041b1a7825 */ /* 0x000fc800078e0010 */
[----:B--2---:R-:W-:Y:S01]  /*4320*/  FFMA R8, R7, R8, R18 ;  /* 0x0000000807087223 */ /* 0x004fe20000000012 */
[----:B------:R-:W-:-:S04]  /*4330*/  IMAD.WIDE.U32 R18, R19, 0x4, R16 ;  /* 0x0000000413127825 */ /* 0x000fc800078e0010 */
[C---:B------:R-:W-:Y:S01]  /*4340*/  FFMA R28, R7.reuse, R9, R28 ;  /* 0x00000009071c7223 */ /* 0x040fe2000000001c */
[C---:B------:R-:W-:Y:S01]  /*4350*/  FFMA R21, R7.reuse, R10, R21 ;  /* 0x0000000a07157223 */ /* 0x040fe20000000015 */
[----:B------:R-:W2:Y:S01]  /*4360*/  LDG.E.CONSTANT R18, desc[UR6][R18.64] ;  /* 0x0000000612127981 */ /* 0x000ea2000c1e9900 */
[----:B------:R-:W-:-:S03]  /*4370*/  FFMA R29, R7, R11, R25 ;  /* 0x0000000b071d7223 */ /* 0x000fc60000000019 */
[----:B------:R0:W2:Y:S01]  /*4380*/  LDG.E.CONSTANT R7, desc[UR6][R26.64] ;  /* 0x000000061a077981 */ /* 0x0000a2000c1e9900 */
[----:B---3--:R-:W-:-:S03]  /*4390*/  FFMA R25, R22, R9, R8 ;  /* 0x0000000916197223 */ /* 0x008fc60000000008 */
[----:B------:R-:W1:Y:S01]  /*43a0*/  LDS.64 R8, [R5+0xe20] ;  /* 0x000e200005087984 */ /* 0x000e620000000a00 */
[CC--:B------:R-:W-:Y:S01]  /*43b0*/  FFMA R28, R22.reuse, R10.reuse, R28 ;  /* 0x0000000a161c7223 */ /* 0x0c0fe2000000001c */
[-C--:B------:R-:W-:Y:S01]  /*43c0*/  FFMA R21, R22, R11.reuse, R21 ;  /* 0x0000000b16157223 */ /* 0x080fe20000000015 */
[C---:B----4-:R-:W-:Y:S02]  /*43d0*/  FFMA R25, R24.reuse, R10, R25 ;  /* 0x0000000a18197223 */ /* 0x050fe40000000019 */
[----:B0-----:R-:W-:Y:S02]  /*43e0*/  FFMA R26, R24, R11, R28 ;  /* 0x0000000b181a7223 */ /* 0x001fe4000000001c */
[----:B------:R-:W0:Y:S01]  /*43f0*/  LDS.64 R10, [R5+0xe88] ;  /* 0x000e8800050a7984 */ /* 0x000e220000000a00 */
[----:B-1----:R-:W-:Y:S01]  /*4400*/  FFMA R22, R22, R8, R29 ;  /* 0x0000000816167223 */ /* 0x002fe2000000001d */
[----:B------:R-:W-:-:S05]  /*4410*/  IADD3 R29, PT, PT, R6, 0x25e0, RZ ;  /* 0x000025e0061d7810 */ /* 0x000fca0007ffe0ff */
[----:B------:R-:W-:-:S05]  /*4420*/  IMAD.WIDE.U32 R28, R29, 0x4, R16 ;  /* 0x000000041d1c7825 */ /* 0x000fca00078e0010 */
[----:B------:R1:W3:Y:S01]  /*4430*/  LDG.E.CONSTANT R19, desc[UR6][R28.64] ;  /* 0x000000061c137981 */ /* 0x0002e2000c1e9900 */
[C---:B------:R-:W-:Y:S01]  /*4440*/  FFMA R21, R24.reuse, R8, R21 ;  /* 0x0000000818157223 */ /* 0x040fe20000000015 */
[----:B------:R-:W-:Y:S01]  /*4450*/  FFMA R22, R24, R9, R22 ;  /* 0x0000000918167223 */ /* 0x000fe20000000016 */
[C---:B0-----:R-:W-:Y:S01]  /*4460*/  FFMA R10, R23.reuse, R10, R25 ;  /* 0x0000000a170a7223 */ /* 0x041fe20000000019 */
[----:B------:R-:W-:-:S03]  /*4470*/  FFMA R25, R23, R11, R26 ;  /* 0x0000000b17197223 */ /* 0x000fc6000000001a */
[----:B------:R-:W-:Y:S02]  /*4480*/  FFMA R27, R12, R11, R10 ;  /* 0x0000000b0c1b7223 */ /* 0x000fe4000000000a */
[----:B------:R-:W0:Y:S01]  /*4490*/  LDS.128 R8, [R5+0xe90] ;  /* 0x000e900005087984 */ /* 0x000e220000000c00 */
[----:B------:R-:W-:Y:S01]  /*44a0*/  IADD3 R24, PT, PT, R6, 0x2640, RZ ;  /* 0x0000264006187810 */ /* 0x000fe20007ffe0ff */
[CC--:B0-----:R-:W-:Y:S01]  /*44b0*/  FFMA R21, R23.reuse, R8.reuse, R21 ;  /* 0x0000000817157223 */ /* 0x0c1fe20000000015 */
[----:B------:R-:W-:Y:S01]  /*44c0*/  FFMA R23, R23, R9, R22 ;  /* 0x0000000917177223 */ /* 0x000fe20000000016 */
[----:B------:R-:W-:Y:S02]  /*44d0*/  FFMA R22, R12, R8, R25 ;  /* 0x000000080c167223 */ /* 0x000fe40000000019 */
[----:B------:R-:W-:-:S04]  /*44e0*/  IMAD.WIDE.U32 R24, R24, 0x4, R16 ;  /* 0x0000000418187825 */ /* 0x000fc800078e0010 */
[CC--:B-1----:R-:W-:Y:S01]  /*44f0*/  FFMA R29, R12.reuse, R9.reuse, R21 ;  /* 0x000000090c1d7223 */ /* 0x0c2fe20000000015 */
[----:B------:R-:W-:Y:S01]  /*4500*/  FFMA R26, R12, R10, R23 ;  /* 0x0000000a0c1a7223 */ /* 0x000fe20000000017 */
[----:B------:R-:W-:Y:S01]  /*4510*/  IADD3 R21, PT, PT, R6, 0x26a0, RZ ;  /* 0x000026a006157810 */ /* 0x000fe20007ffe0ff */
[----:B------:R0:W4:Y:S01]  /*4520*/  LDG.E.CONSTANT R12, desc[UR6][R24.64] ;  /* 0x00000006180c7981 */ /* 0x000122000c1e9900 */
[C---:B------:R-:W-:Y:S01]  /*4530*/  FFMA R27, R20.reuse, R8, R27 ;  /* 0x00000008141b7223 */ /* 0x040fe2000000001b */
[C---:B------:R-:W-:Y:S01]  /*4540*/  FFMA R22, R20.reuse, R9, R22 ;  /* 0x0000000914167223 */ /* 0x040fe20000000016 */
[----:B------:R-:W-:Y:S01]  /*4550*/  FFMA R29, R20, R10, R29 ;  /* 0x0000000a141d7223 */ /* 0x000fe2000000001d */
[----:B0-----:R-:W-:-:S04]  /*4560*/  IMAD.WIDE.U32 R24, R21, 0x4, R16 ;  /* 0x0000000415187825 */ /* 0x001fc800078e0010 */
[----:B------:R-:W-:Y:S01]  /*4570*/  FFMA R26, R20, R11, R26 ;  /* 0x0000000b141a7223 */ /* 0x000fe2000000001a */
[----:B------:R-:W-:Y:S01]  /*4580*/  IADD3 R23, PT, PT, R6, 0x2700, RZ ;  /* 0x0000270006177810 */ /* 0x000fe20007ffe0ff */
[----:B------:R-:W0:Y:S04]  /*4590*/  LDS.128 R8, [R5+0xf00] ;  /* 0x000f000005087984 */ /* 0x000e280000000c00 */
[----:B------:R1:W4:Y:S02]  /*45a0*/  LDG.E.CONSTANT R21, desc[UR6][R24.64] ;  /* 0x0000000618157981 */ /* 0x000324000c1e9900 */
[----:B-1----:R-:W-:-:S05]  /*45b0*/  IMAD.WIDE.U32 R24, R23, 0x4, R16 ;  /* 0x0000000417187825 */ /* 0x002fca00078e0010 */
[----:B------:R1:W4:Y:S01]  /*45c0*/  LDG.E.CONSTANT R23, desc[UR6][R24.64] ;  /* 0x0000000618177981 */ /* 0x000322000c1e9900 */
[----:B------:R-:W-:Y:S01]  /*45d0*/  IADD3 R20, PT, PT, R6, 0x2760, RZ ;  /* 0x0000276006147810 */ /* 0x000fe20007ffe0ff */
[C---:B0-----:R-:W-:Y:S01]  /*45e0*/  FFMA R8, R14.reuse, R8, R27 ;  /* 0x000000080e087223 */ /* 0x041fe2000000001b */
[----:B------:R-:W-:-:S03]  /*45f0*/  FFMA R28, R14, R9, R22 ;  /* 0x000000090e1c7223 */ /* 0x000fc60000000016 */
[----:B------:R-:W-:Y:S01]  /*4600*/  FFMA R27, R13, R9, R8 ;  /* 0x000000090d1b7223 */ /* 0x000fe20000000008 */
[----:B------:R-:W-:-:S05]  /*4610*/  IMAD.WIDE.U32 R8, R20, 0x4, R16 ;  /* 0x0000000414087825 */ /* 0x000fca00078e0010 */
[----:B------:R0:W4:Y:S01]  /*4620*/  LDG.E.CONSTANT R22, desc[UR6][R8.64] ;  /* 0x0000000608167981 */ /* 0x000122000c1e9900 */
[----:B------:R-:W-:-:S05]  /*4630*/  IADD3 R20, PT, PT, R6, 0x27c0, RZ ;  /* 0x000027c006147810 */ /* 0x000fca0007ffe0ff */
[----:B-1----:R-:W-:-:S04]  /*4640*/  IMAD.WIDE.U32 R24, R20, 0x4, R16 ;  /* 0x0000000414187825 */ /* 0x002fc800078e0010 */
[CC--:B------:R-:W-:Y:S01]  /*4650*/  FFMA R29, R14.reuse, R10.reuse, R29 ;  /* 0x0000000a0e1d7223 */ /* 0x0c0fe2000000001d */
[-C--:B------:R-:W-:Y:S01]  /*4660*/  FFMA R28, R13, R10.reuse, R28 ;  /* 0x0000000a0d1c7223 */ /* 0x080fe2000000001c */
[-C--:B------:R-:W-:Y:S01]  /*4670*/  FFMA R26, R14, R11.reuse, R26 ;  /* 0x0000000b0e1a7223 */ /* 0x080fe2000000001a */
[----:B------:R-:W-:Y:S01]  /*4680*/  FFMA R27, R15, R10, R27 ;  /* 0x0000000a0f1b7223 */ /* 0x000fe2000000001b */
[----:B------:R1:W4:Y:S01]  /*4690*/  LDG.E.CONSTANT R20, desc[UR6][R24.64] ;  /* 0x0000000618147981 */ /* 0x000322000c1e9900 */
[-C--:B------:R-:W-:Y:S01]  /*46a0*/  FFMA R14, R13, R11.reuse, R29 ;  /* 0x0000000b0d0e7223 */ /* 0x080fe2000000001d */
[----:B------:R-:W-:Y:S02]  /*46b0*/  FFMA R29, R15, R11, R28 ;  /* 0x0000000b0f1d7223 */ /* 0x000fe4000000001c */
[----:B0-----:R-:W0:Y:S04]  /*46c0*/  LDS.64 R8, [R5+0xf10] ;  /* 0x000f100005087984 */ /* 0x001e280000000a00 */
[----:B------:R-:W2:Y:S01]  /*46d0*/  LDS.64 R10, [R5+0xf78] ;  /* 0x000f7800050a7984 */ /* 0x000ea20000000a00 */
[----:B0-----:R-:W-:Y:S01]  /*46e0*/  FFMA R28, R13, R8, R26 ;  /* 0x000000080d1c7223 */ /* 0x001fe2000000001a */
[----:B------:R-:W-:Y:S01]  /*46f0*/  IADD3 R13, PT, PT, R6, 0x2820, RZ ;  /* 0x00002820060d7810 */ /* 0x000fe20007ffe0ff */
[C---:B--2---:R-:W-:Y:S01]  /*4700*/  FFMA R10, R18.reuse, R10, R27 ;  /* 0x0000000a120a7223 */ /* 0x044fe2000000001b */
[C---:B-1----:R-:W-:Y:S01]  /*4710*/  FFMA R25, R15.reuse, R8, R14 ;  /* 0x000000080f197223 */ /* 0x042fe2000000000e */
[----:B------:R-:W-:Y:S01]  /*4720*/  FFMA R24, R15, R9, R28 ;  /* 0x000000090f187223 */ /* 0x000fe2000000001c */
[-C--:B------:R-:W-:Y:S01]  /*4730*/  FFMA R28, R18, R11.reuse, R29 ;  /* 0x0000000b121c7223 */ /* 0x080fe2000000001d */
[----:B------:R-:W-:Y:S01]  /*4740*/  FFMA R14, R7, R11, R10 ;  /* 0x0000000b070e7223 */ /* 0x000fe2000000000a */
[----:B------:R-:W-:Y:S01]  /*4750*/  IMAD.WIDE.U32 R26, R13, 0x4, R16 ;  /* 0x000000040d1a7825 */ /* 0x000fe200078e0010 */
[----:B------:R-:W0:Y:S04]  /*4760*/  LDS.128 R8, [R5+0xf80] ;  /* 0x000f800005087984 */ /* 0x000e280000000c00 */
[----:B------:R1:W2:Y:S02]  /*4770*/  LDG.E.CONSTANT R13, desc[UR6][R26.64] ;  /* 0x000000061a0d7981 */ /* 0x0002a4000c1e9900 */
[----:B-1----:R-:W-:Y:S01]  /*4780*/  IADD3 R27, PT, PT, R6, 0x2880, RZ ;  /* 0x00002880061b7810 */ /* 0x002fe20007ffe0ff */
[C---:B0-----:R-:W-:Y:S01]  /*4790*/  FFMA R29, R18.reuse, R8, R25 ;  /* 0x00000008121d7223 */ /* 0x041fe20000000019 */
[----:B------:R-:W-:-:S03]  /*47a0*/  FFMA R15, R18, R9, R24 ;  /* 0x00000009120f7223 */ /* 0x000fc60000000018 */
[----:B------:R-:W-:-:S04]  /*47b0*/  IMAD.WIDE.U32 R24, R27, 0x4, R16 ;  /* 0x000000041b187825 */ /* 0x000fc800078e0010 */
[C---:B------:R-:W-:Y:S01]  /*47c0*/  FFMA R18, R7.reuse, R8, R28 ;  /* 0x0000000807127223 */ /* 0x040fe2000000001c */
[C---:B------:R-:W-:Y:S01]  /*47d0*/  FFMA R29, R7.reuse, R9, R29 ;  /* 0x00000009071d7223 */ /* 0x040fe2000000001d */
[----:B------:R-:W-:Y:S02]  /*47e0*/  FFMA R26, R7, R10, R15 ;  /* 0x0000000a071a7223 */ /* 0x000fe4000000000f */
[----:B------:R-:W2:Y:S04]  /*47f0*/  LDG.E.CONSTANT R7, desc[UR6][R24.64] ;  /* 0x0000000618077981 */ /* 0x000ea8000c1e9900 */
[----:B------:R-:W2:Y:S01]  /*4800*/  LDG.E.CONSTANT R15, desc[UR6][R24.64+0x300] ;  /* 0x00030006180f7981 */ /* 0x000ea2000c1e9900 */
[----:B---3--:R-:W-:-:S03]  /*4810*/  FFMA R27, R19, R8, R14 ;  /* 0x00000008131b7223 */ /* 0x008fc6000000000e */
[----:B------:R0:W3:Y:S01]  /*4820*/  LDG.E.CONSTANT R14, desc[UR6][R24.64+0x180] ;  /* 0x00018006180e7981 */ /* 0x0000e2000c1e9900 */
[C---:B------:R-:W-:Y:S01]  /*4830*/  FFMA R18, R19.reuse, R9, R18 ;  /* 0x0000000913127223 */ /* 0x040fe20000000012 */
[C---:B------:R-:W-:Y:S01]  /*4840*/  FFMA R29, R19.reuse, R10, R29 ;  /* 0x0000000a131d7223 */ /* 0x040fe2000000001d */
[----:B------:R-:W-:Y:S02]  /*4850*/  FFMA R28, R19, R11, R26 ;  /* 0x0000000b131c7223 */ /* 0x000fe4000000001a */
[----:B------:R-:W4:Y:S01]  /*4860*/  LDS.128 R8, [R5+0xff0] ;  /* 0x000ff00005087984 */ /* 0x000f220000000c00 */
[C---:B------:R-:W-:Y:S02]  /*4870*/  IADD3 R19, PT, PT, R6.reuse, 0x29a0, RZ ;  /* 0x000029a006137810 */ /* 0x040fe40007ffe0ff */
[----:B0-----:R-:W-:Y:S01]  /*4880*/  IADD3 R25, PT, PT, R6, 0x2a00, RZ ;  /* 0x00002a0006197810 */ /* 0x001fe20007ffe0ff */
[----:B----4-:R-:W-:Y:S02]  /*4890*/  FFMA R26, R12, R9, R18 ;  /* 0x000000090c1a7223 */ /* 0x010fe40000000012 */
[----:B------:R-:W-:-:S04]  /*48a0*/  IMAD.WIDE.U32 R18, R19, 0x4, R16 ;  /* 0x0000000413127825 */ /* 0x000fc800078e0010 */
[C---:B------:R-:W-:Y:S01]  /*48b0*/  FFMA R8, R12.reuse, R8, R27 ;  /* 0x000000080c087223 */ /* 0x040fe2000000001b */
[C---:B------:R-:W-:Y:S01]  /*48c0*/  FFMA R29, R12.reuse, R10, R29 ;  /* 0x0000000a0c1d7223 */ /* 0x040fe2000000001d */
[----:B------:R-:W-:Y:S02]  /*48d0*/  FFMA R28, R12, R11, R28 ;  /* 0x0000000b0c1c7223 */ /* 0x000fe4000000001c */
[----:B------:R0:W4:Y:S01]  /*48e0*/  LDG.E.CONSTANT R12, desc[UR6][R18.64] ;  /* 0x00000006120c7981 */ /* 0x000122000c1e9900 */
[----:B------:R-:W-:-:S03]  /*48f0*/  FFMA R27, R21, R9, R8 ;  /* 0x00000009151b7223 */ /* 0x000fc60000000008 */
[----:B------:R-:W1:Y:S01]  /*4900*/  LDS.64 R8, [R5+0x1000] ;  /* 0x0010000005087984 */ /* 0x000e620000000a00 */
[CC--:B------:R-:W-:Y:S01]  /*4910*/  FFMA R26, R21.reuse, R10.reuse, R26 ;  /* 0x0000000a151a7223 */ /* 0x0c0fe2000000001a */
[-C--:B------:R-:W-:Y:S01]  /*4920*/  FFMA R24, R21, R11.reuse, R29 ;  /* 0x0000000b15187223 */ /* 0x080fe2000000001d */
[C---:B0-----:R-:W-:Y:S02]  /*4930*/  FFMA R19, R23.reuse, R10, R27 ;  /* 0x0000000a17137223 */ /* 0x041fe4000000001b */
[----:B------:R-:W-:Y:S02]  /*4940*/  FFMA R26, R23, R11, R26 ;  /* 0x0000000b171a7223 */ /* 0x000fe4000000001a */
[----:B------:R-:W0:Y:S01]  /*4950*/  LDS.64 R10, [R5+0x1068] ;  /* 0x00106800050a7984 */ /* 0x000e220000000a00 */
[----:B------:R-:W-:Y:S01]  /*4960*/  IADD3 R27, PT, PT, R6, 0x2a60, RZ ;  /* 0x00002a60061b7810 */ /* 0x000fe20007ffe0ff */
[-C--:B-1----:R-:W-:Y:S01]  /*4970*/  FFMA R28, R21, R8.reuse, R28 ;  /* 0x00000008151c7223 */ /* 0x082fe2000000001c */
[----:B------:R-:W-:Y:S01]  /*4980*/  FFMA R21, R23, R8, R24 ;  /* 0x0000000817157223 */ /* 0x000fe20000000018 */
[----:B------:R-:W-:-:S05]  /*4990*/  IMAD.WIDE.U32 R24, R25, 0x4, R16 ;  /* 0x0000000419187825 */ /* 0x000fca00078e0010 */
[----:B------:R1:W4:Y:S02]  /*49a0*/  LDG.E.CONSTANT R18, desc[UR6][R24.64] ;  /* 0x0000000618127981 */ /* 0x000324000c1e9900 */
[----:B-1----:R-:W-:-:S04]  /*49b0*/  IMAD.WIDE.U32 R24, R27, 0x4, R16 ;  /* 0x000000041b187825 */ /* 0x002fc800078e0010 */
[C---:B0-----:R-:W-:Y:S02]  /*49c0*/  FFMA R29, R22.reuse, R10, R19 ;  /* 0x0000000a161d7223 */ /* 0x041fe40000000013 */
[----:B------:R0:W4:Y:S01]  /*49d0*/  LDG.E.CONSTANT R19, desc[UR6][R24.64] ;  /* 0x0000000618137981 */ /* 0x000122000c1e9900 */
[----:B------:R-:W-:Y:S01]  /*49e0*/  FFMA R28, R23, R9, R28 ;  /* 0x00000009171c7223 */ /* 0x000fe2000000001c */
[-C--:B------:R-:W-:Y:S01]  /*49f0*/  FFMA R27, R22, R11.reuse, R26 ;  /* 0x0000000b161b7223 */ /* 0x080fe2000000001a */
[----:B------:R-:W-:Y:S02]  /*4a00*/  FFMA R23, R20, R11, R29 ;  /* 0x0000000b14177223 */ /* 0x000fe4000000001d */
[----:B------:R-:W1:Y:S01]  /*4a10*/  LDS.128 R8, [R5+0x1070] ;  /* 0x0010700005087984 */ /* 0x000e620000000c00 */
[----:B------:R-:W-:-:S05]  /*4a20*/  IADD3 R26, PT, PT, R6, 0x2ac0, RZ ;  /* 0x00002ac0061a7810 */ /* 0x000fca0007ffe0ff */
[----:B0-----:R-:W-:-:S06]  /*4a30*/  IMAD.WIDE.U32 R24, R26, 0x4, R16 ;  /* 0x000000041a187825 */ /* 0x001fcc00078e0010 */
[----:B------:R-:W4:Y:S01]  /*4a40*/  LDG.E.CONSTANT R25, desc[UR6][R24.64] ;  /* 0x0000000618197981 */ /* 0x000f22000c1e9900 */
[CC--:B-1----:R-:W-:Y:S01]  /*4a50*/  FFMA R21, R22.reuse, R8.reuse, R21 ;  /* 0x0000000816157223 */ /* 0x0c2fe20000000015 */
[----:B------:R-:W-:Y:S01]  /*4a60*/  FFMA R29, R22, R9, R28 ;  /* 0x00000009161d7223 */ /* 0x000fe2000000001c */
[----:B------:R-:W-:Y:S01]  /*4a70*/  FFMA R22, R20, R8, R27 ;  /* 0x0000000814167223 */ /* 0x000fe2000000001b */
[----:B------:R-:W-:-:S05]  /*4a80*/  IADD3 R27, PT, PT, R6, 0x2b20, RZ ;  /* 0x00002b20061b7810 */ /* 0x000fca0007ffe0ff */
[----:B------:R-:W-:-:S05]  /*4a90*/  IMAD.WIDE.U32 R26, R27, 0x4, R16 ;  /* 0x000000041b1a7825 */ /* 0x000fca00078e0010 */
[----:B------:R0:W4:Y:S01]  /*4aa0*/  LDG.E.CONSTANT R24, desc[UR6][R26.64] ;  /* 0x000000061a187981 */ /* 0x000122000c1e9900 */
[CC--:B------:R-:W-:Y:S01]  /*4ab0*/  FFMA R21, R20.reuse, R9.reuse, R21 ;  /* 0x0000000914157223 */ /* 0x0c0fe20000000015 */
[----:B------:R-:W-:Y:S01]  /*4ac0*/  FFMA R28, R20, R10, R29 ;  /* 0x0000000a141c7223 */ /* 0x000fe2000000001d */
[C---:B--2---:R-:W-:Y:S01]  /*4ad0*/  FFMA R20, R13.reuse, R8, R23 ;  /* 0x000000080d147223 */ /* 0x044fe20000000017 */
[C---:B------:R-:W-:Y:S01]  /*4ae0*/  FFMA R22, R13.reuse, R9, R22 ;  /* 0x000000090d167223 */ /* 0x040fe20000000016 */
[C---:B------:R-:W-:Y:S01]  /*4af0*/  FFMA R21, R13.reuse, R10, R21 ;  /* 0x0000000a0d157223 */ /* 0x040fe20000000015 */
[----:B------:R-:W-:Y:S02]  /*4b00*/  FFMA R28, R13, R11, R28 ;  /* 0x0000000b0d1c7223 */ /* 0x000fe4000000001c */
[----:B------:R-:W1:Y:S01]  /*4b10*/  LDS.128 R8, [R5+0x10e0] ;  /* 0x0010e00005087984 */ /* 0x000e620000000c00 */
[----:B------:R-:W-:-:S05]  /*4b20*/  IADD3 R29, PT, PT, R6, 0x2b80, RZ ;  /* 0x00002b80061d7810 */ /* 0x000fca0007ffe0ff */
[----:B0-----:R-:W-:-:S06]  /*4b30*/  IMAD.WIDE.U32 R26, R29, 0x4, R16 ;  /* 0x000000041d1a7825 */ /* 0x001fcc00078e0010 */
[----:B------:R0:W2:Y:S01]  /*4b40*/  LDG.E.CONSTANT R26, desc[UR6][R26.64] ;  /* 0x000000061a1a7981 */ /* 0x0000a2000c1e9900 */
[C---:B-1----:R-:W-:Y:S01]  /*4b50*/  FFMA R29, R7.reuse, R8, R20 ;  /* 0x00000008071d7223 */ /* 0x042fe20000000014 */
[C---:B------:R-:W-:Y:S02]  /*4b60*/  FFMA R8, R7.reuse, R10, R21 ;  /* 0x0000000a07087223 */ /* 0x040fe40000000015 */
[----:B------:R-:W1:Y:S01]  /*4b70*/  LDS.64 R20, [R5+0x10f0] ;  /* 0x0010f00005147984 */ /* 0x000e620000000a00 */
[C---:B------:R-:W-:Y:S01]  /*4b80*/  FFMA R13, R7.reuse, R9, R22 ;  /* 0x00000009070d7223 */ /* 0x040fe20000000016 */
[----:B------:R-:W-:Y:S01]  /*4b90*/  FFMA R23, R7, R11, R28 ;  /* 0x0000000b07177223 */ /* 0x000fe2000000001c */
[----:B------:R-:W-:Y:S01]  /*4ba0*/  IADD3 R7, PT, PT, R6, 0x2be0, RZ ;  /* 0x00002be006077810 */ /* 0x000fe20007ffe0ff */
[----:B---3--:R-:W-:-:S04]  /*4bb0*/  FFMA R22, R14, R9, R29 ;  /* 0x000000090e167223 */ /* 0x008fc8000000001d */
[----:B------:R-:W-:-:S05]  /*4bc0*/  IMAD.WIDE.U32 R28, R7, 0x4, R16 ;  /* 0x00000004071c7825 */ /* 0x000fca00078e0010 */
[----:B------:R4:W3:Y:S01]  /*4bd0*/  LDG.E.CONSTANT R7, desc[UR6][R28.64] ;  /* 0x000000061c077981 */ /* 0x0008e2000c1e9900 */
[CC--:B0-----:R-:W-:Y:S01]  /*4be0*/  FFMA R27, R14.reuse, R10.reuse, R13 ;  /* 0x0000000a0e1b7223 */ /* 0x0c1fe2000000000d */
[C---:B------:R-:W-:Y:S01]  /*4bf0*/  FFMA R13, R15.reuse, R10, R22 ;  /* 0x0000000a0f0d7223 */ /* 0x040fe20000000016 */
[CC--:B------:R-:W-:Y:S02]  /*4c00*/  FFMA R8, R14.reuse, R11.reuse, R8 ;  /* 0x0000000b0e087223 */ /* 0x0c0fe40000000008 */
[C---:B------:R-:W-:Y:S01]  /*4c10*/  FFMA R27, R15.reuse, R11, R27 ;  /* 0x0000000b0f1b7223 */ /* 0x040fe2000000001b */
[-C--:B-1----:R-:W-:Y:S02]  /*4c20*/  FFMA R10, R14, R20.reuse, R23 ;  /* 0x000000140e0a7223 */ /* 0x082fe40000000017 */
[----:B------:R-:W4:Y:S01]  /*4c30*/  LDS.64 R22, [R5+0x1158] ;  /* 0x0011580005167984 */ /* 0x000f220000000a00 */
[C---:B------:R-:W-:Y:S01]  /*4c40*/  FFMA R14, R15.reuse, R20, R8 ;  /* 0x000000140f0e7223 */ /* 0x040fe20000000008 */
[----:B------:R-:W-:-:S02]  /*4c50*/  FFMA R20, R15, R21, R10 ;  /* 0x000000150f147223 */ /* 0x000fc4000000000a */
[----:B------:R-:W0:Y:S01]  /*4c60*/  LDS.128 R8, [R5+0x1160] ;  /* 0x0011600005087984 */ /* 0x000e220000000c00 */
[----:B------:R-:W-:Y:S01]  /*4c70*/  IADD3 R21, PT, PT, R6, 0x2ca0, RZ ;  /* 0x00002ca006157810 */ /* 0x000fe20007ffe0ff */
[----:B----4-:R-:W-:Y:S01]  /*4c80*/  FFMA R29, R12, R22, R13 ;  /* 0x000000160c1d7223 */ /* 0x010fe2000000000d */
[----:B------:R-:W-:Y:S01]  /*4c90*/  IADD3 R13, PT, PT, R6, 0x2c40, RZ ;  /* 0x00002c40060d7810 */ /* 0x000fe20007ffe0ff */
[C---:B------:R-:W-:Y:S01]  /*4ca0*/  FFMA R15, R12.reuse, R23, R27 ;  /* 0x000000170c0f7223 */ /* 0x040fe2000000001b */
[C---:B0-----:R-:W-:Y:S01]  /*4cb0*/  FFMA R14, R12.reuse, R8, R14 ;  /* 0x000000080c0e7223 */ /* 0x041fe2000000000e */
[----:B------:R-:W-:Y:S02]  /*4cc0*/  FFMA R27, R12, R9, R20 ;  /* 0x000000090c1b7223 */ /* 0x000fe40000000014 */
[----:B------:R-:W-:-:S05]  /*4cd0*/  IMAD.WIDE.U32 R12, R13, 0x4, R16 ;  /* 0x000000040d0c7825 */ /* 0x000fca00078e0010 */
[----:B------:R0:W4:Y:S02]  /*4ce0*/  LDG.E.CONSTANT R22, desc[UR6][R12.64] ;  /* 0x000000060c167981 */ /* 0x000124000c1e9900 */
[----:B0-----:R-:W-:-:S05]  /*4cf0*/  IMAD.WIDE.U32 R12, R21, 0x4, R16 ;  /* 0x00000004150c7825 */ /* 0x001fca00078e0010 */
[----:B------:R-:W4:Y:S01]  /*4d00*/  LDG.E.CONSTANT R21, desc[UR6][R12.64] ;  /* 0x000000060c157981 */ /* 0x000f22000c1e9900 */
[----:B------:R-:W-:Y:S01]  /*4d10*/  FFMA R28, R18, R23, R29 ;  /* 0x00000017121c7223 */ /* 0x000fe2000000001d */
[----:B------:R-:W-:Y:S01]  /*4d20*/  IADD3 R29, PT, PT, R6, 0x2d00, RZ ;  /* 0x00002d00061d7810 */ /* 0x000fe20007ffe0ff */
[C---:B------:R-:W-:Y:S01]  /*4d30*/  FFMA R20, R18.reuse, R8, R15 ;  /* 0x0000000812147223 */ /* 0x040fe2000000000f */
[C---:B------:R-:W-:Y:S01]  /*4d40*/  FFMA R23, R18.reuse, R9, R14 ;  /* 0x0000000912177223 */ /* 0x040fe2000000000e */
[----:B------:R-:W-:Y:S01]  /*4d50*/  FFMA R27, R18, R10, R27 ;  /* 0x0000000a121b7223 */ /* 0x000fe2000000001b */
[----:B------:R-:W-:-:S05]  /*4d60*/  IADD3 R15, PT, PT, R6, 0x2d60, RZ ;  /* 0x00002d60060f7810 */ /* 0x000fca0007ffe0ff */
[----:B------:R-:W-:-:S05]  /*4d70*/  IMAD.WIDE.U32 R14, R15, 0x4, R16 ;  /* 0x000000040f0e7825 */ /* 0x000fca00078e0010 */
[----:B------:R0:W4:Y:S01]  /*4d80*/  LDG.E.CONSTANT R12, desc[UR6][R14.64] ;  /* 0x000000060e0c7981 */ /* 0x000122000c1e9900 */
[----:B------:R-:W-:Y:S01]  /*4d90*/  FFMA R18, R19, R8, R28 ;  /* 0x0000000813127223 */ /* 0x000fe2000000001c */
[----:B------:R-:W-:-:S05]  /*4da0*/  IMAD.WIDE.U32 R28, R29, 0x4, R16 ;  /* 0x000000041d1c7825 */ /* 0x000fca00078e0010 */
[----:B------:R1:W4:Y:S01]  /*4db0*/  LDG.E.CONSTANT R13, desc[UR6][R28.64] ;  /* 0x000000061c0d7981 */ /* 0x000322000c1e9900 */
[C---:B0-----:R-:W-:Y:S01]  /*4dc0*/  FFMA R14, R19.reuse, R9, R20 ;  /* 0x00000009130e7223 */ /* 0x041fe20000000014 */
[C---:B------:R-:W-:Y:S01]  /*4dd0*/  FFMA R23, R19.reuse, R10, R23 ;  /* 0x0000000a13177223 */ /* 0x040fe20000000017 */
[----:B------:R-:W-:Y:S02]  /*4de0*/  FFMA R27, R19, R11, R27 ;  /* 0x0000000b131b7223 */ /* 0x000fe4000000001b */
[----:B------:R-:W0:Y:S01]  /*4df0*/  LDS.128 R8, [R5+0x11d0] ;  /* 0x0011d00005087984 */ /* 0x000e220000000c00 */
[----:B------:R-:W-:-:S05]  /*4e00*/  IADD3 R19, PT, PT, R6, 0x2dc0, RZ ;  /* 0x00002dc006137810 */ /* 0x000fca0007ffe0ff */
[----:B-1----:R-:W-:-:S05]  /*4e10*/  IMAD.WIDE.U32 R28, R19, 0x4, R16 ;  /* 0x00000004131c7825 */ /* 0x002fca00078e0010 */
[----:B------:R1:W4:Y:S01]  /*4e20*/  LDG.E.CONSTANT R20, desc[UR6][R28.64] ;  /* 0x000000061c147981 */ /* 0x000322000c1e9900 */
[C---:B0-----:R-:W-:Y:S01]  /*4e30*/  FFMA R19, R25.reuse, R8, R18 ;  /* 0x0000000819137223 */ /* 0x041fe20000000012 */
[----:B------:R-:W-:Y:S01]  /*4e40*/  IADD3 R18, PT, PT, R6, 0x2e20, RZ ;  /* 0x00002e2006127810 */ /* 0x000fe20007ffe0ff */
[----:B------:R-:W-:-:S04]  /*4e50*/  FFMA R8, R25, R9, R14 ;  /* 0x0000000919087223 */ /* 0x000fc8000000000e */
[----:B------:R-:W-:Y:S01]  /*4e60*/  IMAD.WIDE.U32 R14, R18, 0x4, R16 ;  /* 0x00000004120e7825 */ /* 0x000fe200078e0010 */
[----:B------:R-:W-:-:S05]  /*4e70*/  IADD3 R18, PT, PT, R6, 0x2e80, RZ ;  /* 0x00002e8006127810 */ /* 0x000fca0007ffe0ff */
[----:B-1----:R-:W-:-:S04]  /*4e80*/  IMAD.WIDE.U32 R28, R18, 0x4, R16 ;  /* 0x00000004121c7825 */ /* 0x002fc800078e0010 */
[C---:B------:R-:W-:Y:S02]  /*4e90*/  FFMA R9, R24.reuse, R9, R19 ;  /* 0x0000000918097223 */ /* 0x040fe40000000013 */
[----:B------:R0:W4:Y:S04]  /*4ea0*/  LDG.E.CONSTANT R19, desc[UR6][R14.64] ;  /* 0x000000060e137981 */ /* 0x000128000c1e9900 */
[----:B------:R1:W4:Y:S01]  /*4eb0*/  LDG.E.CONSTANT R18, desc[UR6][R28.64] ;  /* 0x000000061c127981 */ /* 0x000322000c1e9900 */
[CC--:B------:R-:W-:Y:S01]  /*4ec0*/  FFMA R23, R25.reuse, R10.reuse, R23 ;  /* 0x0000000a19177223 */ /* 0x0c0fe20000000017 */
[----:B------:R-:W-:Y:S01]  /*4ed0*/  FFMA R27, R25, R11, R27 ;  /* 0x0000000b191b7223 */ /* 0x000fe2000000001b */
[-C--:B------:R-:W-:Y:S01]  /*4ee0*/  FFMA R25, R24, R10.reuse, R8 ;  /* 0x0000000a18197223 */ /* 0x080fe20000000008 */
[----:B0-----:R-:W-:Y:S01]  /*4ef0*/  LDS.64 R14, [R5+0x1248] ;  /* 0x00124800050e7984 */ /* 0x001fe20000000a00 */
[----:B--2---:R-:W-:-:S03]  /*4f00*/  FFMA R10, R26, R10, R9 ;  /* 0x0000000a1a0a7223 */ /* 0x004fc60000000009 */
[----:B------:R-:W0:Y:S01]  /*4f10*/  LDS.64 R8, [R5+0x11e0] ;  /* 0x0011e00005087984 */ /* 0x000e220000000a00 */
[-C--:B-1----:R-:W-:Y:S01]  /*4f20*/  FFMA R29, R24, R11.reuse, R23 ;  /* 0x0000000b181d7223 */ /* 0x082fe20000000017 */
[----:B------:R-:W-:Y:S01]  /*4f30*/  FFMA R23, R26, R11, R25 ;  /* 0x0000000b1a177223 */ /* 0x000fe20000000019 */
[-C--:B0-----:R-:W-:Y:S02]  /*4f40*/  FFMA R24, R24, R8.reuse, R27 ;  /* 0x0000000818187223 */ /* 0x081fe4000000001b */
[C---:B------:R-:W-:Y:S02]  /*4f50*/  FFMA R25, R26.reuse, R8, R29 ;  /* 0x000000081a197223 */ /* 0x040fe4000000001d */
[----:B------:R-:W-:Y:S01]  /*4f60*/  FFMA R26, R26, R9, R24 ;  /* 0x000000091a1a7223 */ /* 0x000fe20000000018 */
[C---:B---3--:R-:W-:Y:S02]  /*4f70*/  FFMA R27, R7.reuse, R14, R10 ;  /* 0x0000000e071b7223 */ /* 0x048fe4000000000a */
[----:B------:R-:W0:Y:S01]  /*4f80*/  LDS.128 R8, [R5+0x1250] ;  /* 0x0012500005087984 */ /* 0x000e220000000c00 */
[----:B------:R-:W-:Y:S01]  /*4f90*/  IADD3 R29, PT, PT, R6, 0x2ee0, RZ ;  /* 0x00002ee0061d7810 */ /* 0x000fe20007ffe0ff */
[----:B------:R-:W-:-:S04]  /*4fa0*/  FFMA R23, R7, R15, R23 ;  /* 0x0000000f07177223 */ /* 0x000fc80000000017 */
[----:B------:R-:W-:-:S04]  /*4fb0*/  IMAD.WIDE.U32 R28, R29, 0x4, R16 ;  /* 0x000000041d1c7825 */ /* 0x000fc800078e0010 */
[C---:B0-----:R-:W-:Y:S01]  /*4fc0*/  FFMA R14, R7.reuse, R8, R25 ;  /* 0x00000008070e7223 */ /* 0x041fe20000000019 */
[----:B------:R-:W-:Y:S02]  /*4fd0*/  FFMA R25, R7, R9, R26 ;  /* 0x0000000907197223 */ /* 0x000fe4000000001a */
[----:B------:R0:W2:Y:S02]  /*4fe0*/  LDG.E.CONSTANT R7, desc[UR6][R28.64] ;  /* 0x000000061c077981 */ /* 0x0000a4000c1e9900 */
[----:B0-----:R-:W-:-:S05]  /*4ff0*/  IADD3 R29, PT, PT, R6, 0x2fa0, RZ ;  /* 0x00002fa0061d7810 */ /* 0x001fca0007ffe0ff */
[----:B------:R-:W-:-:S04]  /*5000*/  IMAD.WIDE.U32 R28, R29, 0x4, R16 ;  /* 0x000000041d1c7825 */ /* 0x000fc800078e0010 */
[C---:B----4-:R-:W-:Y:S01]  /*5010*/  FFMA R24, R22.reuse, R15, R27 ;  /* 0x0000000f16187223 */ /* 0x050fe2000000001b */
[----:B------:R-:W-:Y:S01]  /*5020*/  FFMA R26, R22, R8, R23 ;  /* 0x00000008161a7223 */ /* 0x000fe20000000017 */
[----:B------:R-:W-:Y:S01]  /*5030*/  IADD3 R27, PT, PT, R6, 0x2f40, RZ ;  /* 0x00002f40061b7810 */ /* 0x000fe20007ffe0ff */
[CC--:B------:R-:W-:Y:S01]  /*5040*/  FFMA R15, R22.reuse, R9.reuse, R14 ;  /* 0x00000009160f7223 */ /* 0x0c0fe2000000000e */
[----:B------:R-:W-:Y:S01]  /*5050*/  FFMA R25, R22, R10, R25 ;  /* 0x0000000a16197223 */ /* 0x000fe20000000019 */
[----:B------:R-:W-:Y:S02]  /*5060*/  FFMA R14, R21, R9, R26 ;  /* 0x00000009150e7223 */ /* 0x000fe4000000001a */
[----:B------:R-:W-:-:S04]  /*5070*/  IMAD.WIDE.U32 R26, R27, 0x4, R16 ;  /* 0x000000041b1a7825 */ /* 0x000fc800078e0010 */
[C---:B------:R-:W-:Y:S01]  /*5080*/  FFMA R22, R21.reuse, R8, R24 ;  /* 0x0000000815167223 */ /* 0x040fe20000000018 */
[C---:B------:R-:W-:Y:S01]  /*5090*/  FFMA R15, R21.reuse, R10, R15 ;  /* 0x0000000a150f7223 */ /* 0x040fe2000000000f */
[----:B------:R-:W-:Y:S01]  /*50a0*/  FFMA R24, R21, R11, R25 ;  /* 0x0000000b15187223 */ /* 0x000fe20000000019 */
[----:B------:R0:W3:Y:S04]  /*50b0*/  LDG.E.CONSTANT R23, desc[UR6][R26.64] ;  /* 0x000000061a177981 */ /* 0x0000e8000c1e9900 */
[----:B------:R-:W1:Y:S04]  /*50c0*/  LDS.128 R8, [R5+0x12c0] ;  /* 0x0012c00005087984 */ /* 0x000e680000000c00 */
[----:B------:R4:W3:Y:S01]  /*50d0*/  LDG.E.CONSTANT R21, desc[UR6][R28.64] ;  /* 0x000000061c157981 */ /* 0x0008e2000c1e9900 */
[----:B------:R-:W-:-:S05]  /*50e0*/  IADD3 R25, PT, PT, R6, 0x3000, RZ ;  /* 0x0000300006197810 */ /* 0x000fca0007ffe0ff */
[----:B0-----:R-:W-:-:S04]  /*50f0*/  IMAD.WIDE.U32 R26, R25, 0x4, R16 ;  /* 0x00000004191a7825 */ /* 0x001fc800078e0010 */
[C---:B-1----:R-:W-:Y:S02]  /*5100*/  FFMA R25, R13.reuse, R8, R22 ;  /* 0x000000080d197223 */ /* 0x042fe40000000016 */
[----:B------:R0:W3:Y:S01]  /*5110*/  LDG.E.CONSTANT R22, desc[UR6][R26.64] ;  /* 0x000000061a167981 */ /* 0x0000e2000c1e9900 */
[CC--:B------:R-:W-:Y:S01]  /*5120*/  FFMA R14, R13.reuse, R9.reuse, R14 ;  /* 0x000000090d0e7223 */ /* 0x0c0fe2000000000e */
[C---:B----4-:R-:W-:Y:S02]  /*5130*/  FFMA R28, R12.reuse, R9, R25 ;  /* 0x000000090c1c7223 */ /* 0x050fe40000000019 */
[----:B------:R-:W1:Y:S01]  /*5140*/  LDS.64 R8, [R5+0x12d0] ;  /* 0x0012d00005087984 */ /* 0x000e620000000a00 */
[CC--:B------:R-:W-:Y:S01]  /*5150*/  FFMA R25, R13.reuse, R10.reuse, R15 ;  /* 0x0000000a0d197223 */ /* 0x0c0fe2000000000f */
[-C--:B------:R-:W-:Y:S01]  /*5160*/  FFMA R29, R13, R11.reuse, R24 ;  /* 0x0000000b0d1d7223 */ /* 0x080fe20000000018 */
[-C--:B------:R-:W-:Y:S02]  /*5170*/  FFMA R13, R12, R10.reuse, R14 ;  /* 0x0000000a0c0d7223 */ /* 0x080fe4000000000e */
[----:B------:R-:W4:Y:S01]  /*5180*/  LDS.64 R14, [R5+0x1338] ;  /* 0x00133800050e7984 */ /* 0x000f220000000a00 */
[----:B------:R-:W-:Y:S01]  /*5190*/  FFMA R10, R20, R10, R28 ;  /* 0x0000000a140a7223 */ /* 0x000fe2000000001c */
[----:B------:R-:W-:Y:S01]  /*51a0*/  IADD3 R28, PT, PT, R6, 0x3060, RZ ;  /* 0x00003060061c7810 */ /* 0x000fe20007ffe0ff */
[-C--:B------:R-:W-:Y:S01]  /*51b0*/  FFMA R25, R12, R11.reuse, R25 ;  /* 0x0000000b0c197223 */ /* 0x080fe20000000019 */
[----:B------:R-:W-:Y:S01]  /*51c0*/  FFMA R24, R20, R11, R13 ;  /* 0x0000000b14187223 */ /* 0x000fe2000000000d */
[----:B------:R-:W-:-:S02]  /*51d0*/  IADD3 R11, PT, PT, R6, 0x30c0, RZ ;  /* 0x000030c0060b7810 */ /* 0x000fc40007ffe0ff */
[----:B0-----:R-:W-:-:S05]  /*51e0*/  IMAD.WIDE.U32 R26, R28, 0x4, R16 ;  /* 0x000000041c1a7825 */ /* 0x001fca00078e0010 */
[----:B------:R0:W3:Y:S02]  /*51f0*/  LDG.E.CONSTANT R13, desc[UR6][R26.64] ;  /* 0x000000061a0d7981 */ /* 0x0000e4000c1e9900 */
[----:B0-----:R-:W-:-:S04]  /*5200*/  IMAD.WIDE.U32 R26, R11, 0x4, R16 ;  /* 0x000000040b1a7825 */ /* 0x001fc800078e0010 */
[-C--:B-1----:R-:W-:Y:S02]  /*5210*/  FFMA R29, R12, R8.reuse, R29 ;  /* 0x000000080c1d7223 */ /* 0x082fe4000000001d */
[----:B------:R0:W3:Y:S01]  /*5220*/  LDG.E.CONSTANT R12, desc[UR6][R26.64] ;  /* 0x000000061a0c7981 */ /* 0x0000e2000c1e9900 */
[C---:B------:R-:W-:Y:S01]  /*5230*/  FFMA R28, R20.reuse, R8, R25 ;  /* 0x00000008141c7223 */ /* 0x040fe20000000019 */
[----:B------:R-:W-:Y:S01]  /*5240*/  FFMA R29, R20, R9, R29 ;  /* 0x00000009141d7223 */ /* 0x000fe2000000001d */
[----:B------:R-:W-:Y:S01]  /*5250*/  IADD3 R20, PT, PT, R6, 0x3120, RZ ;  /* 0x0000312006147810 */ /* 0x000fe20007ffe0ff */
[C---:B----4-:R-:W-:Y:S01]  /*5260*/  FFMA R25, R19.reuse, R14, R10 ;  /* 0x0000000e13197223 */ /* 0x050fe2000000000a */
[-C--:B------:R-:W-:Y:S01]  /*5270*/  FFMA R14, R19, R15.reuse, R24 ;  /* 0x0000000f130e7223 */ /* 0x080fe20000000018 */
[----:B------:R-:W1:Y:S02]  /*5280*/  LDS.128 R8, [R5+0x1340] ;  /* 0x0013400005087984 */ /* 0x000e640000000c00 */
[----:B0-----:R-:W-:Y:S01]  /*5290*/  FFMA R26, R18, R15, R25 ;  /* 0x0000000f121a7223 */ /* 0x001fe20000000019 */
[----:B------:R-:W-:-:S05]  /*52a0*/  IMAD.WIDE.U32 R24, R20, 0x4, R16 ;  /* 0x0000000414187825 */ /* 0x000fca00078e0010 */
[----:B------:R0:W4:Y:S01]  /*52b0*/  LDG.E.CONSTANT R20, desc[UR6][R24.64] ;  /* 0x0000000618147981 */ /* 0x000122000c1e9900 */
[CC--:B-1----:R-:W-:Y:S01]  /*52c0*/  FFMA R15, R19.reuse, R8.reuse, R28 ;  /* 0x00000008130f7223 */ /* 0x0c2fe2000000001c */
[-C--:B------:R-:W-:Y:S01]  /*52d0*/  FFMA R29, R19, R9.reuse, R29 ;  /* 0x00000009131d7223 */ /* 0x080fe2000000001d */
[----:B------:R-:W-:Y:S01]  /*52e0*/  IADD3 R19, PT, PT, R6, 0x3180, RZ ;  /* 0x0000318006137810 */ /* 0x000fe20007ffe0ff */
[C---:B------:R-:W-:Y:S01]  /*52f0*/  FFMA R28, R18.reuse, R8, R14 ;  /* 0x00000008121c7223 */ /* 0x040fe2000000000e */
[C---:B------:R-:W-:Y:S01]  /*5300*/  FFMA R27, R18.reuse, R9, R15 ;  /* 0x00000009121b7223 */ /* 0x040fe2000000000f */
[----:B0-----:R-:W-:Y:S01]  /*5310*/  FFMA R24, R18, R10, R29 ;  /* 0x0000000a12187223 */ /* 0x001fe2000000001d */
[----:B------:R-:W-:Y:S01]  /*5320*/  IADD3 R29, PT, PT, R6, 0x31e0, RZ ;  /* 0x000031e0061d7810 */ /* 0x000fe20007ffe0ff */
[----:B------:R-:W-:-:S05]  /*5330*/  IMAD.WIDE.U32 R14, R19, 0x4, R16 ;  /* 0x00000004130e7825 */ /* 0x000fca00078e0010 */
[----:B------:R0:W4:Y:S02]  /*5340*/  LDG.E.CONSTANT R19, desc[UR6][R14.64] ;  /* 0x000000060e137981 */ /* 0x000124000c1e9900 */
[----:B0-----:R-:W-:-:S05]  /*5350*/  IMAD.WIDE.U32 R14, R29, 0x4, R16 ;  /* 0x000000041d0e7825 */ /* 0x001fca00078e0010 */
[----:B------:R0:W4:Y:S01]  /*5360*/  LDG.E.CONSTANT R18, desc[UR6][R14.64] ;  /* 0x000000060e127981 */ /* 0x000122000c1e9900 */
[C---:B--2---:R-:W-:Y:S01]  /*5370*/  FFMA R26, R7.reuse, R8, R26 ;  /* 0x00000008071a7223 */ /* 0x044fe2000000001a */
[C---:B------:R-:W-:Y:S01]  /*5380*/  FFMA R28, R7.reuse, R9, R28 ;  /* 0x00000009071c7223 */ /* 0x040fe2000000001c */
[C---:B------:R-:W-:Y:S01]  /*5390*/  FFMA R27, R7.reuse, R10, R27 ;  /* 0x0000000a071b7223 */ /* 0x040fe2000000001b */
[----:B------:R-:W-:Y:S02]  /*53a0*/  FFMA R29, R7, R11, R24 ;  /* 0x0000000b071d7223 */ /* 0x000fe40000000018 */
[----:B------:R-:W3:Y:S01]  /*53b0*/  LDS.128 R8, [R5+0x13b0] ;  /* 0x0013b00005087984 */ /* 0x000ee20000000c00 */
[----:B------:R-:W-:-:S05]  /*53c0*/  IADD3 R25, PT, PT, R6, 0x3240, RZ ;  /* 0x0000324006197810 */ /* 0x000fca0007ffe0ff */
[----:B------:R-:W-:-:S05]  /*53d0*/  IMAD.WIDE.U32 R24, R25, 0x4, R16 ;  /* 0x0000000419187825 */ /* 0x000fca00078e0010 */
[----:B------:R1:W2:Y:S01]  /*53e0*/  LDG.E.CONSTANT R7, desc[UR6][R24.64] ;  /* 0x0000000618077981 */ /* 0x0002a2000c1e9900 */
[C---:B---3--:R-:W-:Y:S01]  /*53f0*/  FFMA R8, R23.reuse, R8, R26 ;  /* 0x0000000817087223 */ /* 0x048fe2000000001a */
[----:B------:R-:W-:-:S03]  /*5400*/  FFMA R26, R23, R9, R28 ;  /* 0x00000009171a7223 */ /* 0x000fc6000000001c */
[----:B0-----:R-:W-:Y:S02]  /*5410*/  FFMA R15, R21, R9, R8 ;  /* 0x00000009150f7223 */ /* 0x001fe40000000008 */
[----:B------:R-:W0:Y:S01]  /*5420*/  LDS.64 R8, [R5+0x13c0] ;  /* 0x0013c00005087984 */ /* 0x000e220000000a00 */
[CC--:B------:R-:W-:Y:S01]  /*5430*/  FFMA R28, R23.reuse, R10.reuse, R27 ;  /* 0x0000000a171c7223 */ /* 0x0c0fe2000000001b */
[-C--:B------:R-:W-:Y:S01]  /*5440*/  FFMA R29, R23, R11.reuse, R29 ;  /* 0x0000000b171d7223 */ /* 0x080fe2000000001d */
[CC--:B------:R-:W-:Y:S02]  /*5450*/  FFMA R23, R21.reuse, R10.reuse, R26 ;  /* 0x0000000a15177223 */ /* 0x0c0fe4000000001a */
[CC--:B------:R-:W-:Y:S01]  /*5460*/  FFMA R27, R21.reuse, R11.reuse, R28 ;  /* 0x0000000b151b7223 */ /* 0x0c0fe2000000001c */
[----:B-1----:R-:W-:Y:S01]  /*5470*/  IADD3 R25, PT, PT, R6, 0x32a0, RZ ;  /* 0x000032a006197810 */ /* 0x002fe20007ffe0ff */
[C---:B------:R-:W-:Y:S02]  /*5480*/  FFMA R26, R22.reuse, R10, R15 ;  /* 0x0000000a161a7223 */ /* 0x040fe4000000000f */
[----:B------:R-:W1:Y:S01]  /*5490*/  LDS.64 R14, [R5+0x1428] ;  /* 0x00142800050e7984 */ /* 0x000e620000000a00 */
[-C--:B0-----:R-:W-:Y:S01]  /*54a0*/  FFMA R10, R21, R8.reuse, R29 ;  /* 0x00000008150a7223 */ /* 0x081fe2000000001d */
[C---:B------:R-:W-:Y:S01]  /*54b0*/  FFMA R28, R22.reuse, R11, R23 ;  /* 0x0000000b161c7223 */ /* 0x040fe20000000017 */
[----:B------:R-:W-:-:S02]  /*54c0*/  FFMA R21, R22, R8, R27 ;  /* 0x0000000816157223 */ /* 0x000fc4000000001b */
[----:B------:R-:W-:Y:S02]  /*54d0*/  FFMA R22, R22, R9, R10 ;  /* 0x0000000916167223 */ /* 0x000fe4000000000a */
[----:B------:R-:W0:Y:S01]  /*54e0*/  LDS.128 R8, [R5+0x1430] ;  /* 0x0014300005087984 */ /* 0x000e220000000c00 */
[----:B------:R-:W-:Y:S01]  /*54f0*/  IMAD.WIDE.U32 R24, R25, 0x4, R16 ;  /* 0x0000000419187825 */ /* 0x000fe200078e0010 */
[----:B------:R-:W-:-:S05]  /*5500*/  IADD3 R29, PT, PT, R6, 0x3300, RZ ;  /* 0x00003300061d7810 */ /* 0x000fca0007ffe0ff */
[----:B------:R3:W2:Y:S01]  /*5510*/  LDG.E.CONSTANT R25, desc[UR6][R24.64] ;  /* 0x0000000618197981 */ /* 0x0006a2000c1e9900 */
[C---:B-1----:R-:W-:Y:S01]  /*5520*/  FFMA R23, R13.reuse, R14, R26 ;  /* 0x0000000e0d177223 */ /* 0x042fe2000000001a */
[----:B------:R-:W-:Y:S01]  /*5530*/  FFMA R27, R13, R15, R28 ;  /* 0x0000000f0d1b7223 */ /* 0x000fe2000000001c */
[----:B------:R-:W-:-:S04]  /*5540*/  IMAD.WIDE.U32 R28, R29, 0x4, R16 ;  /* 0x000000041d1c7825 */ /* 0x000fc800078e0010 */
[----:B------:R-:W-:Y:S01]  /*5550*/  FFMA R15, R12, R15, R23 ;  /* 0x0000000f0c0f7223 */ /* 0x000fe20000000017 */
[----:B------:R-:W-:Y:S01]  /*5560*/  IADD3 R23, PT, PT, R6, 0x3360, RZ ;  /* 0x0000336006177810 */ /* 0x000fe20007ffe0ff */
[C---:B0-----:R-:W-:Y:S01]  /*5570*/  FFMA R14, R13.reuse, R8, R21 ;  /* 0x000000080d0e7223 */ /* 0x041fe20000000015 */
[----:B------:R-:W2:Y:S01]  /*5580*/  LDG.E.CONSTANT R28, desc[UR6][R28.64] ;  /* 0x000000061c1c7981 */ /* 0x000ea2000c1e9900 */
[----:B------:R-:W-:Y:S02]  /*5590*/  FFMA R13, R13, R9, R22 ;  /* 0x000000090d0d7223 */ /* 0x000fe40000000016 */
[----:B------:R-:W-:-:S05]  /*55a0*/  IMAD.WIDE.U32 R22, R23, 0x4, R16 ;  /* 0x0000000417167825 */ /* 0x000fca00078e0010 */
[----:B------:R0:W2:Y:S01]  /*55b0*/  LDG.E.CONSTANT R21, desc[UR6][R22.64] ;  /* 0x0000000616157981 */ /* 0x0000a2000c1e9900 */
[C---:B---3--:R-:W-:Y:S01]  /*55c0*/  FFMA R24, R12.reuse, R8, R27 ;  /* 0x000000080c187223 */ /* 0x048fe2000000001b */
[CC--:B------:R-:W-:Y:S01]  /*55d0*/  FFMA R27, R12.reuse, R9.reuse, R14 ;  /* 0x000000090c1b7223 */ /* 0x0c0fe2000000000e */
[----:B0-----:R-:W-:Y:S02]  /*55e0*/  FFMA R22, R12, R10, R13 ;  /* 0x0000000a0c167223 */ /* 0x001fe4000000000d */
[----:B----4-:R-:W-:Y:S01]  /*55f0*/  FFMA R24, R20, R9, R24 ;  /* 0x0000000914187223 */ /* 0x010fe20000000018 */
[----:B------:R-:W-:Y:S01]  /*5600*/  IADD3 R9, PT, PT, R6, 0x33c0, RZ ;  /* 0x000033c006097810 */ /* 0x000fe20007ffe0ff */
[C---:B------:R-:W-:Y:S01]  /*5610*/  FFMA R26, R20.reuse, R8, R15 ;  /* 0x00000008141a7223 */ /* 0x040fe2000000000f */
[C---:B------:R-:W-:Y:S01]  /*5620*/  FFMA R8, R20.reuse, R11, R22 ;  /* 0x0000000b14087223 */ /* 0x040fe20000000016 */
[----:B------:R-:W-:Y:S01]  /*5630*/  FFMA R10, R20, R10, R27 ;  /* 0x0000000a140a7223 */ /* 0x000fe2000000001b */
[----:B------:R-:W0:Y:S01]  /*5640*/  LDS.128 R12, [R5+0x14a0] ;  /* 0x0014a000050c7984 */ /* 0x000e220000000c00 */
[----:B------:R-:W-:Y:S01]  /*5650*/  IMAD.WIDE.U32 R22, R9, 0x4, R16 ;  /* 0x0000000409167825 */ /* 0x000fe200078e0010 */
[----:B------:R-:W-:-:S04]  /*5660*/  IADD3 R9, PT, PT, R6, 0x3420, RZ ;  /* 0x0000342006097810 */ /* 0x000fc80007ffe0ff */
[----:B------:R1:W3:Y:S02]  /*5670*/  LDG.E.CONSTANT R20, desc[UR6][R22.64] ;  /* 0x0000000616147981 */ /* 0x0002e4000c1e9900 */
[----:B-1----:R-:W-:-:S06]  /*5680*/  IMAD.WIDE.U32 R22, R9, 0x4, R16 ;  /* 0x0000000409167825 */ /* 0x002fcc00078e0010 */
[----:B------:R-:W4:Y:S01]  /*5690*/  LDG.E.CONSTANT R22, desc[UR6][R22.64] ;  /* 0x0000000616167981 */ /* 0x000f22000c1e9900 */
[----:B------:R-:W-:Y:S01]  /*56a0*/  IADD3 R27, PT, PT, R6, 0x35a0, RZ ;  /* 0x000035a0061b7810 */ /* 0x000fe20007ffe0ff */
[----:B0-----:R-:W-:-:S04]  /*56b0*/  FFMA R11, R19, R12, R26 ;  /* 0x0000000c130b7223 */ /* 0x001fc8000000001a */
[----:B------:R-:W-:-:S04]  /*56c0*/  IMAD.WIDE.U32 R26, R27, 0x4, R16 ;  /* 0x000000041b1a7825 */ /* 0x000fc800078e0010 */
[CC--:B------:R-:W-:Y:S01]  /*56d0*/  FFMA R9, R19.reuse, R13.reuse, R24 ;  /* 0x0000000d13097223 */ /* 0x0c0fe20000000018 */
[C---:B------:R-:W-:Y:S01]  /*56e0*/  FFMA R10, R19.reuse, R14, R10 ;  /* 0x0000000e130a7223 */ /* 0x040fe2000000000a */
[----:B------:R0:W5:Y:S01]  /*56f0*/  LDG.E.CONSTANT R23, desc[UR6][R26.64] ;  /* 0x000000061a177981 */ /* 0x000162000c1e9900 */
[----:B------:R-:W-:Y:S01]  /*5700*/  FFMA R12, R18, R13, R11 ;  /* 0x0000000d120c7223 */ /* 0x000fe2000000000b */
[C---:B------:R-:W-:Y:S01]  /*5710*/  IADD3 R11, PT, PT, R6.reuse, 0x3480, RZ ;  /* 0x00003480060b7810 */ /* 0x040fe20007ffe0ff */
[----:B------:R-:W-:Y:S01]  /*5720*/  FFMA R19, R19, R15, R8 ;  /* 0x0000000f13137223 */ /* 0x000fe20000000008 */
[----:B------:R-:W-:-:S03]  /*5730*/  IADD3 R13, PT, PT, R6, 0x3540, RZ ;  /* 0x00003540060d7810 */ /* 0x000fc60007ffe0ff */
[----:B0-----:R-:W-:Y:S01]  /*5740*/  IMAD.WIDE.U32 R26, R11, 0x4, R16 ;  /* 0x000000040b1a7825 */ /* 0x001fe200078e0010 */
[----:B------:R-:W-:-:S03]  /*5750*/  IADD3 R11, PT, PT, R6, 0x34e0, RZ ;  /* 0x000034e0060b7810 */ /* 0x000fc60007ffe0ff */
[C---:B------:R-:W-:Y:S02]  /*5760*/  FFMA R6, R18.reuse, R14, R9 ;  /* 0x0000000e12067223 */ /* 0x040fe40000000009 */
[----:B------:R-:W0:Y:S01]  /*5770*/  LDS.64 R8, [R5+0x14b0] ;  /* 0x0014b00005087984 */ /* 0x000e220000000a00 */
[----:B------:R-:W-:-:S03]  /*5780*/  FFMA R10, R18, R15, R10 ;  /* 0x0000000f120a7223 */ /* 0x000fc6000000000a */
[----:B------:R1:W5:Y:S02]  /*5790*/  LDG.E.CONSTANT R24, desc[UR6][R26.64] ;  /* 0x000000061a187981 */ /* 0x000364000c1e9900 */
[----:B-1----:R-:W-:-:S04]  /*57a0*/  IMAD.WIDE.U32 R26, R11, 0x4, R16 ;  /* 0x000000040b1a7825 */ /* 0x002fc800078e0010 */
[----:B------:R-:W-:Y:S02]  /*57b0*/  IMAD.WIDE.U32 R16, R13, 0x4, R16 ;  /* 0x000000040d107825 */ /* 0x000fe400078e0010 */
[----:B------:R-:W5:Y:S04]  /*57c0*/  LDG.E.CONSTANT R27, desc[UR6][R26.64] ;  /* 0x000000061a1b7981 */ /* 0x000f68000c1e9900 */
[----:B------:R1:W5:Y:S01]  /*57d0*/  LDG.E.CONSTANT R26, desc[UR6][R16.64] ;  /* 0x00000006101a7981 */ /* 0x000362000c1e9900 */
[-C--:B0-----:R-:W-:Y:S01]  /*57e0*/  FFMA R18, R18, R8.reuse, R19 ;  /* 0x0000000812127223 */ /* 0x081fe20000000013 */
[C---:B--2---:R-:W-:Y:S01]  /*57f0*/  FFMA R6, R7.reuse, R15, R6 ;  /* 0x0000000f07067223 */ /* 0x044fe20000000006 */
[C---:B------:R-:W-:Y:S02]  /*5800*/  FFMA R15, R7.reuse, R8, R10 ;  /* 0x00000008070f7223 */ /* 0x040fe4000000000a */
[C---:B------:R-:W-:Y:S01]  /*5810*/  FFMA R18, R7.reuse, R9, R18 ;  /* 0x0000000907127223 */ /* 0x040fe20000000012 */
[----:B------:R-:W-:Y:S01]  /*5820*/  FFMA R14, R7, R14, R12 ;  /* 0x0000000e070e7223 */ /* 0x000fe2000000000c */
[----:B------:R-:W0:Y:S04]  /*5830*/  LDS.128 R8, [R5+0x1520] ;  /* 0x0015200005087984 */ /* 0x000e280000000c00 */
[----:B------:R-:W2:Y:S01]  /*5840*/  LDS.64 R12, [R5+0x1518] ;  /* 0x00151800050c7984 */ /* 0x000ea20000000a00 */
[----:B------:R-:W-:Y:S01]  /*5850*/  ISETP.GT.U32.AND P0, PT, R4, 0x29f, PT ;  /* 0x0000029f0400780c */ /* 0x000fe20003f04070 */
[C---:B0-----:R-:W-:Y:S01]  /*5860*/  FFMA R15, R25.reuse, R8, R15 ;  /* 0x00000008190f7223 */ /* 0x041fe2000000000f */
[C---:B--2---:R-:W-:Y:S01]  /*5870*/  FFMA R7, R25.reuse, R12, R14 ;  /* 0x0000000c19077223 */ /* 0x044fe2000000000e */
[C---:B-1----:R-:W-:Y:S01]  /*5880*/  FFMA R17, R25.reuse, R13, R6 ;  /* 0x0000000d19117223 */ /* 0x042fe20000000006 */
[----:B------:R-:W-:-:S02]  /*5890*/  FFMA R25, R25, R9, R18 ;  /* 0x0000000919197223 */ /* 0x000fc40000000012 */
[C---:B------:R-:W-:Y:S01]  /*58a0*/  FFMA R6, R28.reuse, R13, R7 ;  /* 0x0000000d1c067223 */ /* 0x040fe20000000007 */
[CC--:B------:R-:W-:Y:S02]  /*58b0*/  FFMA R19, R28.reuse, R9.reuse, R15 ;  /* 0x000000091c137223 */ /* 0x0c0fe4000000000f */
[----:B------:R-:W3:Y:S01]  /*58c0*/  LDS.128 R12, [R5+0x1590] ;  /* 0x00159000050c7984 */ /* 0x000ee20000000c00 */
[C---:B------:R-:W-:Y:S01]  /*58d0*/  FFMA R18, R28.reuse, R8, R17 ;  /* 0x000000081c127223 */ /* 0x040fe20000000011 */
[----:B------:R-:W-:Y:S01]  /*58e0*/  FFMA R28, R28, R10, R25 ;  /* 0x0000000a1c1c7223 */ /* 0x000fe20000000019 */
[C---:B------:R-:W-:Y:S02]  /*58f0*/  FFMA R25, R21.reuse, R8, R6 ;  /* 0x0000000815197223 */ /* 0x040fe40000000006 */
[C---:B------:R-:W-:Y:S01]  /*5900*/  FFMA R18, R21.reuse, R9, R18 ;  /* 0x0000000915127223 */ /* 0x040fe20000000012 */
[C---:B------:R-:W-:Y:S01]  /*5910*/  FFMA R19, R21.reuse, R10, R19 ;  /* 0x0000000a15137223 */ /* 0x040fe20000000013 */
[----:B------:R-:W-:Y:S01]  /*5920*/  FFMA R28, R21, R11, R28 ;  /* 0x0000000b151c7223 */ /* 0x000fe2000000001c */
[----:B------:R0:W1:Y:S04]  /*5930*/  LDS.64 R6, [R5+0x15a0] ;  /* 0x0015a00005067984 */ /* 0x0000680000000a00 */
[----:B------:R0:W2:Y:S04]  /*5940*/  LDS.64 R16, [R5+0x1608] ;  /* 0x0016080005107984 */ /* 0x0000a80000000a00 */
[----:B------:R0:W0:Y:S01]  /*5950*/  LDS.128 R8, [R5+0x1610] ;  /* 0x0016100005087984 */ /* 0x0000220000000c00 */
[C---:B---3--:R-:W-:Y:S01]  /*5960*/  FFMA R25, R20.reuse, R12, R25 ;  /* 0x0000000c14197223 */ /* 0x048fe20000000019 */
[----:B------:R-:W-:-:S03]  /*5970*/  FFMA R21, R20, R13, R18 ;  /* 0x0000000d14157223 */ /* 0x000fc60000000012 */
[----:B----4-:R-:W-:Y:S01]  /*5980*/  FFMA R25, R22, R13, R25 ;  /* 0x0000000d16197223 */ /* 0x010fe20000000019 */
[----:B------:R-:W-:Y:S06]  /*5990*/  @P0 EXIT ;  /* 0x000000000000094d */ /* 0x000fec0003800000 */
[----:B0-----:R-:W0:Y:S01]  /*59a0*/  LDC.64 R4, c[0x0][0x390] ;  /* 0x0000e400ff047b82 */ /* 0x001e220000000a00 */
[CC--:B------:R-:W-:Y:S01]  /*59b0*/  FFMA R19, R20.reuse, R14.reuse, R19 ;  /* 0x0000000e14137223 */ /* 0x0c0fe20000000013 */
[-C--:B------:R-:W-:Y:S01]  /*59c0*/  FFMA R13, R20, R15.reuse, R28 ;  /* 0x0000000f140d7223 */ /* 0x080fe2000000001c */
[-C--:B------:R-:W-:Y:S01]  /*59d0*/  FFMA R21, R22, R14.reuse, R21 ;  /* 0x0000000e16157223 */ /* 0x080fe20000000015 */
[----:B-----5:R-:W-:Y:S01]  /*59e0*/  FFMA R14, R24, R14, R25 ;  /* 0x0000000e180e7223 */ /* 0x020fe20000000019 */
[CC--:B------:R-:W-:Y:S01]  /*59f0*/  FFMA R19, R22.reuse, R15.reuse, R19 ;  /* 0x0000000f16137223 */ /* 0x0c0fe20000000013 */
[-C--:B-1----:R-:W-:Y:S01]  /*5a00*/  FFMA R22, R22, R6.reuse, R13 ;  /* 0x0000000616167223 */ /* 0x082fe2000000000d */
[----:B------:R-:W-:Y:S02]  /*5a10*/  IMAD R13, R3, 0x1c, R2 ;  /* 0x0000001c030d7824 */ /* 0x000fe400078e0202 */
[C---:B------:R-:W-:Y:S01]  /*5a20*/  FFMA R12, R24.reuse, R15, R21 ;  /* 0x0000000f180c7223 */ /* 0x040fe20000000015 */
[C---:B------:R-:W-:Y:S01]  /*5a30*/  FFMA R19, R24.reuse, R6, R19 ;  /* 0x0000000618137223 */ /* 0x040fe20000000013 */
[----:B------:R-:W-:Y:S01]  /*5a40*/  FFMA R22, R24, R7, R22 ;  /* 0x0000000718167223 */ /* 0x000fe20000000016 */
[----:B------:R-:W-:-:S02]  /*5a50*/  IMAD R13, R13, 0x7, R0 ;  /* 0x000000070d0d7824 */ /* 0x000fc400078e0200 */
[C---:B--2---:R-:W-:Y:S01]  /*5a60*/  FFMA R3, R27.reuse, R16, R14 ;  /* 0x000000101b037223 */ /* 0x044fe2000000000e */
[C---:B------:R-:W-:Y:S01]  /*5a70*/  FFMA R7, R27.reuse, R17, R12 ;  /* 0x000000111b077223 */ /* 0x040fe2000000000c */
[CC--:B------:R-:W-:Y:S01]  /*5a80*/  FFMA R19, R27.reuse, R8.reuse, R19 ;  /* 0x000000081b137223 */ /* 0x0c0fe20000000013 */
[----:B------:R-:W-:Y:S01]  /*5a90*/  FFMA R27, R27, R9, R22 ;  /* 0x000000091b1b7223 */ /* 0x000fe20000000016 */
[----:B------:R-:W-:Y:S01]  /*5aa0*/  SHF.L.U32 R13, R13, 0x2, RZ ;  /* 0x000000020d0d7819 */ /* 0x000fe200000006ff */
[C---:B------:R-:W-:Y:S01]  /*5ab0*/  FFMA R0, R26.reuse, R17, R3 ;  /* 0x000000111a007223 */ /* 0x040fe20000000003 */
[C---:B------:R-:W-:Y:S01]  /*5ac0*/  FFMA R2, R26.reuse, R8, R7 ;  /* 0x000000081a027223 */ /* 0x040fe20000000007 */
[CC--:B------:R-:W-:Y:S01]  /*5ad0*/  FFMA R19, R26.reuse, R9.reuse, R19 ;  /* 0x000000091a137223 */ /* 0x0c0fe20000000013 */
[----:B------:R-:W-:Y:S01]  /*5ae0*/  FFMA R26, R26, R10, R27 ;  /* 0x0000000a1a1a7223 */ /* 0x000fe2000000001b */
[C---:B------:R-:W-:Y:S01]  /*5af0*/  FFMA R3, R23.reuse, R8, R0 ;  /* 0x0000000817037223 */ /* 0x040fe20000000000 */
[C---:B------:R-:W-:Y:S01]  /*5b00*/  FFMA R9, R23.reuse, R9, R2 ;  /* 0x0000000917097223 */ /* 0x040fe20000000002 */
[----:B------:R-:W-:Y:S01]  /*5b10*/  FFMA R19, R23, R10, R19 ;  /* 0x0000000a17137223 */ /* 0x000fe20000000013 */
[----:B0-----:R-:W-:-:S04]  /*5b20*/  IMAD.WIDE.U32 R4, R13, 0x4, R4 ;  /* 0x000000040d047825 */ /* 0x001fc800078e0004 */
[----:B------:R-:W-:Y:S01]  /*5b30*/  FFMA R11, R23, R11, R26 ;  /* 0x0000000b170b7223 */ /* 0x000fe2000000001a */
[----:B------:R-:W-:Y:S04]  /*5b40*/  REDG.E.ADD.F32.FTZ.RN.STRONG.GPU desc[UR6][R4.64], R3 ;  /* 0x00000003040079a6 */ /* 0x000fe8000c12f306 */
[----:B------:R-:W-:Y:S04]  /*5b50*/  REDG.E.ADD.F32.FTZ.RN.STRONG.GPU desc[UR6][R4.64+0x4], R9 ;  /* 0x00000409040079a6 */ /* 0x000fe8000c12f306 */
[----:B------:R-:W-:Y:S04]  /*5b60*/  REDG.E.ADD.F32.FTZ.RN.STRONG.GPU desc[UR6][R4.64+0x8], R19 ;  /* 0x00000813040079a6 */ /* 0x000fe8000c12f306 */
[----:B------:R-:W-:Y:S01]  /*5b70*/  REDG.E.ADD.F32.FTZ.RN.STRONG.GPU desc[UR6][R4.64+0xc], R11 ;  /* 0x00000c0b040079a6 */ /* 0x000fe2000c12f306 */
[----:B------:R-:W-:Y:S05]  /*5b80*/  EXIT ;  /* 0x000000000000794d */ /* 0x000fea0003800000 */
.L_x_25:
[----:B------:R-:W-:-:S00]  /*5b90*/  BRA `(.L_x_25) ;  /* 0xfffffffc00fc7947 */ /* 0x000fc0000383ffff */
[----:B------:R-:W-:-:S00]  /*5ba0*/  NOP ;  /* 0x0000000000007918 */ /* 0x000fc00000000000 */
        /* <DEDUP_REMOVED lines=13> */
.L_x_74:


//--------------------- .text.default_function_kernel0 --------------------------
	.section	.text.default_function_kernel0,"ax",@progbits
	.align	128
        .global         default_function_kernel0
        .type           default_function_kernel0,@function
        .size           default_function_kernel0,(.L_x_75 - default_function_kernel0)
        .other          default_function_kernel0,@"STO_CUDA_ENTRY STV_DEFAULT"
default_function_kernel0:
.text.default_function_kernel0:
[----:B------:R-:W-:Y:S01]  /*0000*/  LDC R1, c[0x0][0x37c] ;  /* 0x0000df00ff017b82 */ /* 0x000fe20000000800 */
[----:B------:R-:W0:Y:S01]  /*0010*/  S2R R9, SR_TID.X ;  /* 0x0000000000097919 */ /* 0x000e220000002100 */
[----:B------:R-:W-:Y:S01]  /*0020*/  LOP3.LUT R0, R0, 0xff7fffff, RZ, 0xc0, !PT ;  /* 0xff7fffff00007812 */ /* 0x000fe200078ec0ff */
[----:B------:R-:W1:Y:S01]  /*0030*/  LDCU.64 UR8, c[0x0][0x358] ;  /* 0x00006b00ff0877ac */ /* 0x000e620008000a00 */
[----:B------:R-:W-:Y:S01]  /*0040*/  LOP3.LUT R2, R2, 0xffffbfff, RZ, 0xc0, !PT ;  /* 0xffffbfff02027812 */ /* 0x000fe200078ec0ff */
[----:B------:R-:W2:Y:S01]  /*0050*/  S2R R5, SR_TID.Z ;  /* 0x0000000000057919 */ /* 0x000ea20000002300 */
[----:B------:R-:W3:Y:S01]  /*0060*/  S2R R115, SR_CTAID.Y ;  /* 0x0000000000737919 */ /* 0x000ee20000002600 */
[C---:B0-----:R-:W-:Y:S01]  /*0070*/  IMAD R52, R9.reuse, 0x7, RZ ;  /* 0x0000000709347824 */ /* 0x041fe200078e02ff */
[C---:B------:R-:W-:Y:S01]  /*0080*/  ISETP.GT.U32.AND P4, PT, R9.reuse, 0xc, PT ;  /* 0x0000000c0900780c */ /* 0x040fe20003f84070 */
[----:B------:R-:W-:Y:S02]  /*0090*/  IMAD R6, R9, 0x15, RZ ;  /* 0x0000001509067824 */ /* 0x000fe400078e02ff */
[C---:B------:R-:W-:Y:S01]  /*00a0*/  VIADD R51, R52.reuse, 0x5 ;  /* 0x0000000534337836 */ /* 0x040fe20000000000 */
[----:B------:R-:W-:Y:S01]  /*00b0*/  LOP3.LUT R39, R52, 0xffff, RZ, 0xc0, !PT ;  /* 0x0000ffff34277812 */ /* 0x000fe200078ec0ff */
[----:B--2---:R-:W-:-:S02]  /*00c0*/  IMAD R7, R5, 0x60, R52 ;  /* 0x0000006005077824 */ /* 0x004fc400078e0234 */
[----:B------:R-:W-:Y:S01]  /*00d0*/  IMAD.SHL.U32 R3, R5, 0x20, RZ ;  /* 0x0000002005037824 */ /* 0x000fe200078e00ff */
[----:B------:R-:W-:Y:S01]  /*00e0*/  LOP3.LUT R4, R51, 0xffff, RZ, 0xc0, !PT ;  /* 0x0000ffff33047812 */ /* 0x000fe200078ec0ff */
[----:B------:R-:W-:Y:S01]  /*00f0*/  IMAD R10, R39, 0x5556, RZ ;  /* 0x00005556270a7824 */ /* 0x000fe200078e02ff */
[----:B------:R-:W-:Y:S01]  /*0100*/  ISETP.GT.U32.AND P2, PT, R7, 0x17a, PT ;  /* 0x0000017a0700780c */ /* 0x000fe20003f44070 */
[----:B------:R-:W-:Y:S01]  /*0110*/  IMAD R6, R5, 0x120, R6 ;  /* 0x0000012005067824 */ /* 0x000fe200078e0206 */
[----:B------:R-:W-:Y:S01]  /*0120*/  ISETP.GT.U32.AND P3, PT, R7, 0x179, PT ;  /* 0x000001790700780c */ /* 0x000fe20003f64070 */
[----:B------:R-:W-:Y:S01]  /*0130*/  IMAD R8, R4, 0x5556, RZ ;  /* 0x0000555604087824 */ /* 0x000fe200078e02ff */
[-C--:B------:R-:W-:Y:S01]  /*0140*/  LEA.HI R7, R10, R3.reuse, RZ, 0x10 ;  /* 0x000000030a077211 */ /* 0x080fe200078f80ff */
[----:B------:R-:W-:Y:S01]  /*0150*/  IMAD.SHL.U32 R12, R5, 0x10, RZ ;  /* 0x00000010050c7824 */ /* 0x000fe200078e00ff */
[----:B------:R-:W-:Y:S01]  /*0160*/  ISETP.GT.U32.OR P6, PT, R6, 0x46c, P4 ;  /* 0x0000046c0600780c */ /* 0x000fe200027c4470 */
[----:B------:R-:W-:Y:S01]  /*0170*/  VIADD R119, R52, 0x2 ;  /* 0x0000000234777836 */ /* 0x000fe20000000000 */
[----:B------:R-:W-:Y:S01]  /*0180*/  ISETP.GT.U32.OR P3, PT, R7, 0x7d, P3 ;  /* 0x0000007d0700780c */ /* 0x000fe20001f64470 */
[----:B------:R-:W-:Y:S01]  /*0190*/  IMAD R4, R4, 0x2aab, RZ ;  /* 0x00002aab04047824 */ /* 0x000fe200078e02ff */
[----:B------:R-:W-:Y:S01]  /*01a0*/  LEA.HI R3, R8, R3, RZ, 0x10 ;  /* 0x0000000308037211 */ /* 0x000fe200078f80ff */
[----:B------:R-:W-:Y:S01]  /*01b0*/  IMAD R8, R9, 0x23, RZ ;  /* 0x0000002309087824 */ /* 0x000fe200078e02ff */
[----:B------:R-:W-:Y:S01]  /*01c0*/  ISETP.GT.U32.OR P0, PT, R6, 0x46d, P4 ;  /* 0x0000046d0600780c */ /* 0x000fe20002704470 */
[C---:B---3--:R-:W-:Y:S01]  /*01d0*/  IMAD R123, R5.reuse, 0x38, R115 ;  /* 0x00000038057b7824 */ /* 0x048fe200078e0273 */
[----:B------:R-:W-:Y:S01]  /*01e0*/  PLOP3.LUT P6, PT, P3, P6, PT, 0xf8, 0x8f ;  /* 0x00000000008f781c */ /* 0x000fe20001fcdf70 */
[C---:B------:R-:W-:Y:S01]  /*01f0*/  VIADD R80, R8.reuse, 0x1f ;  /* 0x0000001f08507836 */ /* 0x040fe20000000000 */
[----:B------:R-:W-:Y:S01]  /*0200*/  PLOP3.LUT P0, PT, P3, P0, PT, 0xf8, 0x8f ;  /* 0x00000000008f781c */ /* 0x000fe20001f01f70 */
[----:B------:R-:W-:Y:S01]  /*0210*/  VIADD R42, R8, 0x20 ;  /* 0x00000020082a7836 */ /* 0x000fe20000000000 */
[----:B------:R-:W-:Y:S01]  /*0220*/  ISETP.GT.U32.OR P5, PT, R6, 0x46b, P4 ;  /* 0x0000046b0600780c */ /* 0x000fe200027a4470 */
[----:B------:R-:W-:Y:S01]  /*0230*/  IMAD R14, R5, 0x1e0, R8 ;  /* 0x000001e0050e7824 */ /* 0x000fe200078e0208 */
[----:B------:R-:W-:Y:S01]  /*0240*/  ISETP.GT.U32.OR P2, PT, R3, 0x7f, P2 ;  /* 0x0000007f0300780c */ /* 0x000fe20001744470 */
[----:B------:R-:W-:Y:S01]  /*0250*/  VIADD R81, R8, 0x21 ;  /* 0x0000002108517836 */ /* 0x000fe20000000000 */
[----:B------:R-:W-:Y:S01]  /*0260*/  ISETP.GT.U32.OR P1, PT, R6, 0x470, P4 ;  /* 0x000004700600780c */ /* 0x000fe20002724470 */
[C---:B------:R-:W-:Y:S01]  /*0270*/  VIADD R77, R8.reuse, 0x22 ;  /* 0x00000022084d7836 */ /* 0x040fe20000000000 */
[----:B------:R-:W-:Y:S01]  /*0280*/  P2R R100, PR, RZ, 0x1 ;  /* 0x00000001ff647803 */ /* 0x000fe20000000000 */
[C---:B------:R-:W-:Y:S01]  /*0290*/  VIADD R41, R8.reuse, 0x1e ;  /* 0x0000001e08297836 */ /* 0x040fe20000000000 */
[----:B------:R-:W-:Y:S01]  /*02a0*/  PLOP3.LUT P0, PT, P3, P5, PT, 0xf8, 0x8f ;  /* 0x00000000008f781c */ /* 0x000fe20001f0bf70 */
[----:B------:R-:W-:Y:S01]  /*02b0*/  VIADD R71, R8, 0x19 ;  /* 0x0000001908477836 */ /* 0x000fe20000000000 */
[----:B------:R-:W-:Y:S01]  /*02c0*/  LOP3.LUT R3, R80, 0xffff, RZ, 0xc0, !PT ;  /* 0x0000ffff50037812 */ /* 0x000fe200078ec0ff */
[C---:B------:R-:W-:Y:S01]  /*02d0*/  VIADD R72, R8.reuse, 0x1a ;  /* 0x0000001a08487836 */ /* 0x040fe20000000000 */
[----:B------:R-:W-:Y:S01]  /*02e0*/  PLOP3.LUT P1, PT, P2, P1, PT, 0xf8, 0x8f ;  /* 0x00000000008f781c */ /* 0x000fe20001723f70 */
[----:B------:R-:W-:Y:S01]  /*02f0*/  VIADD R73, R8, 0x1b ;  /* 0x0000001b08497836 */ /* 0x000fe20000000000 */
[----:B------:R-:W-:Y:S01]  /*0300*/  ISETP.GT.U32.OR P3, PT, R6, 0x46f, P4 ;  /* 0x0000046f0600780c */ /* 0x000fe20002764470 */
[----:B------:R-:W-:Y:S01]  /*0310*/  IMAD R3, R3, 0x8889, RZ ;  /* 0x0000888903037824 */ /* 0x000fe200078e02ff */
[----:B------:R-:W-:Y:S01]  /*0320*/  @P6 LOP3.LUT R0, R0, 0x800000, RZ, 0xfc, !PT ;  /* 0x0080000000006812 */ /* 0x000fe200078efcff */
[C---:B------:R-:W-:Y:S01]  /*0330*/  VIADD R74, R8.reuse, 0x1c ;  /* 0x0000001c084a7836 */ /* 0x040fe20000000000 */
[----:B------:R-:W-:Y:S01]  /*0340*/  P2R R101, PR, RZ, 0x2 ;  /* 0x00000002ff657803 */ /* 0x000fe20000000000 */
[C---:B------:R-:W-:Y:S01]  /*0350*/  VIADD R75, R8.reuse, 0x1d ;  /* 0x0000001d084b7836 */ /* 0x040fe20000000000 */
[----:B------:R-:W-:Y:S01]  /*0360*/  PLOP3.LUT P1, PT, P2, P3, PT, 0xf8, 0x8f ;  /* 0x00000000008f781c */ /* 0x000fe20001727f70 */
[----:B------:R-:W-:Y:S01]  /*0370*/  VIADD R47, R8, 0x4 ;  /* 0x00000004082f7836 */ /* 0x000fe20000000000 */
[----:B------:R-:W-:Y:S01]  /*0380*/  LOP3.LUT R0, R0, 0xffbfffff, RZ, 0xc0, !PT ;  /* 0xffbfffff00007812 */ /* 0x000fe200078ec0ff */
[----:B------:R-:W-:Y:S01]  /*0390*/  VIADD R46, R8, 0x1 ;  /* 0x00000001082e7836 */ /* 0x000fe20000000000 */
[----:B------:R-:W-:Y:S01]  /*03a0*/  ISETP.GT.U32.OR P3, PT, R6, 0x46e, P4 ;  /* 0x0000046e0600780c */ /* 0x000fe20002764470 */
[C---:B------:R-:W-:Y:S01]  /*03b0*/  VIADD R49, R8.reuse, 0x2 ;  /* 0x0000000208317836 */ /* 0x040fe20000000000 */
[----:B------:R-:W-:Y:S01]  /*03c0*/  SHF.R.U32.HI R44, RZ, 0x16, R3 ;  /* 0x00000016ff2c7819 */ /* 0x000fe20000011603 */
[C---:B------:R-:W-:Y:S01]  /*03d0*/  VIADD R48, R8.reuse, 0x3 ;  /* 0x0000000308307836 */ /* 0x040fe20000000000 */
[-C--:B------:R-:W-:Y:S01]  /*03e0*/  LEA.HI R3, R3, R12.reuse, RZ, 0xc ;  /* 0x0000000c03037211 */ /* 0x080fe200078f60ff */
[----:B------:R-:W-:Y:S01]  /*03f0*/  VIADD R54, R8, 0x5 ;  /* 0x0000000508367836 */ /* 0x000fe20000000000 */
[----:B------:R-:W-:Y:S01]  /*0400*/  @P0 LOP3.LUT R0, R0, 0x400000, RZ, 0xfc, !PT ;  /* 0x0040000000000812 */ /* 0x000fe200078efcff */
[----:B------:R-:W-:Y:S01]  /*0410*/  IMAD R6, R5, 0x4, R44 ;  /* 0x0000000405067824 */ /* 0x000fe200078e022c */
[----:B------:R-:W-:Y:S01]  /*0420*/  PLOP3.LUT P0, PT, P2, P3, PT, 0xf8, 0x8f ;  /* 0x00000000008f781c */ /* 0x000fe20001707f70 */
[C---:B------:R-:W-:Y:S01]  /*0430*/  VIADD R58, R8.reuse, 0x6 ;  /* 0x00000006083a7836 */ /* 0x040fe20000000000 */
[----:B------:R-:W-:Y:S01]  /*0440*/  ISETP.GT.U32.AND P2, PT, R3, 0x3f, PT ;  /* 0x0000003f0300780c */ /* 0x000fe20003f44070 */
[----:B------:R-:W-:Y:S01]  /*0450*/  VIADD R55, R8, 0x7 ;  /* 0x0000000708377836 */ /* 0x000fe20000000000 */
[----:B------:R-:W-:Y:S01]  /*0460*/  LOP3.LUT R3, R42, 0xffff, RZ, 0xc0, !PT ;  /* 0x0000ffff2a037812 */ /* 0x000fe200078ec0ff */
[----:B------:R-:W-:Y:S01]  /*0470*/  VIADD R56, R8, 0x8 ;  /* 0x0000000808387836 */ /* 0x000fe20000000000 */
[----:B------:R-:W-:Y:S01]  /*0480*/  LOP3.LUT R0, R0, 0xfdffffff, RZ, 0xc0, !PT ;  /* 0xfdffffff00007812 */ /* 0x000fe200078ec0ff */
[----:B------:R-:W-:Y:S01]  /*0490*/  VIADD R57, R8, 0x9 ;  /* 0x0000000908397836 */ /* 0x000fe20000000000 */
[----:B------:R-:W-:Y:S01]  /*04a0*/  ISETP.GT.U32.OR P2, PT, R6, 0xf, P2 ;  /* 0x0000000f0600780c */ /* 0x000fe20001744470 */
[----:B------:R-:W-:Y:S01]  /*04b0*/  IMAD R3, R3, 0x8889, RZ ;  /* 0x0000888903037824 */ /* 0x000fe200078e02ff */
[----:B------:R-:W-:Y:S01]  /*04c0*/  @P1 LOP3.LUT R0, R0, 0x2000000, RZ, 0xfc, !PT ;  /* 0x0200000000001812 */ /* 0x000fe200078efcff */
[----:B------:R-:W-:Y:S01]  /*04d0*/  VIADD R53, R8, 0xa ;  /* 0x0000000a08357836 */ /* 0x000fe20000000000 */
[----:B------:R-:W-:Y:S01]  /*04e0*/  ISETP.GT.U32.OR P3, PT, R14, 0x760, P4 ;  /* 0x000007600e00780c */ /* 0x000fe20002764470 */
[----:B------:R-:W-:Y:S01]  /*04f0*/  VIADD R50, R8, 0xb ;  /* 0x0000000b08327836 */ /* 0x000fe20000000000 */
[----:B------:R-:W-:Y:S01]  /*0500*/  LOP3.LUT R0, R0, 0xfeffffff, RZ, 0xc0, !PT ;  /* 0xfeffffff00007812 */ /* 0x000fe200078ec0ff */
        /* <DEDUP_REMOVED lines=10> */
[C---:B------:R-:W-:Y:S01]  /*05b0*/  VIADD R63, R8.reuse, 0x10 ;  /* 0x00000010083f7836 */ /* 0x040fe20000000000 */
[----:B------:R-:W-:Y:S01]  /*05c0*/  LOP3.LUT R3, R81, 0xffff, RZ, 0xc0, !PT ;  /* 0x0000ffff51037812 */ /* 0x000fe200078ec0ff */
[----:B------:R-:W-:Y:S01]  /*05d0*/  VIADD R64, R8, 0x11 ;  /* 0x0000001108407836 */ /* 0x000fe20000000000 */
[----:B------:R-:W-:Y:S01]  /*05e0*/  ISETP.GT.U32.OR P2, PT, R6, 0xf, P2 ;  /* 0x0000000f0600780c */ /* 0x000fe20001744470 */
[----:B------:R-:W-:Y:S01]  /*05f0*/  VIADD R65, R8, 0x12 ;  /* 0x0000001208417836 */ /* 0x000fe20000000000 */
[----:B------:R-:W-:Y:S01]  /*0600*/  ISETP.GT.U32.OR P3, PT, R14, 0x75f, P4 ;  /* 0x0000075f0e00780c */ /* 0x000fe20002764470 */
[----:B------:R-:W-:Y:S01]  /*0610*/  IMAD R3, R3, 0x8889, RZ ;  /* 0x0000888903037824 */ /* 0x000fe200078e02ff */
[C---:B------:R-:W-:Y:S01]  /*0620*/  LOP3.LUT R112, R8.reuse, 0xffff, RZ, 0xc0, !PT ;  /* 0x0000ffff08707812 */ /* 0x040fe200078ec0ff */
[----:B------:R-:W-:Y:S01]  /*0630*/  VIADD R66, R8, 0x13 ;  /* 0x0000001308427836 */ /* 0x000fe20000000000 */
[----:B------:R-:W-:Y:S01]  /*0640*/  LOP3.LUT R18, R46, 0xffff, RZ, 0xc0, !PT ;  /* 0x0000ffff2e127812 */ /* 0x000fe200078ec0ff */
[----:B------:R-:W-:Y:S01]  /*0650*/  VIADD R67, R8, 0x14 ;  /* 0x0000001408437836 */ /* 0x000fe20000000000 */
[----:B------:R-:W-:Y:S01]  /*0660*/  SHF.R.U32.HI R78, RZ, 0x16, R3 ;  /* 0x00000016ff4e7819 */ /* 0x000fe20000011603 */
[----:B------:R-:W-:Y:S01]  /*0670*/  IMAD R112, R112, 0x8889, RZ ;  /* 0x0000888970707824 */ /* 0x000fe200078e02ff */
[----:B------:R-:W-:Y:S01]  /*0680*/  LEA.HI R3, R3, R12, RZ, 0xc ;  /* 0x0000000c03037211 */ /* 0x000fe200078f60ff */
[----:B------:R-:W-:Y:S01]  /*0690*/  IMAD R18, R18, 0x8889, RZ ;  /* 0x0000888912127824 */ /* 0x000fe200078e02ff */
        /* <DEDUP_REMOVED lines=8> */
[----:B------:R-:W-:Y:S01]  /*0720*/  LOP3.LUT R2, R2, 0xffffdfff, RZ, 0xc0, !PT ;  /* 0xffffdfff02027812 */ /* 0x000fe200078ec0ff */
[----:B------:R-:W-:Y:S01]  /*0730*/  VIADD R76, R8, 0x18 ;  /* 0x00000018084c7836 */ /* 0x000fe20000000000 */
[----:B------:R-:W-:Y:S01]  /*0740*/  ISETP.GT.U32.OR P2, PT, R6, 0xf, P2 ;  /* 0x0000000f0600780c */ /* 0x000fe20001744470 */
[----:B------:R-:W-:Y:S01]  /*0750*/  IMAD R3, R3, 0x8889, RZ ;  /* 0x0000888903037824 */ /* 0x000fe200078e02ff */
[----:B------:R-:W-:-:S02]  /*0760*/  ISETP.GT.U32.OR P3, PT, R14, 0x75e, P4 ;  /* 0x0000075e0e00780c */ /* 0x000fc40002764470 */
[----:B------:R-:W-:Y:S02]  /*0770*/  SHF.R.U32.HI R7, RZ, 0x14, R112 ;  /* 0x00000014ff077819 */ /* 0x000fe40000011670 */
[----:B------:R-:W-:Y:S02]  /*0780*/  SHF.R.U32.HI R120, RZ, 0x16, R3 ;  /* 0x00000016ff787819 */ /* 0x000fe40000011603 */
[----:B------:R-:W-:Y:S02]  /*0790*/  LEA.HI R3, R3, R12, RZ, 0xc ;  /* 0x0000000c03037211 */ /* 0x000fe400078f60ff */
[----:B------:R-:W-:Y:S01]  /*07a0*/  @P0 LOP3.LUT R2, R2, 0x2000, RZ, 0xfc, !PT ;  /* 0x0000200002020812 */ /* 0x000fe200078efcff */
[----:B------:R-:W-:Y:S01]  /*07b0*/  IMAD R6, R5, 0x4, R120 ;  /* 0x0000000405067824 */ /* 0x000fe200078e0278 */
[----:B------:R-:W-:Y:S02]  /*07c0*/  PLOP3.LUT P0, PT, P2, P3, PT, 0xf8, 0x8f ;  /* 0x00000000008f781c */ /* 0x000fe40001707f70 */
[----:B------:R-:W-:-:S02]  /*07d0*/  ISETP.GT.U32.AND P2, PT, R3, 0x3f, PT ;  /* 0x0000003f0300780c */ /* 0x000fc40003f44070 */
[----:B------:R-:W-:Y:S02]  /*07e0*/  LOP3.LUT R3, R41, 0xffff, RZ, 0xc0, !PT ;  /* 0x0000ffff29037812 */ /* 0x000fe400078ec0ff */
[----:B------:R-:W-:Y:S02]  /*07f0*/  LOP3.LUT R2, R2, 0xffffefff, RZ, 0xc0, !PT ;  /* 0xffffefff02027812 */ /* 0x000fe400078ec0ff */
[----:B------:R-:W-:Y:S01]  /*0800*/  ISETP.GT.U32.OR P2, PT, R6, 0xf, P2 ;  /* 0x0000000f0600780c */ /* 0x000fe20001744470 */
[----:B------:R-:W-:Y:S01]  /*0810*/  IMAD R3, R3, 0x8889, RZ ;  /* 0x0000888903037824 */ /* 0x000fe200078e02ff */
[----:B------:R-:W-:Y:S01]  /*0820*/  ISETP.GT.U32.OR P3, PT, R14, 0x75d, P4 ;  /* 0x0000075d0e00780c */ /* 0x000fe20002764470 */
[----:B------:R-:W-:Y:S01]  /*0830*/  IMAD.IADD R6, R7, 0x1, R12 ;  /* 0x0000000107067824 */ /* 0x000fe200078e020c */
[----:B------:R-:W-:Y:S02]  /*0840*/  PRMT R16, R120, 0x9910, RZ ;  /* 0x0000991078107816 */ /* 0x000fe400000000ff */
[----:B------:R-:W-:-:S02]  /*0850*/  SHF.R.U32.HI R122, RZ, 0x16, R3 ;  /* 0x00000016ff7a7819 */ /* 0x000fc40000011603 */
[----:B------:R-:W-:Y:S01]  /*0860*/  @P0 LOP3.LUT R2, R2, 0x1000, RZ, 0xfc, !PT ;  /* 0x0000100002020812 */ /* 0x000fe200078efcff */
[----:B------:R-:W-:Y:S01]  /*0870*/  IMAD R16, R16, 0x78, RZ ;  /* 0x0000007810107824 */ /* 0x000fe200078e02ff */
[----:B------:R-:W-:Y:S01]  /*0880*/  PLOP3.LUT P0, PT, P2, P3, PT, 0xf8, 0x8f ;  /* 0x00000000008f781c */ /* 0x000fe20001707f70 */
[----:B------:R-:W-:Y:S01]  /*0890*/  IMAD R3, R5, 0x4, R122 ;  /* 0x0000000405037824 */ /* 0x000fe200078e027a */
[----:B------:R-:W-:Y:S01]  /*08a0*/  ISETP.GT.U32.AND P2, PT, R6, 0x3e, PT ;  /* 0x0000003e0600780c */ /* 0x000fe20003f44070 */
[----:B------:R-:W-:Y:S01]  /*08b0*/  IMAD.MOV R16, RZ, RZ, -R16 ;  /* 0x000000ffff107224 */ /* 0x000fe200078e0a10 */
[----:B------:R-:W-:Y:S02]  /*08c0*/  LOP3.LUT R2, R2, 0xfffff7ff, RZ, 0xc0, !PT ;  /* 0xfffff7ff02027812 */ /* 0x000fe400078ec0ff */
[----:B------:R-:W-:Y:S02]  /*08d0*/  ISETP.GT.U32.OR P2, PT, R3, 0xf, P2 ;  /* 0x0000000f0300780c */ /* 0x000fe40001744470 */
[----:B------:R-:W-:-:S02]  /*08e0*/  LOP3.LUT R3, R71, 0xffff, RZ, 0xc0, !PT ;  /* 0x0000ffff47037812 */ /* 0x000fc400078ec0ff */
[----:B------:R-:W-:Y:S02]  /*08f0*/  ISETP.GT.U32.OR P3, PT, R14, 0x761, P4 ;  /* 0x000007610e00780c */ /* 0x000fe40002764470 */
[----:B------:R-:W-:Y:S01]  /*0900*/  PRMT R16, R16, 0x7710, RZ ;  /* 0x0000771010107816 */ /* 0x000fe200000000ff */
[----:B------:R-:W-:Y:S01]  /*0910*/  IMAD R3, R3, 0x8889, RZ ;  /* 0x0000888903037824 */ /* 0x000fe200078e02ff */
[----:B------:R-:W-:Y:S02]  /*0920*/  @P0 LOP3.LUT R2, R2, 0x800, RZ, 0xfc, !PT ;  /* 0x0000080002020812 */ /* 0x000fe400078efcff */
[----:B------:R-:W-:Y:S01]  /*0930*/  PLOP3.LUT P0, PT, P2, P3, PT, 0xf8, 0x8f ;  /* 0x00000000008f781c */ /* 0x000fe20001707f70 */
[----:B------:R-:W-:Y:S01]  /*0940*/  IMAD.IADD R77, R77, 0x1, R16 ;  /* 0x000000014d4d7824 */ /* 0x000fe200078e0210 */
[--C-:B------:R-:W-:Y:S02]  /*0950*/  SHF.R.U32.HI R13, RZ, 0x14, R3.reuse ;  /* 0x00000014ff0d7819 */ /* 0x100fe40000011603 */
[----:B------:R-:W-:-:S02]  /*0960*/  SHF.R.U32.HI R38, RZ, 0x16, R3 ;  /* 0x00000016ff267819 */ /* 0x000fc40000011603 */
[----:B------:R-:W-:Y:S01]  /*0970*/  LOP3.LUT R2, R2, 0xfffffbff, RZ, 0xc0, !PT ;  /* 0xfffffbff02027812 */ /* 0x000fe200078ec0ff */
[----:B------:R-:W-:Y:S01]  /*0980*/  IMAD.IADD R6, R12, 0x1, R13 ;  /* 0x000000010c067824 */ /* 0x000fe200078e020d */
[----:B------:R-:W-:Y:S01]  /*0990*/  ISETP.GT.U32.OR P3, PT, R14, 0x766, P4 ;  /* 0x000007660e00780c */ /* 0x000fe20002764470 */
[----:B------:R-:W-:Y:S01]  /*09a0*/  IMAD R3, R5, 0x4, R38 ;  /* 0x0000000405037824 */ /* 0x000fe200078e0226 */
[----:B------:R-:W-:Y:S02]  /*09b0*/  LOP3.LUT R19, R48, 0xffff, RZ, 0xc0, !PT ;  /* 0x0000ffff30137812 */ /* 0x000fe400078ec0ff */
[----:B------:R-:W-:Y:S02]  /*09c0*/  ISETP.GT.U32.AND P2, PT, R6, 0x3f, PT ;  /* 0x0000003f0600780c */ /* 0x000fe40003f44070 */
[----:B------:R-:W-:Y:S01]  /*09d0*/  @P0 LOP3.LUT R2, R2, 0x400, RZ, 0xfc, !PT ;  /* 0x0000040002020812 */ /* 0x000fe200078efcff */
[----:B------:R-:W-:Y:S01]  /*09e0*/  IMAD R20, R19, 0x8889, RZ ;  /* 0x0000888913147824 */ /* 0x000fe200078e02ff */
[----:B------:R-:W-:-:S02]  /*09f0*/  ISETP.GT.U32.OR P2, PT, R3, 0xf, P2 ;  /* 0x0000000f0300780c */ /* 0x000fc40001744470 */
[----:B------:R-:W-:Y:S02]  /*0a00*/  LOP3.LUT R3, R72, 0xffff, RZ, 0xc0, !PT ;  /* 0x0000ffff48037812 */ /* 0x000fe400078ec0ff */
[----:B------:R-:W-:Y:S02]  /*0a10*/  PLOP3.LUT P0, PT, P2, P3, PT, 0xf8, 0x8f ;  /* 0x00000000008f781c */ /* 0x000fe40001707f70 */
[----:B------:R-:W-:Y:S01]  /*0a20*/  LOP3.LUT R2, R2, 0xfffffdff, RZ, 0xc0, !PT ;  /* 0xfffffdff02027812 */ /* 0x000fe200078ec0ff */
[----:B------:R-:W-:Y:S01]  /*0a30*/  IMAD R3, R3, 0x8889, RZ ;  /* 0x0000888903037824 */ /* 0x000fe200078e02ff */
[----:B------:R-:W-:Y:S02]  /*0a40*/  ISETP.GT.U32.OR P3, PT, R14, 0x765, P4 ;  /* 0x000007650e00780c */ /* 0x000fe40002764470 */
[----:B------:R-:W-:Y:S02]  /*0a50*/  LOP3.LUT R26, R56, 0xffff, RZ, 0xc0, !PT ;  /* 0x0000ffff381a7812 */ /* 0x000fe400078ec0ff */
[----:B------:R-:W-:-:S02]  /*0a60*/  SHF.R.U32.HI R11, RZ, 0x14, R3 ;  /* 0x00000014ff0b7819 */ /* 0x000fc40000011603 */
[----:B------:R-:W-:Y:S01]  /*0a70*/  SHF.R.U32.HI R6, RZ, 0x16, R3 ;  /* 0x00000016ff067819 */ /* 0x000fe20000011603 */
[----:B------:R-:W-:Y:S01]  /*0a80*/  IMAD R26, R26, 0x8889, RZ ;  /* 0x000088891a1a7824 */ /* 0x000fe200078e02ff */
[----:B------:R-:W-:Y:S01]  /*0a90*/  LOP3.LUT R28, R59, 0xffff, RZ, 0xc0, !PT ;  /* 0x0000ffff3b1c7812 */ /* 0x000fe200078ec0ff */
[----:B------:R-:W-:Y:S01]  /*0aa0*/  IMAD.IADD R9, R12, 0x1, R11 ;  /* 0x000000010c097824 */ /* 0x000fe200078e020b */
[----:B------:R-:W-:Y:S01]  /*0ab0*/  @P0 LOP3.LUT R2, R2, 0x200, RZ, 0xfc, !PT ;  /* 0x0000020002020812 */ /* 0x000fe200078efcff */
[----:B------:R-:W-:Y:S01]  /*0ac0*/  IMAD R3, R5, 0x4, R6 ;  /* 0x0000000405037824 */ /* 0x000fe200078e0206 */
[----:B------:R-:W-:Y:S01]  /*0ad0*/  LOP3.LUT R34, R65, 0xffff, RZ, 0xc0, !PT ;  /* 0x0000ffff41227812 */ /* 0x000fe200078ec0ff */
[----:B------:R-:W-:Y:S01]  /*0ae0*/  IMAD R28, R28, 0x8889, RZ ;  /* 0x000088891c1c7824 */ /* 0x000fe200078e02ff */
[----:B------:R-:W-:Y:S02]  /*0af0*/  ISETP.GT.U32.AND P2, PT, R9, 0x3f, PT ;  /* 0x0000003f0900780c */ /* 0x000fe40003f44070 */
[----:B------:R-:W-:Y:S01]  /*0b00*/  LOP3.LUT R2, R2, 0xfffffeff, RZ, 0xc0, !PT ;  /* 0xfffffeff02027812 */ /* 0x000fe200078ec0ff */
[----:B------:R-:W-:Y:S01]  /*0b10*/  IMAD R34, R34, 0x8889, RZ ;  /* 0x0000888922227824 */ /* 0x000fe200078e02ff */
[----:B------:R-:W-:-:S02]  /*0b20*/  ISETP.GT.U32.OR P2, PT, R3, 0xf, P2 ;  /* 0x0000000f0300780c */ /* 0x000fc40001744470 */
[----:B------:R-:W-:Y:S02]  /*0b30*/  LOP3.LUT R3, R73, 0xffff, RZ, 0xc0, !PT ;  /* 0x0000ffff49037812 */ /* 0x000fe400078ec0ff */
[----:B------:R-:W-:Y:S02]  /*0b40*/  PLOP3.LUT P0, PT, P2, P3, PT, 0xf8, 0x8f ;  /* 0x00000000008f781c */ /* 0x000fe40001707f70 */
[----:B------:R-:W-:Y:S01]  /*0b50*/  ISETP.GT.U32.OR P3, PT, R14, 0x764, P4 ;  /* 0x000007640e00780c */ /* 0x000fe20002764470 */
[----:B------:R-:W-:Y:S01]  /*0b60*/  IMAD R3, R3, 0x8889, RZ ;  /* 0x0000888903037824 */ /* 0x000fe200078e02ff */
[----:B------:R-:W-:Y:S02]  /*0b70*/  SHF.R.U32.HI R99, RZ, 0x16, R28 ;  /* 0x00000016ff637819 */ /* 0x000fe4000001161c */
[----:B------:R-:W-:Y:S02]  /*0b80*/  SHF.R.U32.HI R93, RZ, 0x16, R34 ;  /* 0x00000016ff5d7819 */ /* 0x000fe40000011622 */
[----:B------:R-:W-:-:S02]  /*0b90*/  SHF.R.U32.HI R9, RZ, 0x14, R3 ;  /* 0x00000014ff097819 */ /* 0x000fc40000011603 */
[----:B------:R-:W-:Y:S02]  /*0ba0*/  SHF.R.U32.HI R84, RZ, 0x16, R3 ;  /* 0x00000016ff547819 */ /* 0x000fe40000011603 */
[----:B------:R-:W-:Y:S01]  /*0bb0*/  SHF.R.U32.HI R112, RZ, 0x16, R112 ;  /* 0x00000016ff707819 */ /* 0x000fe20000011670 */
[----:B------:R-:W-:Y:S01]  /*0bc0*/  IMAD.IADD R10, R12, 0x1, R9 ;  /* 0x000000010c0a7824 */ /* 0x000fe200078e0209 */
[----:B------:R-:W-:Y:S01]  /*0bd0*/  @P0 LOP3.LUT R2, R2, 0x100, RZ, 0xfc, !PT ;  /* 0x0000010002020812 */ /* 0x000fe200078efcff */
[----:B------:R-:W-:Y:S01]  /*0be0*/  IMAD R3, R5, 0x4, R84 ;  /* 0x0000000405037824 */ /* 0x000fe200078e0254 */
[----:B------:R-:W-:Y:S02]  /*0bf0*/  SHF.R.U32.HI R4, RZ, 0x13, R4 ;  /* 0x00000013ff047819 */ /* 0x000fe40000011604 */
[----:B------:R-:W-:Y:S02]  /*0c00*/  ISETP.GT.U32.AND P2, PT, R10, 0x3f, PT ;  /* 0x0000003f0a00780c */ /* 0x000fe40003f44070 */
[----:B------:R-:W-:-:S02]  /*0c10*/  LOP3.LUT R2, R2, 0xffffff7f, RZ, 0xc0, !PT ;  /* 0xffffff7f02027812 */ /* 0x000fc400078ec0ff */
[----:B------:R-:W-:Y:S02]  /*0c20*/  ISETP.GT.U32.OR P2, PT, R3, 0xf, P2 ;  /* 0x0000000f0300780c */ /* 0x000fe40001744470 */
[----:B------:R-:W-:Y:S02]  /*0c30*/  LOP3.LUT R3, R74, 0xffff, RZ, 0xc0, !PT ;  /* 0x0000ffff4a037812 */ /* 0x000fe400078ec0ff */
[----:B------:R-:W-:Y:S02]  /*0c40*/  PLOP3.LUT P0, PT, P2, P3, PT, 0xf8, 0x8f ;  /* 0x00000000008f781c */ /* 0x000fe40001707f70 */
[----:B------:R-:W-:Y:S01]  /*0c50*/  ISETP.GT.U32.OR P3, PT, R14, 0x763, P4 ;  /* 0x000007630e00780c */ /* 0x000fe20002764470 */
[----:B------:R-:W-:Y:S01]  /*0c60*/  IMAD R3, R3, 0x8889, RZ ;  /* 0x0000888903037824 */ /* 0x000fe200078e02ff */
[----:B------:R-:W-:Y:S02]  /*0c70*/  PRMT R83, R4, 0x9910, RZ ;  /* 0x0000991004537816 */ /* 0x000fe400000000ff */
[----:B------:R-:W-:-:S02]  /*0c80*/  LOP3.LUT R0, R0, 0xfffffffe, RZ, 0xc0, !PT ;  /* 0xfffffffe00007812 */ /* 0x000fc400078ec0ff */
[--C-:B------:R-:W-:Y:S02]  /*0c90*/  SHF.R.U32.HI R10, RZ, 0x14, R3.reuse ;  /* 0x00000014ff0a7819 */ /* 0x100fe40000011603 */
[----:B------:R-:W-:-:S03]  /*0ca0*/  SHF.R.U32.HI R124, RZ, 0x16, R3 ;  /* 0x00000016ff7c7819 */ /* 0x000fc60000011603 */
[----:B------:R-:W-:Y:S01]  /*0cb0*/  IMAD.IADD R15, R12, 0x1, R10 ;  /* 0x000000010c0f7824 */ /* 0x000fe200078e020a */
[----:B------:R-:W-:Y:S01]  /*0cc0*/  @P0 LOP3.LUT R2, R2, 0x80, RZ, 0xfc, !PT ;  /* 0x0000008002020812 */ /* 0x000fe200078efcff */
[----:B------:R-:W-:-:S03]  /*0cd0*/  IMAD R3, R5, 0x4, R124 ;  /* 0x0000000405037824 */ /* 0x000fc600078e027c */
[----:B------:R-:W-:Y:S02]  /*0ce0*/  ISETP.GT.U32.AND P2, PT, R15, 0x3f, PT ;  /* 0x0000003f0f00780c */ /* 0x000fe40003f44070 */
[----:B------:R-:W-:Y:S02]  /*0cf0*/  PRMT R15, R122, 0x9910, RZ ;  /* 0x000099107a0f7816 */ /* 0x000fe400000000ff */
[----:B------:R-:W-:Y:S02]  /*0d00*/  ISETP.GT.U32.OR P2, PT, R3, 0xf, P2 ;  /* 0x0000000f0300780c */ /* 0x000fe40001744470 */
[----:B------:R-:W-:Y:S01]  /*0d10*/  LOP3.LUT R3, R75, 0xffff, RZ, 0xc0, !PT ;  /* 0x0000ffff4b037812 */ /* 0x000fe200078ec0ff */
[----:B------:R-:W-:Y:S01]  /*0d20*/  IMAD R15, R15, 0x78, RZ ;  /* 0x000000780f0f7824 */ /* 0x000fe200078e02ff */
[----:B------:R-:W-:Y:S02]  /*0d30*/  PLOP3.LUT P0, PT, P2, P3, PT, 0xf8, 0x8f ;  /* 0x00000000008f781c */ /* 0x000fe40001707f70 */
[----:B------:R-:W-:Y:S01]  /*0d40*/  ISETP.GT.U32.OR P3, PT, R14, 0x762, P4 ;  /* 0x000007620e00780c */ /* 0x000fe20002764470 */
[----:B------:R-:W-:Y:S01]  /*0d50*/  IMAD R82, R3, 0x8889, RZ ;  /* 0x0000888903527824 */ /* 0x000fe200078e02ff */
[----:B------:R-:W-:Y:S01]  /*0d60*/  LOP3.LUT R2, R2, 0xffffffbf, RZ, 0xc0, !PT ;  /* 0xffffffbf02027812 */ /* 0x000fe200078ec0ff */
[----:B------:R-:W-:-:S03]  /*0d70*/  IMAD.MOV R15, RZ, RZ, -R15 ;  /* 0x000000ffff0f7224 */ /* 0x000fc600078e0a0f */
[--C-:B------:R-:W-:Y:S02]  /*0d80*/  SHF.R.U32.HI R3, RZ, 0x14, R82.reuse ;  /* 0x00000014ff037819 */ /* 0x100fe40000011652 */
[----:B------:R-:W-:Y:S02]  /*0d90*/  SHF.R.U32.HI R82, RZ, 0x16, R82 ;  /* 0x00000016ff527819 */ /* 0x000fe40000011652 */
[----:B------:R-:W-:Y:S01]  /*0da0*/  PRMT R16, R15, 0x7710, RZ ;  /* 0x000077100f107816 */ /* 0x000fe200000000ff */
[----:B------:R-:W-:Y:S01]  /*0db0*/  IMAD.IADD R12, R12, 0x1, R3 ;  /* 0x000000010c0c7824 */ /* 0x000fe200078e0203 */
[----:B------:R-:W-:Y:S01]  /*0dc0*/  @P0 LOP3.LUT R2, R2, 0x40, RZ, 0xfc, !PT ;  /* 0x0000004002020812 */ /* 0x000fe200078efcff */
[----:B------:R-:W-:Y:S02]  /*0dd0*/  IMAD R14, R5, 0x4, R82 ;  /* 0x00000004050e7824 */ /* 0x000fe400078e0252 */
[----:B------:R-:W-:Y:S01]  /*0de0*/  IMAD.IADD R41, R41, 0x1, R16 ;  /* 0x0000000129297824 */ /* 0x000fe200078e0210 */
[----:B------:R-:W-:-:S02]  /*0df0*/  ISETP.GT.U32.AND P2, PT, R12, 0x3f, PT ;  /* 0x0000003f0c00780c */ /* 0x000fc40003f44070 */
[----:B------:R-:W-:Y:S02]  /*0e00*/  LOP3.LUT R12, R47, 0xffff, RZ, 0xc0, !PT ;  /* 0x0000ffff2f0c7812 */ /* 0x000fe400078ec0ff */
[----:B------:R-:W-:Y:S02]  /*0e10*/  ISETP.GT.U32.OR P2, PT, R14, 0xf, P2 ;  /* 0x0000000f0e00780c */ /* 0x000fe40001744470 */
[----:B------:R-:W-:Y:S01]  /*0e20*/  LOP3.LUT R2, R2, 0xffffffdf, RZ, 0xc0, !PT ;  /* 0xffffffdf02027812 */ /* 0x000fe200078ec0ff */
[----:B------:R-:W-:Y:S01]  /*0e30*/  IMAD R17, R12, 0x8889, RZ ;  /* 0x000088890c117824 */ /* 0x000fe200078e02ff */
[----:B------:R-:W-:-:S04]  /*0e40*/  PLOP3.LUT P0, PT, P2, P3, PT, 0xf8, 0x8f ;  /* 0x00000000008f781c */ /* 0x000fc80001707f70 */
[--C-:B------:R-:W-:Y:S02]  /*0e50*/  SHF.R.U32.HI R12, RZ, 0x14, R17.reuse ;  /* 0x00000014ff0c7819 */ /* 0x100fe40000011611 */
[----:B------:R-:W-:Y:S02]  /*0e60*/  SHF.R.U32.HI R17, RZ, 0x16, R17 ;  /* 0x00000016ff117819 */ /* 0x000fe40000011611 */
[----:B------:R-:W-:Y:S02]  /*0e70*/  PRMT R14, R12, 0x9910, RZ ;  /* 0x000099100c0e7816 */ /* 0x000fe400000000ff */
[----:B------:R-:W-:-:S03]  /*0e80*/  PRMT R12, R17, 0x9910, RZ ;  /* 0x00009910110c7816 */ /* 0x000fc600000000ff */
[----:B------:R-:W-:Y:S01]  /*0e90*/  IMAD R14, R14, 0x1e, RZ ;  /* 0x0000001e0e0e7824 */ /* 0x000fe200078e02ff */
[----:B------:R-:W-:Y:S01]  /*0ea0*/  @P0 LOP3.LUT R2, R2, 0x20, RZ, 0xfc, !PT ;  /* 0x0000002002020812 */ /* 0x000fe200078efcff */
[----:B------:R-:W-:Y:S02]  /*0eb0*/  IMAD R12, R12, 0x78, RZ ;  /* 0x000000780c0c7824 */ /* 0x000fe400078e02ff */
[----:B------:R-:W-:Y:S01]  /*0ec0*/  IMAD.MOV R14, RZ, RZ, -R14 ;  /* 0x000000ffff0e7224 */ /* 0x000fe200078e0a0e */
[----:B------:R-:W-:Y:S01]  /*0ed0*/  LOP3.LUT R2, R2, 0xffefffff, RZ, 0xc0, !PT ;  /* 0xffefffff02027812 */ /* 0x000fe200078ec0ff */
[----:B------:R-:W-:-:S03]  /*0ee0*/  IMAD.MOV R12, RZ, RZ, -R12 ;  /* 0x000000ffff0c7224 */ /* 0x000fc600078e0a0c */
[----:B------:R-:W-:Y:S02]  /*0ef0*/  PRMT R14, R14, 0x7710, RZ ;  /* 0x000077100e0e7816 */ /* 0x000fe400000000ff */
[----:B------:R-:W-:-:S05]  /*0f00*/  PRMT R12, R12, 0x7710, RZ ;  /* 0x000077100c0c7816 */ /* 0x000fca00000000ff */
[C---:B------:R-:W-:Y:S01]  /*0f10*/  IMAD.IADD R111, R47.reuse, 0x1, R12 ;  /* 0x000000012f6f7824 */ /* 0x040fe200078e020c */
[----:B------:R-:W-:Y:S01]  /*0f20*/  SHF.R.U32.HI R12, RZ, 0x14, R18 ;  /* 0x00000014ff0c7819 */ /* 0x000fe20000011612 */
[----:B------:R-:W-:Y:S01]  /*0f30*/  IMAD.IADD R47, R47, 0x1, R14 ;  /* 0x000000012f2f7824 */ /* 0x000fe200078e020e */
[----:B------:R-:W-:Y:S02]  /*0f40*/  SHF.R.U32.HI R14, RZ, 0x16, R18 ;  /* 0x00000016ff0e7819 */ /* 0x000fe40000011612 */
[----:B------:R-:W-:Y:S02]  /*0f50*/  PRMT R16, R12, 0x9910, RZ ;  /* 0x000099100c107816 */ /* 0x000fe400000000ff */
[----:B------:R-:W-:Y:S02]  /*0f60*/  PRMT R15, R14, 0x9910, RZ ;  /* 0x000099100e0f7816 */ /* 0x000fe400000000ff */
[----:B------:R-:W-:Y:S02]  /*0f70*/  PRMT R18, R44, 0x9910, RZ ;  /* 0x000099102c127816 */ /* 0x000fe400000000ff */
[----:B------:R-:W-:Y:S01]  /*0f80*/  PRMT R111, R111, 0x9910, RZ ;  /* 0x000099106f6f7816 */ /* 0x000fe200000000ff */
[----:B------:R-:W-:-:S02]  /*0f90*/  IMAD.MOV.U32 R12, RZ, RZ, R15 ;  /* 0x000000ffff0c7224 */ /* 0x000fc400078e000f */
[----:B------:R-:W-:Y:S02]  /*0fa0*/  IMAD.MOV.U32 R15, RZ, RZ, R16 ;  /* 0x000000ffff0f7224 */ /* 0x000fe400078e0010 */
[----:B------:R-:W-:Y:S01]  /*0fb0*/  IMAD.MOV.U32 R16, RZ, RZ, R18 ;  /* 0x000000ffff107224 */ /* 0x000fe200078e0012 */
[----:B------:R-:W-:Y:S01]  /*0fc0*/  LOP3.LUT R18, R49, 0xffff, RZ, 0xc0, !PT ;  /* 0x0000ffff31127812 */ /* 0x000fe200078ec0ff */
[----:B------:R-:W-:Y:S02]  /*0fd0*/  IMAD R12, R12, 0x78, RZ ;  /* 0x000000780c0c7824 */ /* 0x000fe400078e02ff */
[----:B------:R-:W-:Y:S02]  /*0fe0*/  IMAD R15, R15, 0x1e, RZ ;  /* 0x0000001e0f0f7824 */ /* 0x000fe400078e02ff */
[----:B------:R-:W-:Y:S02]  /*0ff0*/  IMAD.MOV R12, RZ, RZ, -R12 ;  /* 0x000000ffff0c7224 */ /* 0x000fe400078e0a0c */
[----:B------:R-:W-:-:S02]  /*1000*/  IMAD R18, R18, 0x8889, RZ ;  /* 0x0000888912127824 */ /* 0x000fc400078e02ff */
[----:B------:R-:W-:Y:S01]  /*1010*/  IMAD.MOV R21, RZ, RZ, -R15 ;  /* 0x000000ffff157224 */ /* 0x000fe200078e0a0f */
[----:B------:R-:W-:Y:S01]  /*1020*/  PRMT R19, R12, 0x7710, RZ ;  /* 0x000077100c137816 */ /* 0x000fe200000000ff */
[----:B------:R-:W-:Y:S01]  /*1030*/  IMAD R16, R16, 0x78, RZ ;  /* 0x0000007810107824 */ /* 0x000fe200078e02ff */
[--C-:B------:R-:W-:Y:S02]  /*1040*/  SHF.R.U32.HI R12, RZ, 0x14, R18.reuse ;  /* 0x00000014ff0c7819 */ /* 0x100fe40000011612 */
[----:B------:R-:W-:Y:S01]  /*1050*/  PRMT R21, R21, 0x7710, RZ ;  /* 0x0000771015157816 */ /* 0x000fe200000000ff */
[----:B------:R-:W-:Y:S01]  /*1060*/  IMAD.IADD R114, R46, 0x1, R19 ;  /* 0x000000012e727824 */ /* 0x000fe200078e0213 */
[----:B------:R-:W-:Y:S01]  /*1070*/  SHF.R.U32.HI R15, RZ, 0x16, R18 ;  /* 0x00000016ff0f7819 */ /* 0x000fe20000011612 */
[----:B------:R-:W-:Y:S01]  /*1080*/  IMAD.MOV R16, RZ, RZ, -R16 ;  /* 0x000000ffff107224 */ /* 0x000fe200078e0a10 */
[----:B------:R-:W-:Y:S01]  /*1090*/  PRMT R19, R12, 0x9910, RZ ;  /* 0x000099100c137816 */ /* 0x000fe200000000ff */
[----:B------:R-:W-:Y:S01]  /*10a0*/  IMAD.IADD R46, R46, 0x1, R21 ;  /* 0x000000012e2e7824 */ /* 0x000fe200078e0215 */
[----:B------:R-:W-:-:S02]  /*10b0*/  PRMT R18, R15, 0x9910, RZ ;  /* 0x000099100f127816 */ /* 0x000fc400000000ff */
[--C-:B------:R-:W-:Y:S02]  /*10c0*/  SHF.R.U32.HI R12, RZ, 0x14, R20.reuse ;  /* 0x00000014ff0c7819 */ /* 0x100fe40000011614 */
[----:B------:R-:W-:Y:S02]  /*10d0*/  PRMT R21, R118, 0x9910, RZ ;  /* 0x0000991076157816 */ /* 0x000fe400000000ff */
[----:B------:R-:W-:Y:S02]  /*10e0*/  PRMT R23, R16, 0x7710, RZ ;  /* 0x0000771010177816 */ /* 0x000fe400000000ff */
[----:B------:R-:W-:Y:S01]  /*10f0*/  PRMT R22, R12, 0x9910, RZ ;  /* 0x000099100c167816 */ /* 0x000fe200000000ff */
[----:B------:R-:W-:Y:S01]  /*1100*/  IMAD R12, R18, 0x78, RZ ;  /* 0x00000078120c7824 */ /* 0x000fe200078e02ff */
[----:B------:R-:W-:Y:S01]  /*1110*/  SHF.R.U32.HI R16, RZ, 0x16, R20 ;  /* 0x00000016ff107819 */ /* 0x000fe20000011614 */
[----:B------:R-:W-:Y:S02]  /*1120*/  IMAD.MOV.U32 R20, RZ, RZ, R21 ;  /* 0x000000ffff147224 */ /* 0x000fe400078e0015 */
[----:B------:R-:W-:Y:S01]  /*1130*/  IMAD R18, R19, 0x1e, RZ ;  /* 0x0000001e13127824 */ /* 0x000fe200078e02ff */
[----:B------:R-:W-:Y:S01]  /*1140*/  PRMT R21, R16, 0x9910, RZ ;  /* 0x0000991010157816 */ /* 0x000fe200000000ff */
[----:B------:R-:W-:-:S02]  /*1150*/  IMAD.MOV R12, RZ, RZ, -R12 ;  /* 0x000000ffff0c7224 */ /* 0x000fc400078e0a0c */
[----:B------:R-:W-:Y:S02]  /*1160*/  IMAD R19, R20, 0x78, RZ ;  /* 0x0000007814137824 */ /* 0x000fe400078e02ff */
[----:B------:R-:W-:Y:S01]  /*1170*/  IMAD.MOV R18, RZ, RZ, -R18 ;  /* 0x000000ffff127224 */ /* 0x000fe200078e0a12 */
[----:B------:R-:W-:Y:S01]  /*1180*/  PRMT R12, R12, 0x7710, RZ ;  /* 0x000077100c0c7816 */ /* 0x000fe200000000ff */
[----:B------:R-:W-:Y:S02]  /*1190*/  IMAD.MOV.U32 R20, RZ, RZ, R22 ;  /* 0x000000ffff147224 */ /* 0x000fe400078e0016 */
[----:B------:R-:W-:Y:S01]  /*11a0*/  IMAD.MOV R22, RZ, RZ, -R19 ;  /* 0x000000ffff167224 */ /* 0x000fe200078e0a13 */
[----:B------:R-:W-:Y:S01]  /*11b0*/  PRMT R18, R18, 0x7710, RZ ;  /* 0x0000771012127816 */ /* 0x000fe200000000ff */
[----:B------:R-:W-:Y:S01]  /*11c0*/  IMAD.IADD R80, R80, 0x1, R23 ;  /* 0x0000000150507824 */ /* 0x000fe200078e0217 */
[----:B------:R-:W-:Y:S01]  /*11d0*/  PRMT R23, R78, 0x9910, RZ ;  /* 0x000099104e177816 */ /* 0x000fe200000000ff */
[----:B------:R-:W-:Y:S01]  /*11e0*/  IMAD.MOV.U32 R19, RZ, RZ, R21 ;  /* 0x000000ffff137224 */ /* 0x000fe200078e0015 */
[----:B------:R-:W-:Y:S01]  /*11f0*/  PRMT R21, R22, 0x7710, RZ ;  /* 0x0000771016157816 */ /* 0x000fe200000000ff */
[----:B------:R-:W-:-:S02]  /*1200*/  IMAD.IADD R113, R49, 0x1, R12 ;  /* 0x0000000131717824 */ /* 0x000fc400078e020c */
[----:B------:R-:W-:Y:S02]  /*1210*/  IMAD.IADD R49, R49, 0x1, R18 ;  /* 0x0000000131317824 */ /* 0x000fe400078e0212 */
[----:B------:R-:W-:Y:S02]  /*1220*/  IMAD R18, R20, 0x1e, RZ ;  /* 0x0000001e14127824 */ /* 0x000fe400078e02ff */
[----:B------:R-:W-:Y:S02]  /*1230*/  IMAD.MOV.U32 R22, RZ, RZ, R23 ;  /* 0x000000ffff167224 */ /* 0x000fe400078e0017 */
[----:B------:R-:W-:Y:S02]  /*1240*/  IMAD R12, R19, 0x78, RZ ;  /* 0x00000078130c7824 */ /* 0x000fe400078e02ff */
[----:B------:R-:W-:Y:S02]  /*1250*/  IMAD.IADD R42, R42, 0x1, R21 ;  /* 0x000000012a2a7824 */ /* 0x000fe400078e0215 */
[----:B------:R-:W-:Y:S01]  /*1260*/  IMAD.MOV R21, RZ, RZ, -R18 ;  /* 0x000000ffff157224 */ /* 0x000fe200078e0a12 */
[----:B------:R-:W-:Y:S01]  /*1270*/  LOP3.LUT R18, R54, 0xffff, RZ, 0xc0, !PT ;  /* 0x0000ffff36127812 */ /* 0x000fe200078ec0ff */
[----:B------:R-:W-:Y:S01]  /*1280*/  IMAD R19, R22, 0x78, RZ ;  /* 0x0000007816137824 */ /* 0x000fe200078e02ff */
[----:B------:R-:W-:Y:S01]  /*1290*/  LOP3.LUT R22, R58, 0xffff, RZ, 0xc0, !PT ;  /* 0x0000ffff3a167812 */ /* 0x000fe200078ec0ff */
[----:B------:R-:W-:Y:S01]  /*12a0*/  IMAD.MOV R12, RZ, RZ, -R12 ;  /* 0x000000ffff0c7224 */ /* 0x000fe200078e0a0c */
[----:B------:R-:W-:Y:S01]  /*12b0*/  PRMT R21, R21, 0x7710, RZ ;  /* 0x0000771015157816 */ /* 0x000fe200000000ff */
[----:B------:R-:W-:-:S02]  /*12c0*/  IMAD.MOV R24, RZ, RZ, -R19 ;  /* 0x000000ffff187224 */ /* 0x000fc400078e0a13 */
[----:B------:R-:W-:Y:S01]  /*12d0*/  IMAD R20, R18, 0x8889, RZ ;  /* 0x0000888912147824 */ /* 0x000fe200078e02ff */
[----:B------:R-:W-:Y:S01]  /*12e0*/  PRMT R19, R12, 0x7710, RZ ;  /* 0x000077100c137816 */ /* 0x000fe200000000ff */
[----:B------:R-:W-:Y:S01]  /*12f0*/  IMAD R22, R22, 0x8889, RZ ;  /* 0x0000888916167824 */ /* 0x000fe200078e02ff */
[----:B------:R-:W-:Y:S02]  /*1300*/  PRMT R24, R24, 0x7710, RZ ;  /* 0x0000771018187816 */ /* 0x000fe400000000ff */
[--C-:B------:R-:W-:Y:S01]  /*1310*/  SHF.R.U32.HI R18, RZ, 0x16, R20.reuse ;  /* 0x00000016ff127819 */ /* 0x100fe20000011614 */
[C---:B------:R-:W-:Y:S01]  /*1320*/  IMAD.IADD R12, R48.reuse, 0x1, R19 ;  /* 0x00000001300c7824 */ /* 0x040fe200078e0213 */
[----:B------:R-:W-:Y:S01]  /*1330*/  SHF.R.U32.HI R20, RZ, 0x14, R20 ;  /* 0x00000014ff147819 */ /* 0x000fe20000011614 */
[----:B------:R-:W-:Y:S01]  /*1340*/  IMAD.IADD R48, R48, 0x1, R21 ;  /* 0x0000000130307824 */ /* 0x000fe200078e0215 */
[----:B------:R-:W-:Y:S01]  /*1350*/  SHF.R.U32.HI R21, RZ, 0x14, R22 ;  /* 0x00000014ff157819 */ /* 0x000fe20000011616 */
[----:B------:R-:W-:Y:S01]  /*1360*/  IMAD.IADD R81, R81, 0x1, R24 ;  /* 0x0000000151517824 */ /* 0x000fe200078e0218 */
[----:B------:R-:W-:-:S02]  /*1370*/  SHF.R.U32.HI R19, RZ, 0x16, R22 ;  /* 0x00000016ff137819 */ /* 0x000fc40000011616 */
[----:B------:R-:W-:Y:S02]  /*1380*/  PRMT R22, R18, 0x9910, RZ ;  /* 0x0000991012167816 */ /* 0x000fe400000000ff */
[----:B------:R-:W-:Y:S02]  /*1390*/  PRMT R23, R20, 0x9910, RZ ;  /* 0x0000991014177816 */ /* 0x000fe400000000ff */
[----:B------:R-:W-:Y:S01]  /*13a0*/  PRMT R24, R19, 0x9910, RZ ;  /* 0x0000991013187816 */ /* 0x000fe200000000ff */
[----:B------:R-:W-:Y:S01]  /*13b0*/  IMAD.MOV.U32 R20, RZ, RZ, R22 ;  /* 0x000000ffff147224 */ /* 0x000fe200078e0016 */
[----:B------:R-:W-:Y:S01]  /*13c0*/  PRMT R25, R21, 0x9910, RZ ;  /* 0x0000991015197816 */ /* 0x000fe200000000ff */
[----:B------:R-:W-:Y:S02]  /*13d0*/  IMAD.MOV.U32 R21, RZ, RZ, R23 ;  /* 0x000000ffff157224 */ /* 0x000fe400078e0017 */
[----:B------:R-:W-:Y:S01]  /*13e0*/  IMAD.MOV.U32 R22, RZ, RZ, R24 ;  /* 0x000000ffff167224 */ /* 0x000fe200078e0018 */
[----:B------:R-:W-:Y:S01]  /*13f0*/  LOP3.LUT R24, R55, 0xffff, RZ, 0xc0, !PT ;  /* 0x0000ffff37187812 */ /* 0x000fe200078ec0ff */
[----:B------:R-:W-:-:S02]  /*1400*/  IMAD.MOV.U32 R23, RZ, RZ, R25 ;  /* 0x000000ffff177224 */ /* 0x000fc400078e0019 */
[----:B------:R-:W-:Y:S02]  /*1410*/  IMAD R20, R20, 0x78, RZ ;  /* 0x0000007814147824 */ /* 0x000fe400078e02ff */
[----:B------:R-:W-:Y:S02]  /*1420*/  IMAD R21, R21, 0x1e, RZ ;  /* 0x0000001e15157824 */ /* 0x000fe400078e02ff */
[----:B------:R-:W-:Y:S02]  /*1430*/  IMAD R22, R22, 0x78, RZ ;  /* 0x0000007816167824 */ /* 0x000fe400078e02ff */
[----:B------:R-:W-:Y:S02]  /*1440*/  IMAD R23, R23, 0x1e, RZ ;  /* 0x0000001e17177824 */ /* 0x000fe400078e02ff */
[----:B------:R-:W-:Y:S02]  /*1450*/  IMAD.MOV R20, RZ, RZ, -R20 ;  /* 0x000000ffff147224 */ /* 0x000fe400078e0a14 */
[----:B------:R-:W-:-:S02]  /*1460*/  IMAD.MOV R25, RZ, RZ, -R21 ;  /* 0x000000ffff197224 */ /* 0x000fc400078e0a15 */
[----:B------:R-:W-:Y:S01]  /*1470*/  IMAD.MOV R22, RZ, RZ, -R22 ;  /* 0x000000ffff167224 */ /* 0x000fe200078e0a16 */
[----:B------:R-:W-:Y:S01]  /*1480*/  PRMT R21, R20, 0x7710, RZ ;  /* 0x0000771014157816 */ /* 0x000fe200000000ff */
[----:B------:R-:W-:Y:S01]  /*1490*/  IMAD.MOV R27, RZ, RZ, -R23 ;  /* 0x000000ffff1b7224 */ /* 0x000fe200078e0a17 */
[----:B------:R-:W-:Y:S01]  /*14a0*/  PRMT R23, R25, 0x7710, RZ ;  /* 0x0000771019177816 */ /* 0x000fe200000000ff */
[----:B------:R-:W-:Y:S01]  /*14b0*/  IMAD R24, R24, 0x8889, RZ ;  /* 0x0000888918187824 */ /* 0x000fe200078e02ff */
[----:B------:R-:W-:Y:S01]  /*14c0*/  PRMT R109, R22, 0x7710, RZ ;  /* 0x00007710166d7816 */ /* 0x000fe200000000ff */
[C---:B------:R-:W-:Y:S01]  /*14d0*/  IMAD.IADD R110, R54.reuse, 0x1, R21 ;  /* 0x00000001366e7824 */ /* 0x040fe200078e0215 */
[----:B------:R-:W-:Y:S01]  /*14e0*/  PRMT R25, R27, 0x7710, RZ ;  /* 0x000077101b197816 */ /* 0x000fe200000000ff */
[----:B------:R-:W-:Y:S01]  /*14f0*/  IMAD.IADD R54, R54, 0x1, R23 ;  /* 0x0000000136367824 */ /* 0x000fe200078e0217 */
[----:B------:R-:W-:Y:S01]  /*1500*/  SHF.R.U32.HI R106, RZ, 0x16, R24 ;  /* 0x00000016ff6a7819 */ /* 0x000fe20000011618 */
[C---:B------:R-:W-:Y:S01]  /*1510*/  IMAD.IADD R109, R58.reuse, 0x1, R109 ;  /* 0x000000013a6d7824 */ /* 0x040fe200078e026d */
[----:B------:R-:W-:Y:S01]  /*1520*/  SHF.R.U32.HI R21, RZ, 0x16, R26 ;  /* 0x00000016ff157819 */ /* 0x000fe2000001161a */
[----:B------:R-:W-:Y:S01]  /*1530*/  IMAD.IADD R58, R58, 0x1, R25 ;  /* 0x000000013a3a7824 */ /* 0x000fe200078e0219 */
[----:B------:R-:W-:-:S02]  /*1540*/  SHF.R.U32.HI R20, RZ, 0x14, R24 ;  /* 0x00000014ff147819 */ /* 0x000fc40000011618 */
[----:B------:R-:W-:Y:S02]  /*1550*/  PRMT R23, R106, 0x9910, RZ ;  /* 0x000099106a177816 */ /* 0x000fe400000000ff */
[----:B------:R-:W-:Y:S02]  /*1560*/  SHF.R.U32.HI R22, RZ, 0x14, R26 ;  /* 0x00000014ff167819 */ /* 0x000fe4000001161a */
[----:B------:R-:W-:Y:S02]  /*1570*/  PRMT R25, R21, 0x9910, RZ ;  /* 0x0000991015197816 */ /* 0x000fe400000000ff */
[----:B------:R-:W-:Y:S01]  /*1580*/  PRMT R24, R20, 0x9910, RZ ;  /* 0x0000991014187816 */ /* 0x000fe200000000ff */
[----:B------:R-:W-:Y:S01]  /*1590*/  IMAD.MOV.U32 R20, RZ, RZ, R23 ;  /* 0x000000ffff147224 */ /* 0x000fe200078e0017 */
[----:B------:R-:W-:Y:S01]  /*15a0*/  PRMT R26, R22, 0x9910, RZ ;  /* 0x00009910161a7816 */ /* 0x000fe200000000ff */
[----:B------:R-:W-:Y:S01]  /*15b0*/  IMAD.MOV.U32 R23, RZ, RZ, R25 ;  /* 0x000000ffff177224 */ /* 0x000fe200078e0019 */
[----:B------:R-:W-:Y:S01]  /*15c0*/  LOP3.LUT R27, R53, 0xffff, RZ, 0xc0, !PT ;  /* 0x0000ffff351b7812 */ /* 0x000fe200078ec0ff */
[----:B------:R-:W-:-:S02]  /*15d0*/  IMAD.MOV.U32 R22, RZ, RZ, R24 ;  /* 0x000000ffff167224 */ /* 0x000fc400078e0018 */
[----:B------:R-:W-:Y:S01]  /*15e0*/  IMAD.MOV.U32 R24, RZ, RZ, R26 ;  /* 0x000000ffff187224 */ /* 0x000fe200078e001a */
[----:B------:R-:W-:Y:S01]  /*15f0*/  LOP3.LUT R26, R57, 0xffff, RZ, 0xc0, !PT ;  /* 0x0000ffff391a7812 */ /* 0x000fe200078ec0ff */
[----:B------:R-:W-:Y:S02]  /*1600*/  IMAD R20, R20, 0x78, RZ ;  /* 0x0000007814147824 */ /* 0x000fe400078e02ff */
[----:B------:R-:W-:Y:S02]  /*1610*/  IMAD R23, R23, 0x78, RZ ;  /* 0x0000007817177824 */ /* 0x000fe400078e02ff */
[----:B------:R-:W-:Y:S02]  /*1620*/  IMAD R22, R22, 0x1e, RZ ;  /* 0x0000001e16167824 */ /* 0x000fe400078e02ff */
[----:B------:R-:W-:Y:S02]  /*1630*/  IMAD R24, R24, 0x1e, RZ ;  /* 0x0000001e18187824 */ /* 0x000fe400078e02ff */
[----:B------:R-:W-:-:S02]  /*1640*/  IMAD.MOV R20, RZ, RZ, -R20 ;  /* 0x000000ffff147224 */ /* 0x000fc400078e0a14 */
[----:B------:R-:W-:Y:S02]  /*1650*/  IMAD.MOV R23, RZ, RZ, -R23 ;  /* 0x000000ffff177224 */ /* 0x000fe400078e0a17 */
[----:B------:R-:W-:Y:S01]  /*1660*/  IMAD.MOV R22, RZ, RZ, -R22 ;  /* 0x000000ffff167224 */ /* 0x000fe200078e0a16 */
[----:B------:R-:W-:Y:S01]  /*1670*/  PRMT R20, R20, 0x7710, RZ ;  /* 0x0000771014147816 */ /* 0x000fe200000000ff */
[----:B------:R-:W-:Y:S01]  /*1680*/  IMAD.MOV R24, RZ, RZ, -R24 ;  /* 0x000000ffff187224 */ /* 0x000fe200078e0a18 */
[----:B------:R-:W-:Y:S01]  /*1690*/  PRMT R23, R23, 0x7710, RZ ;  /* 0x0000771017177816 */ /* 0x000fe200000000ff */
[----:B------:R-:W-:Y:S01]  /*16a0*/  IMAD R26, R26, 0x8889, RZ ;  /* 0x000088891a1a7824 */ /* 0x000fe200078e02ff */
[----:B------:R-:W-:Y:S01]  /*16b0*/  PRMT R22, R22, 0x7710, RZ ;  /* 0x0000771016167816 */ /* 0x000fe200000000ff */
[----:B------:R-:W-:Y:S01]  /*16c0*/  IMAD R27, R27, 0x8889, RZ ;  /* 0x000088891b1b7824 */ /* 0x000fe200078e02ff */
[----:B------:R-:W-:Y:S01]  /*16d0*/  PRMT R25, R24, 0x7710, RZ ;  /* 0x0000771018197816 */ /* 0x000fe200000000ff */
[C---:B------:R-:W-:Y:S01]  /*16e0*/  IMAD.IADD R107, R55.reuse, 0x1, R20 ;  /* 0x00000001376b7824 */ /* 0x040fe200078e0214 */
[--C-:B------:R-:W-:Y:S01]  /*16f0*/  SHF.R.U32.HI R104, RZ, 0x16, R26.reuse ;  /* 0x00000016ff687819 */ /* 0x100fe2000001161a */
[C---:B------:R-:W-:Y:S01]  /*1700*/  IMAD.IADD R108, R56.reuse, 0x1, R23 ;  /* 0x00000001386c7824 */ /* 0x040fe200078e0217 */
[----:B------:R-:W-:Y:S01]  /*1710*/  SHF.R.U32.HI R20, RZ, 0x14, R26 ;  /* 0x00000014ff147819 */ /* 0x000fe2000001161a */
[----:B------:R-:W-:Y:S01]  /*1720*/  IMAD.IADD R55, R55, 0x1, R22 ;  /* 0x0000000137377824 */ /* 0x000fe200078e0216 */
[----:B------:R-:W-:Y:S01]  /*1730*/  SHF.R.U32.HI R23, RZ, 0x16, R27 ;  /* 0x00000016ff177819 */ /* 0x000fe2000001161b */
[----:B------:R-:W-:Y:S01]  /*1740*/  IMAD.IADD R56, R56, 0x1, R25 ;  /* 0x0000000138387824 */ /* 0x000fe200078e0219 */
[----:B------:R-:W-:-:S02]  /*1750*/  PRMT R24, R104, 0x9910, RZ ;  /* 0x0000991068187816 */ /* 0x000fc400000000ff */
[----:B------:R-:W-:Y:S02]  /*1760*/  SHF.R.U32.HI R22, RZ, 0x14, R27 ;  /* 0x00000014ff167819 */ /* 0x000fe4000001161b */
[----:B------:R-:W-:Y:S01]  /*1770*/  PRMT R25, R20, 0x9910, RZ ;  /* 0x0000991014197816 */ /* 0x000fe200000000ff */
[----:B------:R-:W-:Y:S01]  /*1780*/  IMAD.MOV.U32 R20, RZ, RZ, R24 ;  /* 0x000000ffff147224 */ /* 0x000fe200078e0018 */
[----:B------:R-:W-:Y:S02]  /*1790*/  PRMT R26, R23, 0x9910, RZ ;  /* 0x00009910171a7816 */ /* 0x000fe400000000ff */
[----:B------:R-:W-:Y:S01]  /*17a0*/  PRMT R27, R22, 0x9910, RZ ;  /* 0x00009910161b7816 */ /* 0x000fe200000000ff */
[----:B------:R-:W-:Y:S02]  /*17b0*/  IMAD.MOV.U32 R22, RZ, RZ, R25 ;  /* 0x000000ffff167224 */ /* 0x000fe400078e0019 */
[----:B------:R-:W-:Y:S02]  /*17c0*/  IMAD.MOV.U32 R24, RZ, RZ, R26 ;  /* 0x000000ffff187224 */ /* 0x000fe400078e001a */
[----:B------:R-:W-:-:S02]  /*17d0*/  IMAD R20, R20, 0x78, RZ ;  /* 0x0000007814147824 */ /* 0x000fc400078e02ff */
[----:B------:R-:W-:Y:S01]  /*17e0*/  IMAD.MOV.U32 R25, RZ, RZ, R27 ;  /* 0x000000ffff197224 */ /* 0x000fe200078e001b */
[----:B------:R-:W-:Y:S01]  /*17f0*/  LOP3.LUT R27, R50, 0xffff, RZ, 0xc0, !PT ;  /* 0x0000ffff321b7812 */ /* 0x000fe200078ec0ff */
[----:B------:R-:W-:Y:S02]  /*1800*/  IMAD R22, R22, 0x1e, RZ ;  /* 0x0000001e16167824 */ /* 0x000fe400078e02ff */
[----:B------:R-:W-:Y:S02]  /*1810*/  IMAD R24, R24, 0x78, RZ ;  /* 0x0000007818187824 */ /* 0x000fe400078e02ff */
[----:B------:R-:W-:Y:S02]  /*1820*/  IMAD.MOV R20, RZ, RZ, -R20 ;  /* 0x000000ffff147224 */ /* 0x000fe400078e0a14 */
[----:B------:R-:W-:Y:S02]  /*1830*/  IMAD R25, R25, 0x1e, RZ ;  /* 0x0000001e19197824 */ /* 0x000fe400078e02ff */
[----:B------:R-:W-:Y:S01]  /*1840*/  IMAD.MOV R22, RZ, RZ, -R22 ;  /* 0x000000ffff167224 */ /* 0x000fe200078e0a16 */
[----:B------:R-:W-:Y:S01]  /*1850*/  PRMT R20, R20, 0x7710, RZ ;  /* 0x0000771014147816 */ /* 0x000fe200000000ff */
[----:B------:R-:W-:-:S02]  /*1860*/  IMAD.MOV R24, RZ, RZ, -R24 ;  /* 0x000000ffff187224 */ /* 0x000fc400078e0a18 */
[----:B------:R-:W-:Y:S01]  /*1870*/  IMAD.MOV R25, RZ, RZ, -R25 ;  /* 0x000000ffff197224 */ /* 0x000fe200078e0a19 */
[----:B------:R-:W-:Y:S01]  /*1880*/  PRMT R22, R22, 0x7710, RZ ;  /* 0x0000771016167816 */ /* 0x000fe200000000ff */
[----:B------:R-:W-:Y:S01]  /*1890*/  IMAD R27, R27, 0x8889, RZ ;  /* 0x000088891b1b7824 */ /* 0x000fe200078e02ff */
[----:B------:R-:W-:Y:S01]  /*18a0*/  PRMT R24, R24, 0x7710, RZ ;  /* 0x0000771018187816 */ /* 0x000fe200000000ff */
[----:B------:R-:W-:Y:S01]  /*18b0*/  IMAD.IADD R20, R57, 0x1, R20 ;  /* 0x0000000139147824 */ /* 0x000fe200078e0214 */
[----:B------:R-:W-:Y:S01]  /*18c0*/  PRMT R26, R25, 0x7710, RZ ;  /* 0x00007710191a7816 */ /* 0x000fe200000000ff */
[----:B------:R-:W-:Y:S01]  /*18d0*/  IMAD.IADD R57, R57, 0x1, R22 ;  /* 0x0000000139397824 */ /* 0x000fe200078e0216 */
[--C-:B------:R-:W-:Y:S01]  /*18e0*/  SHF.R.U32.HI R22, RZ, 0x14, R27.reuse ;  /* 0x00000014ff167819 */ /* 0x100fe2000001161b */
[C---:B------:R-:W-:Y:S01]  /*18f0*/  IMAD.IADD R105, R53.reuse, 0x1, R24 ;  /* 0x0000000135697824 */ /* 0x040fe200078e0218 */
        /* <DEDUP_REMOVED lines=11> */
[----:B------:R-:W-:Y:S01]  /*19b0*/  IMAD.MOV.U32 R26, RZ, RZ, R28 ;  /* 0x000000ffff1a7224 */ /* 0x000fe200078e001c */
[----:B------:R-:W-:Y:S01]  /*19c0*/  LOP3.LUT R28, R60, 0xffff, RZ, 0xc0, !PT ;  /* 0x0000ffff3c1c7812 */ /* 0x000fe200078ec0ff */
[----:B------:R-:W-:-:S02]  /*19d0*/  IMAD R22, R22, 0x78, RZ ;  /* 0x0000007816167824 */ /* 0x000fc400078e02ff */
[----:B------:R-:W-:Y:S02]  /*19e0*/  IMAD R25, R25, 0x1e, RZ ;  /* 0x0000001e19197824 */ /* 0x000fe400078e02ff */
[----:B------:R-:W-:Y:S02]  /*19f0*/  IMAD R27, R27, 0x1e, RZ ;  /* 0x0000001e1b1b7824 */ /* 0x000fe400078e02ff */
[----:B------:R-:W-:Y:S02]  /*1a00*/  IMAD R26, R26, 0x78, RZ ;  /* 0x000000781a1a7824 */ /* 0x000fe400078e02ff */
[----:B------:R-:W-:Y:S02]  /*1a10*/  IMAD.MOV R22, RZ, RZ, -R22 ;  /* 0x000000ffff167224 */ /* 0x000fe400078e0a16 */
        /* <DEDUP_REMOVED lines=11> */
[----:B------:R-:W-:Y:S01]  /*1ad0*/  IMAD.IADD R50, R50, 0x1, R25 ;  /* 0x0000000132327824 */ /* 0x000fe200078e0219 */
[----:B------:R-:W-:Y:S01]  /*1ae0*/  SHF.R.U32.HI R25, RZ, 0x14, R28 ;  /* 0x00000014ff197819 */ /* 0x000fe2000001161c */
[C---:B------:R-:W-:Y:S01]  /*1af0*/  IMAD.IADD R22, R59.reuse, 0x1, R22 ;  /* 0x000000013b167824 */ /* 0x040fe200078e0216 */
[--C-:B------:R-:W-:Y:S01]  /*1b00*/  SHF.R.U32.HI R97, RZ, 0x16, R29.reuse ;  /* 0x00000016ff617819 */ /* 0x100fe2000001161d */
        /* <DEDUP_REMOVED lines=26> */
[----:B------:R-:W-:-:S02]  /*1cb0*/  IMAD.IADD R102, R60, 0x1, R25 ;  /* 0x000000013c667824 */ /* 0x000fc400078e0219 */
[C---:B------:R-:W-:Y:S01]  /*1cc0*/  IMAD.IADD R25, R61.reuse, 0x1, R26 ;  /* 0x000000013d197824 */ /* 0x040fe200078e021a */
[--C-:B------:R-:W-:Y:S01]  /*1cd0*/  SHF.R.U32.HI R26, RZ, 0x14, R29.reuse ;  /* 0x00000014ff1a7819 */ /* 0x100fe2000001161d */
[----:B------:R-:W-:Y:S01]  /*1ce0*/  IMAD.IADD R61, R61, 0x1, R28 ;  /* 0x000000013d3d7824 */ /* 0x000fe200078e021c */
[----:B------:R-:W-:Y:S01]  /*1cf0*/  SHF.R.U32.HI R28, RZ, 0x16, R29 ;  /* 0x00000016ff1c7819 */ /* 0x000fe2000001161d */
[----:B------:R-:W-:Y:S01]  /*1d00*/  IMAD.IADD R60, R60, 0x1, R27 ;  /* 0x000000013c3c7824 */ /* 0x000fe200078e021b */
[--C-:B------:R-:W-:Y:S02]  /*1d10*/  SHF.R.U32.HI R29, RZ, 0x16, R30.reuse ;  /* 0x00000016ff1d7819 */ /* 0x100fe4000001161e */
[----:B------:R-:W-:Y:S02]  /*1d20*/  SHF.R.U32.HI R27, RZ, 0x14, R30 ;  /* 0x00000014ff1b7819 */ /* 0x000fe4000001161e */
[----:B------:R-:W-:Y:S02]  /*1d30*/  PRMT R30, R28, 0x9910, RZ ;  /* 0x000099101c1e7816 */ /* 0x000fe400000000ff */
[----:B------:R-:W-:-:S02]  /*1d40*/  PRMT R32, R29, 0x9910, RZ ;  /* 0x000099101d207816 */ /* 0x000fc400000000ff */
[----:B------:R-:W-:Y:S01]  /*1d50*/  PRMT R31, R26, 0x9910, RZ ;  /* 0x000099101a1f7816 */ /* 0x000fe200000000ff */
[----:B------:R-:W-:Y:S01]  /*1d60*/  IMAD.MOV.U32 R26, RZ, RZ, R30 ;  /* 0x000000ffff1a7224 */ /* 0x000fe200078e001e */
[----:B------:R-:W-:Y:S01]  /*1d70*/  PRMT R33, R27, 0x9910, RZ ;  /* 0x000099101b217816 */ /* 0x000fe200000000ff */
[----:B------:R-:W-:Y:S02]  /*1d80*/  IMAD.MOV.U32 R30, RZ, RZ, R32 ;  /* 0x000000ffff1e7224 */ /* 0x000fe400078e0020 */
[----:B------:R-:W-:Y:S02]  /*1d90*/  IMAD.MOV.U32 R27, RZ, RZ, R31 ;  /* 0x000000ffff1b7224 */ /* 0x000fe400078e001f */
[----:B------:R-:W-:Y:S01]  /*1da0*/  IMAD.MOV.U32 R31, RZ, RZ, R33 ;  /* 0x000000ffff1f7224 */ /* 0x000fe200078e0021 */
[----:B------:R-:W-:Y:S01]  /*1db0*/  LOP3.LUT R33, R64, 0xffff, RZ, 0xc0, !PT ;  /* 0x0000ffff40217812 */ /* 0x000fe200078ec0ff */
[----:B------:R-:W-:Y:S02]  /*1dc0*/  IMAD R26, R26, 0x78, RZ ;  /* 0x000000781a1a7824 */ /* 0x000fe400078e02ff */
[----:B------:R-:W-:-:S02]  /*1dd0*/  IMAD R30, R30, 0x78, RZ ;  /* 0x000000781e1e7824 */ /* 0x000fc400078e02ff */
        /* <DEDUP_REMOVED lines=31> */
[----:B------:R-:W-:Y:S02]  /*1fd0*/  IMAD.MOV R30, RZ, RZ, -R30 ;  /* 0x000000ffff1e7224 */ /* 0x000fe400078e0a1e */
[----:B------:R-:W-:Y:S02]  /*1fe0*/  IMAD.MOV R32, RZ, RZ, -R32 ;  /* 0x000000ffff207224 */ /* 0x000fe400078e0a20 */
[----:B------:R-:W-:Y:S01]  /*1ff0*/  IMAD R31, R31, 0x1e, RZ ;  /* 0x0000001e1f1f7824 */ /* 0x000fe200078e02ff */
[----:B------:R-:W-:Y:S01]  /*2000*/  PRMT R95, R30, 0x7710, RZ ;  /* 0x000077101e5f7816 */ /* 0x000fe200000000ff */
[----:B------:R-:W-:Y:S01]  /*2010*/  IMAD.MOV R33, RZ, RZ, -R33 ;  /* 0x000000ffff217224 */ /* 0x000fe200078e0a21 */
[----:B------:R-:W-:Y:S01]  /*2020*/  PRMT R96, R32, 0x7710, RZ ;  /* 0x0000771020607816 */ /* 0x000fe200000000ff */
[----:B------:R-:W-:-:S02]  /*2030*/  IMAD.MOV R31, RZ, RZ, -R31 ;  /* 0x000000ffff1f7224 */ /* 0x000fc400078e0a1f */
[----:B------:R-:W-:Y:S01]  /*2040*/  IMAD R34, R34, 0x8889, RZ ;  /* 0x0000888922227824 */ /* 0x000fe200078e02ff */
[----:B------:R-:W-:Y:S01]  /*2050*/  PRMT R30, R33, 0x7710, RZ ;  /* 0x00007710211e7816 */ /* 0x000fe200000000ff */
[----:B------:R-:W-:Y:S01]  /*2060*/  IMAD.IADD R96, R65, 0x1, R96 ;  /* 0x0000000141607824 */ /* 0x000fe200078e0260 */
[----:B------:R-:W-:Y:S01]  /*2070*/  PRMT R31, R31, 0x7710, RZ ;  /* 0x000077101f1f7816 */ /* 0x000fe200000000ff */
[----:B------:R-:W-:Y:S01]  /*2080*/  IMAD R35, R35, 0x8889, RZ ;  /* 0x0000888923237824 */ /* 0x000fe200078e02ff */
[----:B------:R-:W-:Y:S01]  /*2090*/  SHF.R.U32.HI R92, RZ, 0x16, R34 ;  /* 0x00000016ff5c7819 */ /* 0x000fe20000011622 */
[----:B------:R-:W-:Y:S01]  /*20a0*/  IMAD.IADD R65, R65, 0x1, R30 ;  /* 0x0000000141417824 */ /* 0x000fe200078e021e */
[----:B------:R-:W-:Y:S01]  /*20b0*/  SHF.R.U32.HI R30, RZ, 0x14, R34 ;  /* 0x00000014ff1e7819 */ /* 0x000fe20000011622 */
[----:B------:R-:W-:Y:S01]  /*20c0*/  IMAD.IADD R95, R64, 0x1, R95 ;  /* 0x00000001405f7824 */ /* 0x000fe200078e025f */
[----:B------:R-:W-:Y:S01]  /*20d0*/  PRMT R32, R92, 0x9910, RZ ;  /* 0x000099105c207816 */ /* 0x000fe200000000ff */
[----:B------:R-:W-:Y:S01]  /*20e0*/  IMAD.IADD R64, R64, 0x1, R31 ;  /* 0x0000000140407824 */ /* 0x000fe200078e021f */
[----:B------:R-:W-:-:S02]  /*20f0*/  SHF.R.U32.HI R31, RZ, 0x14, R35 ;  /* 0x00000014ff1f7819 */ /* 0x000fc40000011623 */
[----:B------:R-:W-:Y:S01]  /*2100*/  PRMT R34, R30, 0x9910, RZ ;  /* 0x000099101e227816 */ /* 0x000fe200000000ff */
[----:B------:R-:W-:Y:S01]  /*2110*/  IMAD.MOV.U32 R30, RZ, RZ, R32 ;  /* 0x000000ffff1e7224 */ /* 0x000fe200078e0020 */
[----:B------:R-:W-:Y:S02]  /*2120*/  PRMT R36, R31, 0x9910, RZ ;  /* 0x000099101f247816 */ /* 0x000fe400000000ff */
[----:B------:R-:W-:Y:S01]  /*2130*/  SHF.R.U32.HI R33, RZ, 0x16, R35 ;  /* 0x00000016ff217819 */ /* 0x000fe20000011623 */
[----:B------:R-:W-:Y:S01]  /*2140*/  IMAD.MOV.U32 R31, RZ, RZ, R34 ;  /* 0x000000ffff1f7224 */ /* 0x000fe200078e0022 */
[----:B------:R-:W-:Y:S01]  /*2150*/  LOP3.LUT R35, R68, 0xffff, RZ, 0xc0, !PT ;  /* 0x0000ffff44237812 */ /* 0x000fe200078ec0ff */
[----:B------:R-:W-:Y:S01]  /*2160*/  IMAD R30, R30, 0x78, RZ ;  /* 0x000000781e1e7824 */ /* 0x000fe200078e02ff */
[----:B------:R-:W-:Y:S01]  /*2170*/  PRMT R34, R33, 0x9910, RZ ;  /* 0x0000991021227816 */ /* 0x000fe200000000ff */
[----:B------:R-:W-:Y:S02]  /*2180*/  IMAD R31, R31, 0x1e, RZ ;  /* 0x0000001e1f1f7824 */ /* 0x000fe400078e02ff */
[----:B------:R-:W-:Y:S01]  /*2190*/  IMAD.MOV.U32 R32, RZ, RZ, R36 ;  /* 0x000000ffff207224 */ /* 0x000fe200078e0024 */
[----:B------:R-:W-:Y:S01]  /*21a0*/  LOP3.LUT R36, R69, 0xffff, RZ, 0xc0, !PT ;  /* 0x0000ffff45247812 */ /* 0x000fe200078ec0ff */
[----:B------:R-:W-:-:S02]  /*21b0*/  IMAD.MOV R40, RZ, RZ, -R30 ;  /* 0x000000ffff287224 */ /* 0x000fc400078e0a1e */
[----:B------:R-:W-:Y:S02]  /*21c0*/  IMAD.MOV R43, RZ, RZ, -R31 ;  /* 0x000000ffff2b7224 */ /* 0x000fe400078e0a1f */
[----:B------:R-:W-:Y:S01]  /*21d0*/  IMAD R32, R32, 0x1e, RZ ;  /* 0x0000001e20207824 */ /* 0x000fe200078e02ff */
[----:B------:R-:W-:Y:S01]  /*21e0*/  PRMT R31, R40, 0x7710, RZ ;  /* 0x00007710281f7816 */ /* 0x000fe200000000ff */
[----:B------:R-:W-:Y:S02]  /*21f0*/  IMAD R30, R34, 0x78, RZ ;  /* 0x00000078221e7824 */ /* 0x000fe400078e02ff */
[----:B------:R-:W-:Y:S01]  /*2200*/  IMAD R37, R35, 0x8889, RZ ;  /* 0x0000888923257824 */ /* 0x000fe200078e02ff */
[----:B------:R-:W-:Y:S01]  /*2210*/  PRMT R35, R43, 0x7710, RZ ;  /* 0x000077102b237816 */ /* 0x000fe200000000ff */
[----:B------:R-:W-:Y:S02]  /*2220*/  IMAD.MOV R40, RZ, RZ, -R32 ;  /* 0x000000ffff287224 */ /* 0x000fe400078e0a20 */
[----:B------:R-:W-:Y:S01]  /*2230*/  IMAD.MOV R32, RZ, RZ, -R30 ;  /* 0x000000ffff207224 */ /* 0x000fe200078e0a1e */
[----:B------:R-:W-:Y:S01]  /*2240*/  SHF.R.U32.HI R34, RZ, 0x16, R37 ;  /* 0x00000016ff227819 */ /* 0x000fe20000011625 */
[----:B------:R-:W-:Y:S01]  /*2250*/  IMAD.IADD R30, R66, 0x1, R31 ;  /* 0x00000001421e7824 */ /* 0x000fe200078e021f */
[----:B------:R-:W-:Y:S01]  /*2260*/  PRMT R40, R40, 0x7710, RZ ;  /* 0x0000771028287816 */ /* 0x000fe200000000ff */
[----:B------:R-:W-:-:S02]  /*2270*/  IMAD.IADD R66, R66, 0x1, R35 ;  /* 0x0000000142427824 */ /* 0x000fc400078e0223 */
[----:B------:R-:W-:Y:S01]  /*2280*/  IMAD R35, R36, 0x8889, RZ ;  /* 0x0000888924237824 */ /* 0x000fe200078e02ff */
[----:B------:R-:W-:Y:S02]  /*2290*/  PRMT R36, R32, 0x7710, RZ ;  /* 0x0000771020247816 */ /* 0x000fe400000000ff */
[----:B------:R-:W-:Y:S02]  /*22a0*/  SHF.R.U32.HI R32, RZ, 0x14, R37 ;  /* 0x00000014ff207819 */ /* 0x000fe40000011625 */
[--C-:B------:R-:W-:Y:S01]  /*22b0*/  SHF.R.U32.HI R89, RZ, 0x16, R35.reuse ;  /* 0x00000016ff597819 */ /* 0x100fe20000011623 */
[C---:B------:R-:W-:Y:S01]  /*22c0*/  IMAD.IADD R31, R67.reuse, 0x1, R36 ;  /* 0x00000001431f7824 */ /* 0x040fe200078e0224 */
[----:B------:R-:W-:Y:S01]  /*22d0*/  PRMT R36, R34, 0x9910, RZ ;  /* 0x0000991022247816 */ /* 0x000fe200000000ff */
[----:B------:R-:W-:Y:S01]  /*22e0*/  IMAD.IADD R67, R67, 0x1, R40 ;  /* 0x0000000143437824 */ /* 0x000fe200078e0228 */
[----:B------:R-:W-:Y:S02]  /*22f0*/  PRMT R37, R32, 0x9910, RZ ;  /* 0x0000991020257816 */ /* 0x000fe400000000ff */
[----:B------:R-:W-:Y:S01]  /*2300*/  SHF.R.U32.HI R32, RZ, 0x14, R35 ;  /* 0x00000014ff207819 */ /* 0x000fe20000011623 */
[----:B------:R-:W-:Y:S01]  /*2310*/  IMAD.MOV.U32 R35, RZ, RZ, R36 ;  /* 0x000000ffff237224 */ /* 0x000fe200078e0024 */
[----:B------:R-:W-:Y:S01]  /*2320*/  PRMT R40, R89, 0x9910, RZ ;  /* 0x0000991059287816 */ /* 0x000fe200000000ff */
[----:B------:R-:W-:Y:S01]  /*2330*/  IMAD.MOV.U32 R36, RZ, RZ, R37 ;  /* 0x000000ffff247224 */ /* 0x000fe200078e0025 */
[----:B------:R-:W-:Y:S01]  /*2340*/  PRMT R43, R32, 0x9910, RZ ;  /* 0x00009910202b7816 */ /* 0x000fe200000000ff */
[----:B------:R-:W-:-:S02]  /*2350*/  IMAD R32, R35, 0x78, RZ ;  /* 0x0000007823207824 */ /* 0x000fc400078e02ff */
[----:B------:R-:W-:Y:S02]  /*2360*/  IMAD.MOV.U32 R37, RZ, RZ, R40 ;  /* 0x000000ffff257224 */ /* 0x000fe400078e0028 */
[----:B------:R-:W-:Y:S01]  /*2370*/  IMAD.MOV.U32 R40, RZ, RZ, R43 ;  /* 0x000000ffff287224 */ /* 0x000fe200078e002b */
[----:B------:R-:W-:Y:S01]  /*2380*/  LOP3.LUT R43, R70, 0xffff, RZ, 0xc0, !PT ;  /* 0x0000ffff462b7812 */ /* 0x000fe200078ec0ff */
[----:B------:R-:W-:Y:S02]  /*2390*/  IMAD R35, R36, 0x1e, RZ ;  /* 0x0000001e24237824 */ /* 0x000fe400078e02ff */
[----:B------:R-:W-:Y:S02]  /*23a0*/  IMAD R36, R37, 0x78, RZ ;  /* 0x0000007825247824 */ /* 0x000fe400078e02ff */
[----:B------:R-:W-:Y:S02]  /*23b0*/  IMAD.MOV R37, RZ, RZ, -R32 ;  /* 0x000000ffff257224 */ /* 0x000fe400078e0a20 */
[----:B------:R-:W-:-:S02]  /*23c0*/  IMAD R32, R40, 0x1e, RZ ;  /* 0x0000001e28207824 */ /* 0x000fc400078e02ff */
[----:B------:R-:W-:Y:S02]  /*23d0*/  IMAD.MOV R36, RZ, RZ, -R36 ;  /* 0x000000ffff247224 */ /* 0x000fe400078e0a24 */
[----:B------:R-:W-:Y:S02]  /*23e0*/  IMAD.MOV R40, RZ, RZ, -R32 ;  /* 0x000000ffff287224 */ /* 0x000fe400078e0a20 */
[----:B------:R-:W-:Y:S01]  /*23f0*/  IMAD.MOV R45, RZ, RZ, -R35 ;  /* 0x000000ffff2d7224 */ /* 0x000fe200078e0a23 */
[----:B------:R-:W-:Y:S01]  /*2400*/  PRMT R35, R37, 0x7710, RZ ;  /* 0x0000771025237816 */ /* 0x000fe200000000ff */
[----:B------:R-:W-:Y:S01]  /*2410*/  IMAD R43, R43, 0x8889, RZ ;  /* 0x000088892b2b7824 */ /* 0x000fe200078e02ff */
[----:B------:R-:W-:Y:S02]  /*2420*/  PRMT R90, R36, 0x7710, RZ ;  /* 0x00007710245a7816 */ /* 0x000fe400000000ff */
[----:B------:R-:W-:Y:S01]  /*2430*/  PRMT R36, R40, 0x7710, RZ ;  /* 0x0000771028247816 */ /* 0x000fe200000000ff */
[----:B------:R-:W-:Y:S01]  /*2440*/  IMAD.IADD R32, R68, 0x1, R35 ;  /* 0x0000000144207824 */ /* 0x000fe200078e0223 */
[--C-:B------:R-:W-:Y:S01]  /*2450*/  SHF.R.U32.HI R88, RZ, 0x16, R43.reuse ;  /* 0x00000016ff587819 */ /* 0x100fe2000001162b */
[C---:B------:R-:W-:Y:S01]  /*2460*/  IMAD.IADD R90, R69.reuse, 0x1, R90 ;  /* 0x00000001455a7824 */ /* 0x040fe200078e025a */
[----:B------:R-:W-:Y:S01]  /*2470*/  SHF.R.U32.HI R35, RZ, 0x14, R43 ;  /* 0x00000014ff237819 */ /* 0x000fe2000001162b */
[----:B------:R-:W-:Y:S01]  /*2480*/  IMAD.IADD R69, R69, 0x1, R36 ;  /* 0x0000000145457824 */ /* 0x000fe200078e0224 */
[----:B------:R-:W-:-:S02]  /*2490*/  PRMT R37, R45, 0x7710, RZ ;  /* 0x000077102d257816 */ /* 0x000fc400000000ff */
[----:B------:R-:W-:Y:S02]  /*24a0*/  PRMT R36, R88, 0x9910, RZ ;  /* 0x0000991058247816 */ /* 0x000fe400000000ff */
[----:B------:R-:W-:Y:S01]  /*24b0*/  PRMT R35, R35, 0x9910, RZ ;  /* 0x0000991023237816 */ /* 0x000fe200000000ff */
[----:B------:R-:W-:Y:S01]  /*24c0*/  IMAD.IADD R68, R68, 0x1, R37 ;  /* 0x0000000144447824 */ /* 0x000fe200078e0225 */
[----:B------:R-:W-:Y:S01]  /*24d0*/  PRMT R43, R11, 0x9910, RZ ;  /* 0x000099100b2b7816 */ /* 0x000fe200000000ff */
[----:B------:R-:W-:Y:S01]  /*24e0*/  IMAD.MOV.U32 R11, RZ, RZ, R36 ;  /* 0x000000ffff0b7224 */ /* 0x000fe200078e0024 */
[----:B------:R-:W-:Y:S01]  /*24f0*/  PRMT R37, R13, 0x9910, RZ ;  /* 0x000099100d257816 */ /* 0x000fe200000000ff */
[----:B------:R-:W-:Y:S01]  /*2500*/  IMAD.MOV.U32 R13, RZ, RZ, R35 ;  /* 0x000000ffff0d7224 */ /* 0x000fe200078e0023 */
[----:B------:R-:W-:Y:S01]  /*2510*/  PRMT R35, R38, 0x9910, RZ ;  /* 0x0000991026237816 */ /* 0x000fe200000000ff */
[----:B------:R-:W-:Y:S01]  /*2520*/  IMAD R11, R11, 0x78, RZ ;  /* 0x000000780b0b7824 */ /* 0x000fe200078e02ff */
[----:B------:R-:W-:Y:S01]  /*2530*/  PRMT R40, R6, 0x9910, RZ ;  /* 0x0000991006287816 */ /* 0x000fe200000000ff */
[----:B------:R-:W-:-:S02]  /*2540*/  IMAD R13, R13, 0x1e, RZ ;  /* 0x0000001e0d0d7824 */ /* 0x000fc400078e02ff */
[----:B------:R-:W-:Y:S02]  /*2550*/  IMAD.MOV.U32 R36, RZ, RZ, R37 ;  /* 0x000000ffff247224 */ /* 0x000fe400078e0025 */
[----:B------:R-:W-:Y:S02]  /*2560*/  IMAD.MOV R91, RZ, RZ, -R11 ;  /* 0x000000ffff5b7224 */ /* 0x000fe400078e0a0b */
[----:B------:R-:W-:Y:S02]  /*2570*/  IMAD.MOV R37, RZ, RZ, -R13 ;  /* 0x000000ffff257224 */ /* 0x000fe400078e0a0d */
[----:B------:R-:W-:Y:S01]  /*2580*/  IMAD R11, R35, 0x78, RZ ;  /* 0x00000078230b7824 */ /* 0x000fe200078e02ff */
[----:B------:R-:W-:Y:S01]  /*2590*/  PRMT R91, R91, 0x7710, RZ ;  /* 0x000077105b5b7816 */ /* 0x000fe200000000ff */
[----:B------:R-:W-:Y:S01]  /*25a0*/  IMAD R13, R36, 0x1e, RZ ;  /* 0x0000001e240d7824 */ /* 0x000fe200078e02ff */
[----:B------:R-:W-:Y:S01]  /*25b0*/  PRMT R37, R37, 0x7710, RZ ;  /* 0x0000771025257816 */ /* 0x000fe200000000ff */
[----:B------:R-:W-:-:S02]  /*25c0*/  IMAD R35, R40, 0x78, RZ ;  /* 0x0000007828237824 */ /* 0x000fc400078e02ff */
[----:B------:R-:W-:Y:S02]  /*25d0*/  IMAD R36, R43, 0x1e, RZ ;  /* 0x0000001e2b247824 */ /* 0x000fe400078e02ff */
[C---:B------:R-:W-:Y:S02]  /*25e0*/  IMAD.IADD R91, R70.reuse, 0x1, R91 ;  /* 0x00000001465b7824 */ /* 0x040fe400078e025b */
[----:B------:R-:W-:Y:S02]  /*25f0*/  IMAD.MOV R11, RZ, RZ, -R11 ;  /* 0x000000ffff0b7224 */ /* 0x000fe400078e0a0b */
[----:B------:R-:W-:Y:S02]  /*2600*/  IMAD.IADD R70, R70, 0x1, R37 ;  /* 0x0000000146467824 */ /* 0x000fe400078e0225 */
[----:B------:R-:W-:Y:S02]  /*2610*/  IMAD.MOV R13, RZ, RZ, -R13 ;  /* 0x000000ffff0d7224 */ /* 0x000fe400078e0a0d */
[----:B------:R-:W-:-:S02]  /*2620*/  IMAD.MOV R35, RZ, RZ, -R35 ;  /* 0x000000ffff237224 */ /* 0x000fc400078e0a23 */
[----:B------:R-:W-:Y:S01]  /*2630*/  IMAD.MOV R37, RZ, RZ, -R36 ;  /* 0x000000ffff257224 */ /* 0x000fe200078e0a24 */
[----:B------:R-:W-:Y:S02]  /*2640*/  PRMT R36, R11, 0x7710, RZ ;  /* 0x000077100b247816 */ /* 0x000fe400000000ff */
[----:B------:R-:W-:Y:S02]  /*2650*/  PRMT R40, R13, 0x7710, RZ ;  /* 0x000077100d287816 */ /* 0x000fe400000000ff */
[----:B------:R-:W-:Y:S01]  /*2660*/  PRMT R11, R35, 0x7710, RZ ;  /* 0x00007710230b7816 */ /* 0x000fe200000000ff */
[----:B------:R-:W-:Y:S01]  /*2670*/  IMAD.IADD R36, R71, 0x1, R36 ;  /* 0x0000000147247824 */ /* 0x000fe200078e0224 */
[----:B------:R-:W-:Y:S01]  /*2680*/  PRMT R13, R37, 0x7710, RZ ;  /* 0x00007710250d7816 */ /* 0x000fe200000000ff */
[----:B------:R-:W-:Y:S01]  /*2690*/  IMAD.IADD R71, R71, 0x1, R40 ;  /* 0x0000000147477824 */ /* 0x000fe200078e0228 */
[----:B------:R-:W-:Y:S01]  /*26a0*/  PRMT R35, R9, 0x9910, RZ ;  /* 0x0000991009237816 */ /* 0x000fe200000000ff */
[C---:B------:R-:W-:Y:S01]  /*26b0*/  IMAD.IADD R86, R72.reuse, 0x1, R11 ;  /* 0x0000000148567824 */ /* 0x040fe200078e020b */
[----:B------:R-:W-:Y:S01]  /*26c0*/  PRMT R11, R7, 0x9910, RZ ;  /* 0x00009910070b7816 */ /* 0x000fe200000000ff */
[----:B------:R-:W-:Y:S01]  /*26d0*/  IMAD.IADD R72, R72, 0x1, R13 ;  /* 0x0000000148487824 */ /* 0x000fe200078e020d */
[----:B------:R-:W-:-:S02]  /*26e0*/  PRMT R13, R84, 0x9910, RZ ;  /* 0x00009910540d7816 */ /* 0x000fc400000000ff */
[----:B------:R-:W-:Y:S02]  /*26f0*/  PRMT R7, R112, 0x9910, RZ ;  /* 0x0000991070077816 */ /* 0x000fe400000000ff */
[----:B------:R-:W-:Y:S01]  /*2700*/  PRMT R37, R124, 0x9910, RZ ;  /* 0x000099107c257816 */ /* 0x000fe200000000ff */
[----:B------:R-:W-:Y:S02]  /*2710*/  IMAD.MOV.U32 R9, RZ, RZ, R13 ;  /* 0x000000ffff097224 */ /* 0x000fe400078e000d */
[----:B------:R-:W-:Y:S01]  /*2720*/  IMAD.MOV.U32 R13, RZ, RZ, R35 ;  /* 0x000000ffff0d7224 */ /* 0x000fe200078e0023 */
[----:B------:R-:W-:Y:S01]  /*2730*/  PRMT R35, R10, 0x9910, RZ ;  /* 0x000099100a237816 */ /* 0x000fe200000000ff */
[----:B------:R-:W-:Y:S02]  /*2740*/  IMAD R9, R9, 0x78, RZ ;  /* 0x0000007809097824 */ /* 0x000fe400078e02ff */
[----:B------:R-:W-:Y:S02]  /*2750*/  IMAD R10, R13, 0x1e, RZ ;  /* 0x0000001e0d0a7824 */ /* 0x000fe400078e02ff */
[----:B------:R-:W-:-:S02]  /*2760*/  IMAD.MOV.U32 R13, RZ, RZ, R35 ;  /* 0x000000ffff0d7224 */ /* 0x000fc400078e0023 */
[----:B------:R-:W-:Y:S02]  /*2770*/  IMAD.MOV R35, RZ, RZ, -R9 ;  /* 0x000000ffff237224 */ /* 0x000fe400078e0a09 */
[----:B------:R-:W-:Y:S02]  /*2780*/  IMAD R9, R11, 0x1e, RZ ;  /* 0x0000001e0b097824 */ /* 0x000fe400078e02ff */
[----:B------:R-:W-:Y:S02]  /*2790*/  IMAD R7, R7, 0x78, RZ ;  /* 0x0000007807077824 */ /* 0x000fe400078e02ff */
[----:B------:R-:W-:Y:S01]  /*27a0*/  IMAD.MOV R40, RZ, RZ, -R10 ;  /* 0x000000ffff287224 */ /* 0x000fe200078e0a0a */
[----:B------:R-:W-:Y:S01]  /*27b0*/  PRMT R10, R35, 0x7710, RZ ;  /* 0x00007710230a7816 */ /* 0x000fe200000000ff */
[----:B------:R-:W-:Y:S02]  /*27c0*/  IMAD.MOV R9, RZ, RZ, -R9 ;  /* 0x000000ffff097224 */ /* 0x000fe400078e0a09 */
[----:B------:R-:W-:Y:S01]  /*27d0*/  IMAD.MOV.U32 R11, RZ, RZ, R37 ;  /* 0x000000ffff0b7224 */ /* 0x000fe200078e0025 */
[----:B------:R-:W-:Y:S01]  /*27e0*/  PRMT R40, R40, 0x7710, RZ ;  /* 0x0000771028287816 */ /* 0x000fe200000000ff */
[----:B------:R-:W-:Y:S01]  /*27f0*/  IMAD.MOV R7, RZ, RZ, -R7 ;  /* 0x000000ffff077224 */ /* 0x000fe200078e0a07 */
[----:B------:R-:W-:Y:S01]  /*2800*/  PRMT R45, R9, 0x7710, RZ ;  /* 0x00007710092d7816 */ /* 0x000fe200000000ff */
[----:B------:R-:W-:-:S02]  /*2810*/  IMAD.IADD R37, R73, 0x1, R10 ;  /* 0x0000000149257824 */ /* 0x000fc400078e020a */
[----:B------:R-:W-:Y:S01]  /*2820*/  IMAD R9, R11, 0x78, RZ ;  /* 0x000000780b097824 */ /* 0x000fe200078e02ff */
[----:B------:R-:W-:Y:S01]  /*2830*/  PRMT R117, R7, 0x7710, RZ ;  /* 0x0000771007757816 */ /* 0x000fe200000000ff */
[----:B------:R-:W-:Y:S01]  /*2840*/  IMAD R10, R13, 0x1e, RZ ;  /* 0x0000001e0d0a7824 */ /* 0x000fe200078e02ff */
[----:B------:R-:W-:Y:S01]  /*2850*/  LOP3.LUT R13, R119, 0xffff, RZ, 0xc0, !PT ;  /* 0x0000ffff770d7812 */ /* 0x000fe200078ec0ff */
[----:B------:R-:W-:Y:S02]  /*2860*/  IMAD.MOV R9, RZ, RZ, -R9 ;  /* 0x000000ffff097224 */ /* 0x000fe400078e0a09 */
[----:B------:R-:W-:Y:S02]  /*2870*/  IMAD.MOV R10, RZ, RZ, -R10 ;  /* 0x000000ffff0a7224 */ /* 0x000fe400078e0a0a */
[----:B------:R-:W-:Y:S01]  /*2880*/  VIADD R7, R52, 0x1 ;  /* 0x0000000134077836 */ /* 0x000fe20000000000 */
[----:B------:R-:W-:Y:S01]  /*2890*/  PRMT R85, R9, 0x7710, RZ ;  /* 0x0000771009557816 */ /* 0x000fe200000000ff */
[----:B------:R-:W-:Y:S01]  /*28a0*/  IMAD.IADD R117, R8, 0x1, R117 ;  /* 0x0000000108757824 */ /* 0x000fe200078e0275 */
[----:B------:R-:W-:Y:S01]  /*28b0*/  PRMT R9, R10, 0x7710, RZ ;  /* 0x000077100a097816 */ /* 0x000fe200000000ff */
[----:B------:R-:W-:Y:S01]  /*28c0*/  IMAD.IADD R45, R8, 0x1, R45 ;  /* 0x00000001082d7824 */ /* 0x000fe200078e022d */
[----:B------:R-:W-:Y:S01]  /*28d0*/  LOP3.LUT R8, R76, 0xffff, RZ, 0xc0, !PT ;  /* 0x0000ffff4c087812 */ /* 0x000fe200078ec0ff */
[C---:B------:R-:W-:Y:S01]  /*28e0*/  IMAD.IADD R85, R74.reuse, 0x1, R85 ;  /* 0x000000014a557824 */ /* 0x040fe200078e0255 */
[----:B------:R-:W-:Y:S01]  /*28f0*/  LOP3.LUT R10, R7, 0xffff, RZ, 0xc0, !PT ;  /* 0x0000ffff070a7812 */ /* 0x000fe200078ec0ff */
[----:B------:R-:W-:Y:S01]  /*2900*/  IMAD.IADD R74, R74, 0x1, R9 ;  /* 0x000000014a4a7824 */ /* 0x000fe200078e0209 */
[----:B------:R-:W-:Y:S01]  /*2910*/  PRMT R9, R82, 0x9910, RZ ;  /* 0x0000991052097816 */ /* 0x000fe200000000ff */
[----:B------:R-:W-:Y:S01]  /*2920*/  IMAD R8, R8, 0x8889, RZ ;  /* 0x0000888908087824 */ /* 0x000fe200078e02ff */
[----:B------:R-:W-:Y:S01]  /*2930*/  PRMT R117, R117, 0x9910, RZ ;  /* 0x0000991075757816 */ /* 0x000fe200000000ff */
[----:B------:R-:W-:Y:S01]  /*2940*/  IMAD R11, R10, 0x2aab, RZ ;  /* 0x00002aab0a0b7824 */ /* 0x000fe200078e02ff */
[----:B------:R-:W-:Y:S01]  /*2950*/  PRMT R10, R3, 0x9910, RZ ;  /* 0x00009910030a7816 */ /* 0x000fe200000000ff */
[----:B------:R-:W-:Y:S01]  /*2960*/  IMAD R13, R13, 0x2aab, RZ ;  /* 0x00002aab0d0d7824 */ /* 0x000fe200078e02ff */
[----:B------:R-:W-:Y:S01]  /*2970*/  SHF.R.U32.HI R3, RZ, 0x14, R8 ;  /* 0x00000014ff037819 */ /* 0x000fe20000011608 */
[----:B------:R-:W-:Y:S01]  /*2980*/  IMAD.IADD R73, R73, 0x1, R40 ;  /* 0x0000000149497824 */ /* 0x000fe200078e0228 */
[----:B------:R-:W-:Y:S01]  /*2990*/  SHF.R.U32.HI R87, RZ, 0x16, R8 ;  /* 0x00000016ff577819 */ /* 0x000fe20000011608 */
[----:B------:R-:W-:Y:S01]  /*29a0*/  IMAD R10, R10, 0x1e, RZ ;  /* 0x0000001e0a0a7824 */ /* 0x000fe200078e02ff */
[----:B------:R-:W-:Y:S01]  /*29b0*/  PRMT R35, R3, 0x9910, RZ ;  /* 0x0000991003237816 */ /* 0x000fe200000000ff */
[----:B------:R-:W-:Y:S01]  /*29c0*/  IMAD R3, R9, 0x78, RZ ;  /* 0x0000007809037824 */ /* 0x000fe200078e02ff */
[----:B------:R-:W-:Y:S01]  /*29d0*/  SHF.R.U32.HI R8, RZ, 0x13, R11 ;  /* 0x00000013ff087819 */ /* 0x000fe2000001160b */
[----:B------:R-:W-:Y:S01]  /*29e0*/  IMAD.MOV R10, RZ, RZ, -R10 ;  /* 0x000000ffff0a7224 */ /* 0x000fe200078e0a0a */
[----:B------:R-:W-:Y:S01]  /*29f0*/  PRMT R11, R87, 0x9910, RZ ;  /* 0x00009910570b7816 */ /* 0x000fe200000000ff */
[----:B------:R-:W-:Y:S01]  /*2a00*/  IMAD.MOV R40, RZ, RZ, -R3 ;  /* 0x000000ffff287224 */ /* 0x000fe200078e0a03 */
[----:B------:R-:W-:Y:S01]  /*2a10*/  SHF.R.U32.HI R9, RZ, 0x13, R13 ;  /* 0x00000013ff097819 */ /* 0x000fe2000001160d */
[----:B------:R-:W-:Y:S01]  /*2a20*/  IMAD.MOV.U32 R13, RZ, RZ, R35 ;  /* 0x000000ffff0d7224 */ /* 0x000fe200078e0023 */
[----:B------:R-:W-:Y:S01]  /*2a30*/  PRMT R35, R8, 0x9910, RZ ;  /* 0x0000991008237816 */ /* 0x000fe200000000ff */
[----:B------:R-:W-:Y:S01]  /*2a40*/  IMAD R3, R11, 0x78, RZ ;  /* 0x000000780b037824 */ /* 0x000fe200078e02ff */
[----:B------:R-:W-:Y:S01]  /*2a50*/  PRMT R116, R10, 0x7710, RZ ;  /* 0x000077100a747816 */ /* 0x000fe200000000ff */
[----:B------:R-:W-:Y:S01]  /*2a60*/  IMAD R10, R13, 0x1e, RZ ;  /* 0x0000001e0d0a7824 */ /* 0x000fe200078e02ff */
[----:B------:R-:W-:Y:S01]  /*2a70*/  PRMT R40, R40, 0x7710, RZ ;  /* 0x0000771028287816 */ /* 0x000fe200000000ff */
[----:B------:R-:W-:Y:S01]  /*2a80*/  IMAD.MOV.U32 R11, RZ, RZ, R35 ;  /* 0x000000ffff0b7224 */ /* 0x000fe200078e0023 */
[----:B------:R-:W-:Y:S01]  /*2a90*/  PRMT R13, R9, 0x9910, RZ ;  /* 0x00009910090d7816 */ /* 0x000fe200000000ff */
[----:B------:R-:W-:-:S02]  /*2aa0*/  IMAD.MOV R35, RZ, RZ, -R3 ;  /* 0x000000ffff237224 */ /* 0x000fc400078e0a03 */
[----:B------:R-:W-:Y:S02]  /*2ab0*/  IMAD.MOV R10, RZ, RZ, -R10 ;  /* 0x000000ffff0a7224 */ /* 0x000fe400078e0a0a */
[----:B------:R-:W-:Y:S01]  /*2ac0*/  IMAD R3, R11, 0x30, RZ ;  /* 0x000000300b037824 */ /* 0x000fe200078e02ff */
[----:B------:R-:W-:Y:S01]  /*2ad0*/  PRMT R35, R35, 0x7710, RZ ;  /* 0x0000771023237816 */ /* 0x000fe200000000ff */
[C---:B------:R-:W-:Y:S01]  /*2ae0*/  IMAD.IADD R40, R75.reuse, 0x1, R40 ;  /* 0x000000014b287824 */ /* 0x040fe200078e0228 */
[----:B------:R-:W-:Y:S01]  /*2af0*/  PRMT R11, R10, 0x7710, RZ ;  /* 0x000077100a0b7816 */ /* 0x000fe200000000ff */
[----:B------:R-:W-:Y:S02]  /*2b00*/  IMAD.IADD R75, R75, 0x1, R116 ;  /* 0x000000014b4b7824 */ /* 0x000fe400078e0274 */
[----:B------:R-:W-:Y:S02]  /*2b10*/  VIADD R10, R52, 0x3 ;  /* 0x00000003340a7836 */ /* 0x000fe40000000000 */
[----:B------:R-:W-:-:S02]  /*2b20*/  IMAD.MOV R116, RZ, RZ, -R3 ;  /* 0x000000ffff747224 */ /* 0x000fc400078e0a03 */
[C---:B------:R-:W-:Y:S02]  /*2b30*/  IMAD.IADD R35, R76.reuse, 0x1, R35 ;  /* 0x000000014c237824 */ /* 0x040fe400078e0223 */
[----:B------:R-:W-:Y:S01]  /*2b40*/  IMAD.IADD R76, R76, 0x1, R11 ;  /* 0x000000014c4c7824 */ /* 0x000fe200078e020b */
[----:B------:R-:W-:Y:S01]  /*2b50*/  LOP3.LUT R11, R10, 0xffff, RZ, 0xc0, !PT ;  /* 0x0000ffff0a0b7812 */ /* 0x000fe200078ec0ff */
[----:B------:R-:W-:Y:S01]  /*2b60*/  IMAD R3, R13, 0x30, RZ ;  /* 0x000000300d037824 */ /* 0x000fe200078e02ff */
[----:B------:R-:W-:-:S03]  /*2b70*/  PRMT R116, R116, 0x7710, RZ ;  /* 0x0000771074747816 */ /* 0x000fc600000000ff */
[----:B------:R-:W-:Y:S02]  /*2b80*/  IMAD.MOV R3, RZ, RZ, -R3 ;  /* 0x000000ffff037224 */ /* 0x000fe400078e0a03 */
[----:B------:R-:W-:Y:S02]  /*2b90*/  IMAD R13, R11, 0x2aab, RZ ;  /* 0x00002aab0b0d7824 */ /* 0x000fe400078e02ff */
[----:B------:R-:W-:Y:S01]  /*2ba0*/  IMAD.IADD R7, R7, 0x1, R116 ;  /* 0x0000000107077824 */ /* 0x000fe200078e0274 */
[----:B------:R-:W-:Y:S01]  /*2bb0*/  PRMT R11, R3, 0x7710, RZ ;  /* 0x00007710030b7816 */ /* 0x000fe200000000ff */
[----:B------:R-:W-:Y:S01]  /*2bc0*/  VIADD R116, R52, 0x4 ;  /* 0x0000000434747836 */ /* 0x000fe20000000000 */
[----:B------:R-:W-:-:S03]  /*2bd0*/  SHF.R.U32.HI R3, RZ, 0x13, R13 ;  /* 0x00000013ff037819 */ /* 0x000fc6000001160d */
[----:B------:R-:W-:Y:S01]  /*2be0*/  IMAD.IADD R119, R119, 0x1, R11 ;  /* 0x0000000177777824 */ /* 0x000fe200078e020b */
[----:B------:R-:W-:Y:S02]  /*2bf0*/  LOP3.LUT R13, R116, 0xffff, RZ, 0xc0, !PT ;  /* 0x0000ffff740d7812 */ /* 0x000fe400078ec0ff */
[----:B------:R-:W-:-:S03]  /*2c00*/  PRMT R43, R3, 0x9910, RZ ;  /* 0x00009910032b7816 */ /* 0x000fc600000000ff */
[----:B------:R-:W-:Y:S02]  /*2c10*/  IMAD R11, R13, 0x2aab, RZ ;  /* 0x00002aab0d0b7824 */ /* 0x000fe400078e02ff */
[----:B------:R-:W-:-:S03]  /*2c20*/  IMAD.MOV.U32 R13, RZ, RZ, R43 ;  /* 0x000000ffff0d7224 */ /* 0x000fc600078e002b */
[----:B------:R-:W-:Y:S01]  /*2c30*/  SHF.R.U32.HI R11, RZ, 0x13, R11 ;  /* 0x00000013ff0b7819 */ /* 0x000fe2000001160b */
[----:B------:R-:W-:-:S03]  /*2c40*/  IMAD R13, R13, 0x30, RZ ;  /* 0x000000300d0d7824 */ /* 0x000fc600078e02ff */
[----:B------:R-:W-:Y:S01]  /*2c50*/  PRMT R43, R11, 0x9910, RZ ;  /* 0x000099100b2b7816 */ /* 0x000fe200000000ff */
[----:B------:R-:W-:-:S04]  /*2c60*/  IMAD.MOV R79, RZ, RZ, -R13 ;  /* 0x000000ffff4f7224 */ /* 0x000fc800078e0a0d */
[----:B------:R-:W-:Y:S01]  /*2c70*/  IMAD R13, R43, 0x30, RZ ;  /* 0x000000302b0d7824 */ /* 0x000fe200078e02ff */
[----:B------:R-:W-:Y:S01]  /*2c80*/  PRMT R79, R79, 0x7710, RZ ;  /* 0x000077104f4f7816 */ /* 0x000fe200000000ff */
[----:B------:R-:W-:Y:S02]  /*2c90*/  IMAD R43, R83, 0x30, RZ ;  /* 0x00000030532b7824 */ /* 0x000fe400078e02ff */
[----:B------:R-:W-:Y:S02]  /*2ca0*/  IMAD.MOV R13, RZ, RZ, -R13 ;  /* 0x000000ffff0d7224 */ /* 0x000fe400078e0a0d */
[----:B------:R-:W-:Y:S02]  /*2cb0*/  IMAD.MOV R43, RZ, RZ, -R43 ;  /* 0x000000ffff2b7224 */ /* 0x000fe400078e0a2b */
[----:B------:R-:W-:Y:S01]  /*2cc0*/  IMAD.IADD R10, R10, 0x1, R79 ;  /* 0x000000010a0a7824 */ /* 0x000fe200078e024f */
[----:B------:R-:W-:Y:S02]  /*2cd0*/  PRMT R13, R13, 0x7710, RZ ;  /* 0x000077100d0d7816 */ /* 0x000fe400000000ff */
[----:B------:R-:W-:-:S02]  /*2ce0*/  PRMT R43, R43, 0x7710, RZ ;  /* 0x000077102b2b7816 */ /* 0x000fc400000000ff */
[----:B------:R-:W-:Y:S01]  /*2cf0*/  PRMT R10, R10, 0x9910, RZ ;  /* 0x000099100a0a7816 */ /* 0x000fe200000000ff */
[----:B------:R-:W-:Y:S02]  /*2d00*/  IMAD.IADD R116, R116, 0x1, R13 ;  /* 0x0000000174747824 */ /* 0x000fe400078e020d */
[----:B------:R-:W-:Y:S02]  /*2d10*/  IMAD.MOV.U32 R13, RZ, RZ, 0x38 ;  /* 0x00000038ff0d7424 */ /* 0x000fe400078e00ff */
[----:B------:R-:W-:Y:S01]  /*2d20*/  IMAD.IADD R51, R51, 0x1, R43 ;  /* 0x0000000133337824 */ /* 0x000fe200078e022b */
[----:B------:R-:W-:Y:S01]  /*2d30*/  LOP3.LUT R43, R47, 0xffff, RZ, 0xc0, !PT ;  /* 0x0000ffff2f2b7812 */ /* 0x000fe200078ec0ff */
[----:B------:R-:W-:Y:S01]  /*2d40*/  IMAD R123, R123, R13, -0x1d ;  /* 0xffffffe37b7b7424 */ /* 0x000fe200078e020d */
[----:B------:R-:W-:Y:S01]  /*2d50*/  LOP3.LUT R13, R45, 0xffff, RZ, 0xc0, !PT ;  /* 0x0000ffff2d0d7812 */ /* 0x000fe200078ec0ff */
[----:B------:R-:W-:Y:S01]  /*2d60*/  IMAD R10, R10, 0x3, RZ ;  /* 0x000000030a0a7824 */ /* 0x000fe200078e02ff */
[----:B------:R-:W-:Y:S01]  /*2d70*/  PRMT R116, R116, 0x9910, RZ ;  /* 0x0000991074747816 */ /* 0x000fe200000000ff */
[----:B------:R-:W-:-:S02]  /*2d80*/  IMAD.IADD R79, R123, 0x1, R43 ;  /* 0x000000017b4f7824 */ /* 0x000fc400078e022b */
[----:B------:R-:W-:Y:S02]  /*2d90*/  IMAD.IADD R13, R13, 0x1, R123 ;  /* 0x000000010d0d7824 */ /* 0x000fe400078e027b */
[----:B------:R-:W-:Y:S02]  /*2da0*/  IMAD R17, R17, 0x310, R79 ;  /* 0x0000031011117824 */ /* 0x000fe400078e024f */
[--C-:B------:R-:W-:Y:S02]  /*2db0*/  IMAD R112, R112, 0x310, R13.reuse ;  /* 0x0000031070707824 */ /* 0x100fe400078e020d */
[----:B------:R-:W-:Y:S01]  /*2dc0*/  IMAD R43, R122, 0x310, R13 ;  /* 0x000003107a2b7824 */ /* 0x000fe200078e020d */
[----:B------:R-:W-:Y:S01]  /*2dd0*/  LOP3.LUT R122, R49, 0xffff, RZ, 0xc0, !PT ;  /* 0x0000ffff317a7812 */ /* 0x000fe200078ec0ff */
[----:B------:R-:W-:Y:S01]  /*2de0*/  IMAD R13, R120, 0x310, R79 ;  /* 0x00000310780d7824 */ /* 0x000fe200078e024f */
[----:B------:R-:W-:Y:S01]  /*2df0*/  LOP3.LUT R120, R46, 0xffff, RZ, 0xc0, !PT ;  /* 0x0000ffff2e787812 */ /* 0x000fe200078ec0ff */
[----:B------:R-:W-:-:S02]  /*2e00*/  IMAD R116, R116, 0x3, RZ ;  /* 0x0000000374747824 */ /* 0x000fc400078e02ff */
[C---:B------:R-:W-:Y:S02]  /*2e10*/  IMAD.IADD R122, R123.reuse, 0x1, R122 ;  /* 0x000000017b7a7824 */ /* 0x040fe400078e027a */
[----:B------:R-:W-:Y:S01]  /*2e20*/  IMAD.IADD R79, R123, 0x1, R120 ;  /* 0x000000017b4f7824 */ /* 0x000fe200078e0278 */
[----:B------:R-:W-:Y:S01]  /*2e30*/  LOP3.LUT R120, R54, 0xffff, RZ, 0xc0, !PT ;  /* 0x0000ffff36787812 */ /* 0x000fe200078ec0ff */
[--C-:B------:R-:W-:Y:S01]  /*2e40*/  IMAD R15, R15, 0x310, R122.reuse ;  /* 0x000003100f0f7824 */ /* 0x100fe200078e027a */
[----:B------:R-:W-:Y:S01]  /*2e50*/  LOP3.LUT R116, R116, 0xffff, RZ, 0xc0, !PT ;  /* 0x0000ffff74747812 */ /* 0x000fe200078ec0ff */
[--C-:B------:R-:W-:Y:S02]  /*2e60*/  IMAD R14, R14, 0x310, R79.reuse ;  /* 0x000003100e0e7824 */ /* 0x100fe400078e024f */
[----:B------:R-:W-:Y:S02]  /*2e70*/  IMAD R44, R44, 0x310, R79 ;  /* 0x000003102c2c7824 */ /* 0x000fe400078e024f */
[----:B------:R-:W-:Y:S01]  /*2e80*/  IMAD R79, R118, 0x310, R122 ;  /* 0x00000310764f7824 */ /* 0x000fe200078e027a */
[----:B------:R-:W-:Y:S01]  /*2e90*/  LOP3.LUT R122, R56, 0xffff, RZ, 0xc0, !PT ;  /* 0x0000ffff387a7812 */ /* 0x000fe200078ec0ff */
[----:B------:R-:W-:Y:S01]  /*2ea0*/  IMAD.IADD R121, R123, 0x1, R120 ;  /* 0x000000017b797824 */ /* 0x000fe200078e0278 */
[----:B------:R-:W-:Y:S01]  /*2eb0*/  LOP3.LUT R118, R48, 0xffff, RZ, 0xc0, !PT ;  /* 0x0000ffff30767812 */ /* 0x000fe200078ec0ff */
[----:B------:R-:W-:Y:S01]  /*2ec0*/  VIADD R49, R49, 0xffffffe3 ;  /* 0xffffffe331317836 */ /* 0x000fe20000000000 */
[----:B------:R-:W-:Y:S01]  /*2ed0*/  LOP3.LUT R120, R55, 0xffff, RZ, 0xc0, !PT ;  /* 0x0000ffff37787812 */ /* 0x000fe200078ec0ff */
[----:B------:R-:W-:-:S02]  /*2ee0*/  IMAD.IADD R122, R123, 0x1, R122 ;  /* 0x000000017b7a7824 */ /* 0x000fc400078e027a */
[----:B------:R-:W-:Y:S01]  /*2ef0*/  IMAD.IADD R83, R123, 0x1, R118 ;  /* 0x000000017b537824 */ /* 0x000fe200078e0276 */
[----:B------:R-:W-:Y:S01]  /*2f00*/  LOP3.LUT R118, R58, 0xffff, RZ, 0xc0, !PT ;  /* 0x0000ffff3a767812 */ /* 0x000fe200078ec0ff */
[----:B------:R-:W-:Y:S01]  /*2f10*/  IMAD R21, R21, 0x310, R122 ;  /* 0x0000031015157824 */ /* 0x000fe200078e027a */
[----:B------:R-:W-:Y:S01]  /*2f20*/  LOP3.LUT R122, R50, 0xffff, RZ, 0xc0, !PT ;  /* 0x0000ffff327a7812 */ /* 0x000fe200078ec0ff */
[----:B------:R-:W-:Y:S01]  /*2f30*/  IMAD R18, R18, 0x310, R121 ;  /* 0x0000031012127824 */ /* 0x000fe200078e0279 */
[----:B------:R-:W-:Y:S01]  /*2f40*/  LOP3.LUT R49, R49, 0xffff, RZ, 0xc0, !PT ;  /* 0x0000ffff31317812 */ /* 0x000fe200078ec0ff */
[--C-:B------:R-:W-:Y:S02]  /*2f50*/  IMAD R16, R16, 0x310, R83.reuse ;  /* 0x0000031010107824 */ /* 0x100fe400078e0253 */
[----:B------:R-:W-:Y:S02]  /*2f60*/  IMAD R78, R78, 0x310, R83 ;  /* 0x000003104e4e7824 */ /* 0x000fe400078e0253 */
[----:B------:R-:W-:Y:S01]  /*2f70*/  IMAD.IADD R121, R123, 0x1, R122 ;  /* 0x000000017b797824 */ /* 0x000fe200078e027a */
[----:B------:R-:W-:Y:S01]  /*2f80*/  LOP3.LUT R122, R61, 0xffff, RZ, 0xc0, !PT ;  /* 0x0000ffff3d7a7812 */ /* 0x000fe200078ec0ff */
[----:B------:R-:W-:Y:S01]  /*2f90*/  IMAD.IADD R83, R123, 0x1, R120 ;  /* 0x000000017b537824 */ /* 0x000fe200078e0278 */
[----:B------:R-:W-:Y:S01]  /*2fa0*/  LOP3.LUT R120, R53, 0xffff, RZ, 0xc0, !PT ;  /* 0x0000ffff35787812 */ /* 0x000fe200078ec0ff */
[----:B------:R-:W-:-:S02]  /*2fb0*/  IMAD.IADD R118, R123, 0x1, R118 ;  /* 0x000000017b767824 */ /* 0x000fc400078e0276 */
[----:B------:R-:W-:Y:S02]  /*2fc0*/  IMAD.IADD R122, R123, 0x1, R122 ;  /* 0x000000017b7a7824 */ /* 0x000fe400078e027a */
[----:B------:R-:W-:Y:S01]  /*2fd0*/  IMAD R19, R19, 0x310, R118 ;  /* 0x0000031013137824 */ /* 0x000fe200078e0276 */
[----:B------:R-:W-:Y:S01]  /*2fe0*/  LOP3.LUT R118, R57, 0xffff, RZ, 0xc0, !PT ;  /* 0x0000ffff39767812 */ /* 0x000fe200078ec0ff */
[----:B------:R-:W-:Y:S02]  /*2ff0*/  IMAD.IADD R120, R123, 0x1, R120 ;  /* 0x000000017b787824 */ /* 0x000fe400078e0278 */
[----:B------:R-:W-:Y:S01]  /*3000*/  IMAD R97, R97, 0x310, R122 ;  /* 0x0000031061617824 */ /* 0x000fe200078e027a */
[----:B------:R-:W-:Y:S01]  /*3010*/  LOP3.LUT R122, R64, 0xffff, RZ, 0xc0, !PT ;  /* 0x0000ffff407a7812 */ /* 0x000fe200078ec0ff */
[----:B------:R-:W-:Y:S02]  /*3020*/  IMAD R106, R106, 0x310, R83 ;  /* 0x000003106a6a7824 */ /* 0x000fe400078e0253 */
[----:B------:R-:W-:Y:S01]  /*3030*/  IMAD R23, R23, 0x310, R120 ;  /* 0x0000031017177824 */ /* 0x000fe200078e0278 */
[----:B------:R-:W-:Y:S01]  /*3040*/  LOP3.LUT R120, R60, 0xffff, RZ, 0xc0, !PT ;  /* 0x0000ffff3c787812 */ /* 0x000fe200078ec0ff */
[----:B------:R-:W-:Y:S01]  /*3050*/  IMAD.IADD R83, R123, 0x1, R118 ;  /* 0x000000017b537824 */ /* 0x000fe200078e0276 */
[----:B------:R-:W-:Y:S01]  /*3060*/  LOP3.LUT R118, R59, 0xffff, RZ, 0xc0, !PT ;  /* 0x0000ffff3b767812 */ /* 0x000fe200078ec0ff */
[----:B------:R-:W-:-:S02]  /*3070*/  IMAD R24, R24, 0x310, R121 ;  /* 0x0000031018187824 */ /* 0x000fc400078e0279 */
[----:B------:R-:W-:Y:S02]  /*3080*/  IMAD R104, R104, 0x310, R83 ;  /* 0x0000031068687824 */ /* 0x000fe400078e0253 */
[----:B------:R-:W-:Y:S01]  /*3090*/  IMAD.IADD R121, R123, 0x1, R122 ;  /* 0x000000017b797824 */ /* 0x000fe200078e027a */
[----:B------:R-:W-:Y:S01]  /*30a0*/  LOP3.LUT R122, R67, 0xffff, RZ, 0xc0, !PT ;  /* 0x0000ffff437a7812 */ /* 0x000fe200078ec0ff */
[----:B------:R-:W-:Y:S01]  /*30b0*/  IMAD.IADD R83, R123, 0x1, R120 ;  /* 0x000000017b537824 */ /* 0x000fe200078e0278 */
[----:B------:R-:W-:Y:S01]  /*30c0*/  LOP3.LUT R120, R63, 0xffff, RZ, 0xc0, !PT ;  /* 0x0000ffff3f787812 */ /* 0x000fe200078ec0ff */
[C---:B------:R-:W-:Y:S02]  /*30d0*/  IMAD.IADD R118, R123.reuse, 0x1, R118 ;  /* 0x000000017b767824 */ /* 0x040fe400078e0276 */
[----:B------:R-:W-:Y:S02]  /*30e0*/  IMAD.IADD R122, R123, 0x1, R122 ;  /* 0x000000017b7a7824 */ /* 0x000fe400078e027a */
[----:B------:R-:W-:Y:S01]  /*30f0*/  IMAD R99, R99, 0x310, R118 ;  /* 0x0000031063637824 */ /* 0x000fe200078e0276 */
[----:B------:R-:W-:Y:S01]  /*3100*/  LOP3.LUT R118, R62, 0xffff, RZ, 0xc0, !PT ;  /* 0x0000ffff3e767812 */ /* 0x000fe200078ec0ff */
[----:B------:R-:W-:-:S02]  /*3110*/  IMAD.IADD R120, R123, 0x1, R120 ;  /* 0x000000017b787824 */ /* 0x000fc400078e0278 */
[----:B------:R-:W-:Y:S01]  /*3120*/  IMAD R33, R33, 0x310, R122 ;  /* 0x0000031021217824 */ /* 0x000fe200078e027a */
[----:B------:R-:W-:Y:S01]  /*3130*/  LOP3.LUT R122, R70, 0xffff, RZ, 0xc0, !PT ;  /* 0x0000ffff467a7812 */ /* 0x000fe200078ec0ff */
[----:B------:R-:W-:Y:S02]  /*3140*/  IMAD R98, R98, 0x310, R83 ;  /* 0x0000031062627824 */ /* 0x000fe400078e0253 */
[----:B------:R-:W-:Y:S01]  /*3150*/  IMAD R29, R29, 0x310, R120 ;  /* 0x000003101d1d7824 */ /* 0x000fe200078e0278 */
[----:B------:R-:W-:Y:S01]  /*3160*/  LOP3.LUT R120, R66, 0xffff, RZ, 0xc0, !PT ;  /* 0x0000ffff42787812 */ /* 0x000fe200078ec0ff */
[----:B------:R-:W-:Y:S01]  /*3170*/  IMAD.IADD R83, R123, 0x1, R118 ;  /* 0x000000017b537824 */ /* 0x000fe200078e0276 */
[----:B------:R-:W-:Y:S01]  /*3180*/  LOP3.LUT R118, R65, 0xffff, RZ, 0xc0, !PT ;  /* 0x0000ffff41767812 */ /* 0x000fe200078ec0ff */
[----:B------:R-:W-:Y:S02]  /*3190*/  IMAD R94, R94, 0x310, R121 ;  /* 0x000003105e5e7824 */ /* 0x000fe400078e0279 */
[----:B------:R-:W-:-:S02]  /*31a0*/  IMAD R28, R28, 0x310, R83 ;  /* 0x000003101c1c7824 */ /* 0x000fc400078e0253 */
[C---:B------:R-:W-:Y:S01]  /*31b0*/  IMAD.IADD R121, R123.reuse, 0x1, R122 ;  /* 0x000000017b797824 */ /* 0x040fe200078e027a */
[----:B------:R-:W-:Y:S01]  /*31c0*/  LOP3.LUT R122, R72, 0xffff, RZ, 0xc0, !PT ;  /* 0x0000ffff487a7812 */ /* 0x000fe200078ec0ff */
[----:B------:R-:W-:Y:S01]  /*31d0*/  IMAD.IADD R83, R123, 0x1, R120 ;  /* 0x000000017b537824 */ /* 0x000fe200078e0278 */
[----:B------:R-:W-:Y:S01]  /*31e0*/  LOP3.LUT R120, R69, 0xffff, RZ, 0xc0, !PT ;  /* 0x0000ffff45787812 */ /* 0x000fe200078ec0ff */
[----:B------:R-:W-:Y:S02]  /*31f0*/  IMAD.IADD R118, R123, 0x1, R118 ;  /* 0x000000017b767824 */ /* 0x000fe400078e0276 */
[----:B------:R-:W-:Y:S02]  /*3200*/  IMAD R88, R88, 0x310, R121 ;  /* 0x0000031058587824 */ /* 0x000fe400078e0279 */
[----:B------:R-:W-:Y:S02]  /*3210*/  IMAD R121, R39, 0xaab, RZ ;  /* 0x00000aab27797824 */ /* 0x000fe400078e02ff */
[----:B------:R-:W-:Y:S01]  /*3220*/  IMAD R93, R93, 0x310, R118 ;  /* 0x000003105d5d7824 */ /* 0x000fe200078e0276 */
[----:B------:R-:W-:Y:S01]  /*3230*/  LOP3.LUT R118, R68, 0xffff, RZ, 0xc0, !PT ;  /* 0x0000ffff44767812 */ /* 0x000fe200078ec0ff */
[----:B------:R-:W-:Y:S01]  /*3240*/  IMAD.IADD R120, R123, 0x1, R120 ;  /* 0x000000017b787824 */ /* 0x000fe200078e0278 */
[----:B------:R-:W-:Y:S01]  /*3250*/  SHF.R.U32.HI R121, RZ, 0x11, R121 ;  /* 0x00000011ff797819 */ /* 0x000fe20000011679 */
[----:B------:R-:W-:-:S02]  /*3260*/  IMAD R92, R92, 0x310, R83 ;  /* 0x000003105c5c7824 */ /* 0x000fc400078e0253 */
[----:B------:R-:W-:Y:S01]  /*3270*/  IMAD R89, R89, 0x310, R120 ;  /* 0x0000031059597824 */ /* 0x000fe200078e0278 */
[----:B------:R-:W-:Y:S01]  /*3280*/  LOP3.LUT R120, R71, 0xffff, RZ, 0xc0, !PT ;  /* 0x0000ffff47787812 */ /* 0x000fe200078ec0ff */
[----:B------:R-:W-:Y:S01]  /*3290*/  IMAD.IADD R83, R123, 0x1, R118 ;  /* 0x000000017b537824 */ /* 0x000fe200078e0276 */
[----:B------:R-:W-:Y:S01]  /*32a0*/  PRMT R125, R121, 0x9910, RZ ;  /* 0x00009910797d7816 */ /* 0x000fe200000000ff */
[----:B------:R-:W0:Y:S01]  /*32b0*/  S2R R118, SR_CTAID.Z ;  /* 0x0000000000767919 */ /* 0x000e220000002700 */
[----:B------:R-:W-:Y:S02]  /*32c0*/  VIADD R48, R48, 0xffffffe3 ;  /* 0xffffffe330307836 */ /* 0x000fe40000000000 */
[----:B------:R-:W-:Y:S02]  /*32d0*/  IMAD R34, R34, 0x310, R83 ;  /* 0x0000031022227824 */ /* 0x000fe400078e0253 */
[C---:B------:R-:W-:Y:S01]  /*32e0*/  IMAD.IADD R39, R123.reuse, 0x1, R120 ;  /* 0x000000017b277824 */ /* 0x040fe200078e0278 */
[----:B------:R-:W-:Y:S01]  /*32f0*/  LOP3.LUT R48, R48, 0xffff, RZ, 0xc0, !PT ;  /* 0x0000ffff30307812 */ /* 0x000fe200078ec0ff */
[----:B------:R-:W-:Y:S01]  /*3300*/  IMAD.IADD R83, R123, 0x1, R122 ;  /* 0x000000017b537824 */ /* 0x000fe200078e027a */
[----:B------:R-:W-:Y:S01]  /*3310*/  LOP3.LUT R122, R76, 0xffff, RZ, 0xc0, !PT ;  /* 0x0000ffff4c7a7812 */ /* 0x000fe200078ec0ff */
[----:B------:R-:W-:-:S02]  /*3320*/  IMAD.MOV.U32 R120, RZ, RZ, R125 ;  /* 0x000000ffff787224 */ /* 0x000fc400078e007d */
[----:B------:R-:W-:Y:S02]  /*3330*/  IMAD R38, R38, 0x310, R39 ;  /* 0x0000031026267824 */ /* 0x000fe400078e0227 */
[----:B------:R-:W-:Y:S01]  /*3340*/  IMAD R39, R6, 0x310, R83 ;  /* 0x0000031006277824 */ /* 0x000fe200078e0253 */
[----:B------:R-:W-:Y:S01]  /*3350*/  LOP3.LUT R6, R73, 0xffff, RZ, 0xc0, !PT ;  /* 0x0000ffff49067812 */ /* 0x000fe200078ec0ff */
[----:B------:R-:W-:Y:S02]  /*3360*/  IMAD R83, R120, 0x30, RZ ;  /* 0x0000003078537824 */ /* 0x000fe400078e02ff */
[----:B------:R-:W-:Y:S02]  /*3370*/  IMAD.IADD R122, R123, 0x1, R122 ;  /* 0x000000017b7a7824 */ /* 0x000fe400078e027a */
[----:B------:R-:W-:Y:S02]  /*3380*/  IMAD.MOV R125, RZ, RZ, -R83 ;  /* 0x000000ffff7d7224 */ /* 0x000fe400078e0a53 */
[----:B------:R-:W-:Y:S01]  /*3390*/  IMAD R87, R87, 0x310, R122 ;  /* 0x0000031057577824 */ /* 0x000fe200078e027a */
[----:B------:R-:W-:Y:S01]  /*33a0*/  PRMT R122, R7, 0x9910, RZ ;  /* 0x00009910077a7816 */ /* 0x000fe200000000ff */
[----:B------:R-:W-:Y:S01]  /*33b0*/  IMAD.IADD R83, R123, 0x1, R6 ;  /* 0x000000017b537824 */ /* 0x000fe200078e0206 */
[----:B------:R-:W-:Y:S01]  /*33c0*/  PRMT R125, R125, 0x7710, RZ ;  /* 0x000077107d7d7816 */ /* 0x000fe200000000ff */
[----:B------:R-:W-:-:S02]  /*33d0*/  VIADD R47, R47, 0xffffffe3 ;  /* 0xffffffe32f2f7836 */ /* 0x000fc40000000000 */
[----:B------:R-:W-:Y:S01]  /*33e0*/  IMAD R84, R84, 0x310, R83 ;  /* 0x0000031054547824 */ /* 0x000fe200078e0253 */
[----:B------:R-:W-:Y:S01]  /*33f0*/  LOP3.LUT R83, R74, 0xffff, RZ, 0xc0, !PT ;  /* 0x0000ffff4a537812 */ /* 0x000fe200078ec0ff */
[----:B------:R-:W-:Y:S01]  /*3400*/  IMAD.IADD R120, R52, 0x1, R125 ;  /* 0x0000000134787824 */ /* 0x000fe200078e027d */
[----:B------:R-:W-:Y:S01]  /*3410*/  LOP3.LUT R47, R47, 0xffff, RZ, 0xc0, !PT ;  /* 0x0000ffff2f2f7812 */ /* 0x000fe200078ec0ff */
[----:B------:R-:W-:Y:S02]  /*3420*/  VIADD R54, R54, 0xffffffe3 ;  /* 0xffffffe336367836 */ /* 0x000fe40000000000 */
[----:B0-----:R-:W-:Y:S01]  /*3430*/  IMAD R6, R118, 0x4, R5 ;  /* 0x0000000476067824 */ /* 0x001fe200078e0205 */
[----:B------:R-:W-:Y:S01]  /*3440*/  PRMT R120, R120, 0x9910, RZ ;  /* 0x0000991078787816 */ /* 0x000fe200000000ff */
[----:B------:R-:W-:Y:S01]  /*3450*/  IMAD.IADD R83, R123, 0x1, R83 ;  /* 0x000000017b537824 */ /* 0x000fe200078e0253 */
[----:B------:R-:W-:Y:S01]  /*3460*/  LOP3.LUT R118, R75, 0xffff, RZ, 0xc0, !PT ;  /* 0x0000ffff4b767812 */ /* 0x000fe200078ec0ff */
[----:B------:R-:W-:Y:S01]  /*3470*/  IMAD R6, R6, 0xb40, RZ ;  /* 0x00000b4006067824 */ /* 0x000fe200078e02ff */
[----:B------:R-:W-:Y:S01]  /*3480*/  LOP3.LUT R54, R54, 0xffff, RZ, 0xc0, !PT ;  /* 0x0000ffff36367812 */ /* 0x000fe200078ec0ff */
[----:B------:R-:W-:Y:S01]  /*3490*/  IMAD.MOV.U32 R7, RZ, RZ, R120 ;  /* 0x000000ffff077224 */ /* 0x000fe200078e0078 */
[----:B------:R-:W-:Y:S01]  /*34a0*/  PRMT R120, R119, 0x9910, RZ ;  /* 0x0000991077787816 */ /* 0x000fe200000000ff */
[----:B------:R-:W-:-:S02]  /*34b0*/  IMAD.MOV.U32 R119, RZ, RZ, R122 ;  /* 0x000000ffff777224 */ /* 0x000fc400078e007a */
[----:B------:R-:W-:Y:S02]  /*34c0*/  IMAD R8, R8, 0x5a0, R6 ;  /* 0x000005a008087824 */ /* 0x000fe400078e0206 */
[----:B------:R-:W-:Y:S02]  /*34d0*/  IMAD R119, R119, 0x3, RZ ;  /* 0x0000000377777824 */ /* 0x000fe400078e02ff */
[----:B------:R-:W-:Y:S02]  /*34e0*/  IMAD.IADD R123, R123, 0x1, R118 ;  /* 0x000000017b7b7824 */ /* 0x000fe400078e0276 */
[--C-:B------:R-:W-:Y:S01]  /*34f0*/  IMAD R118, R3, 0x5a0, R6.reuse ;  /* 0x000005a003767824 */ /* 0x100fe200078e0206 */
[----:B------:R-:W-:Y:S01]  /*3500*/  LOP3.LUT R119, R119, 0xffff, RZ, 0xc0, !PT ;  /* 0x0000ffff77777812 */ /* 0x000fe200078ec0ff */
[----:B------:R-:W-:Y:S02]  /*3510*/  IMAD R11, R11, 0x5a0, R6 ;  /* 0x000005a00b0b7824 */ /* 0x000fe400078e0206 */
[----:B------:R-:W-:-:S02]  /*3520*/  IMAD R83, R124, 0x310, R83 ;  /* 0x000003107c537824 */ /* 0x000fc400078e0253 */
[----:B------:R-:W-:Y:S01]  /*3530*/  IMAD.IADD R8, R8, 0x1, R119 ;  /* 0x0000000108087824 */ /* 0x000fe200078e0277 */
[----:B------:R-:W-:Y:S01]  /*3540*/  LOP3.LUT R119, R10, 0xffff, RZ, 0xc0, !PT ;  /* 0x0000ffff0a777812 */ /* 0x000fe200078ec0ff */
[----:B------:R-:W-:Y:S01]  /*3550*/  IMAD.IADD R11, R11, 0x1, R116 ;  /* 0x000000010b0b7824 */ /* 0x000fe200078e0274 */
[----:B------:R-:W-:Y:S01]  /*3560*/  PRMT R116, R114, 0x9910, RZ ;  /* 0x0000991072747816 */ /* 0x000fe200000000ff */
[----:B------:R-:W-:Y:S01]  /*3570*/  IMAD R114, R117, 0x89, RZ ;  /* 0x0000008975727824 */ /* 0x000fe200078e02ff */
[----:B------:R-:W-:Y:S01]  /*3580*/  PRMT R117, R113, 0x9910, RZ ;  /* 0x0000991071757816 */ /* 0x000fe200000000ff */
[----:B------:R-:W-:Y:S01]  /*3590*/  IMAD.IADD R10, R118, 0x1, R119 ;  /* 0x00000001760a7824 */ /* 0x000fe200078e0277 */
[----:B------:R-:W-:Y:S01]  /*35a0*/  PRMT R118, R77, 0x9910, RZ ;  /* 0x000099104d767816 */ /* 0x000fe200000000ff */
[----:B------:R-:W-:Y:S02]  /*35b0*/  IMAD.SHL.U32 R77, R115, 0x2, RZ ;  /* 0x00000002734d7824 */ /* 0x000fe400078e00ff */
[----:B------:R-:W-:Y:S01]  /*35c0*/  IMAD.MOV.U32 R113, RZ, RZ, R116 ;  /* 0x000000ffff717224 */ /* 0x000fe200078e0074 */
[----:B------:R-:W-:Y:S01]  /*35d0*/  PRMT R116, R12, 0x9910, RZ ;  /* 0x000099100c747816 */ /* 0x000fe200000000ff */
[----:B------:R-:W-:Y:S01]  /*35e0*/  IMAD.MOV.U32 R115, RZ, RZ, R118 ;  /* 0x000000ffff737224 */ /* 0x000fe200078e0076 */
[----:B------:R-:W-:Y:S01]  /*35f0*/  LOP3.LUT R12, R114, 0xffff, RZ, 0xc0, !PT ;  /* 0x0000ffff720c7812 */ /* 0x000fe200078ec0ff */
[----:B------:R-:W-:-:S02]  /*3600*/  IMAD R113, R113, 0x89, RZ ;  /* 0x0000008971717824 */ /* 0x000fc400078e02ff */
[----:B------:R-:W-:Y:S01]  /*3610*/  IMAD R114, R115, 0x89, RZ ;  /* 0x0000008973727824 */ /* 0x000fe200078e02ff */
[----:B------:R-:W-:Y:S01]  /*3620*/  SHF.R.U32.HI R12, RZ, 0xc, R12 ;  /* 0x0000000cff0c7819 */ /* 0x000fe2000001160c */
[----:B------:R-:W-:Y:S01]  /*3630*/  IMAD.MOV.U32 R115, RZ, RZ, R117 ;  /* 0x000000ffff737224 */ /* 0x000fe200078e0075 */
[----:B------:R-:W-:Y:S01]  /*3640*/  LOP3.LUT R113, R113, 0xffff, RZ, 0xc0, !PT ;  /* 0x0000ffff71717812 */ /* 0x000fe200078ec0ff */
[----:B------:R-:W-:Y:S01]  /*3650*/  IMAD R116, R116, 0x89, RZ ;  /* 0x0000008974747824 */ /* 0x000fe200078e02ff */
[----:B------:R-:W-:Y:S01]  /*3660*/  LOP3.LUT R117, R114, 0xffff, RZ, 0xc0, !PT ;  /* 0x0000ffff72757812 */ /* 0x000fe200078ec0ff */
[----:B------:R-:W-:Y:S01]  /*3670*/  IMAD R115, R115, 0x89, RZ ;  /* 0x0000008973737824 */ /* 0x000fe200078e02ff */
[----:B------:R-:W-:Y:S01]  /*3680*/  LOP3.LUT R114, R12, 0xffff, RZ, 0xc0, !PT ;  /* 0x0000ffff0c727812 */ /* 0x000fe200078ec0ff */
[----:B------:R-:W-:Y:S01]  /*3690*/  IMAD R82, R82, 0x310, R123 ;  /* 0x0000031052527824 */ /* 0x000fe200078e027b */
[----:B------:R-:W-:Y:S01]  /*36a0*/  SHF.R.U32.HI R12, RZ, 0xc, R117 ;  /* 0x0000000cff0c7819 */ /* 0x000fe20000011675 */
[----:B------:R-:W-:Y:S01]  /*36b0*/  VIADD R58, R58, 0xffffffe3 ;  /* 0xffffffe33a3a7836 */ /* 0x000fe20000000000 */
[----:B------:R-:W-:Y:S01]  /*36c0*/  LOP3.LUT P2, RZ, R77, R114, RZ, 0xfc, !PT ;  /* 0x000000724dff7212 */ /* 0x000fe2000784fcff */
[----:B------:R-:W-:Y:S01]  /*36d0*/  VIADD R55, R55, 0xffffffe3 ;  /* 0xffffffe337377836 */ /* 0x000fe20000000000 */
[----:B------:R-:W-:Y:S01]  /*36e0*/  LOP3.LUT R118, R12, 0xffff, RZ, 0xc0, !PT ;  /* 0x0000ffff0c767812 */ /* 0x000fe200078ec0ff */
[----:B------:R-:W-:Y:S01]  /*36f0*/  IMAD R12, R114, 0x1c, R112 ;  /* 0x0000001c720c7824 */ /* 0x000fe200078e0270 */
[----:B------:R-:W-:Y:S01]  /*3700*/  SHF.R.U32.HI R113, RZ, 0xc, R113 ;  /* 0x0000000cff717819 */ /* 0x000fe20000011671 */
[----:B------:R-:W-:Y:S01]  /*3710*/  IMAD.IADD R112, R77, 0x1, R114 ;  /* 0x000000014d707824 */ /* 0x000fe200078e0272 */
[----:B------:R-:W-:Y:S01]  /*3720*/  LOP3.LUT R115, R115, 0xffff, RZ, 0xc0, !PT ;  /* 0x0000ffff73737812 */ /* 0x000fe200078ec0ff */
[----:B------:R-:W-:Y:S01]  /*3730*/  VIADD R56, R56, 0xffffffe3 ;  /* 0xffffffe338387836 */ /* 0x000fe20000000000 */
[----:B------:R-:W-:Y:S01]  /*3740*/  LOP3.LUT R116, R116, 0xffff, RZ, 0xc0, !PT ;  /* 0x0000ffff74747812 */ /* 0x000fe200078ec0ff */
[----:B------:R-:W-:Y:S01]  /*3750*/  VIADD R57, R57, 0xffffffe3 ;  /* 0xffffffe339397836 */ /* 0x000fe20000000000 */
[----:B------:R-:W-:Y:S01]  /*3760*/  ISETP.GT.U32.OR P0, PT, R112, 0x1c, !P2 ;  /* 0x0000001c7000780c */ /* 0x000fe20005704470 */
[----:B------:R-:W-:Y:S01]  /*3770*/  VIADD R53, R53, 0xffffffe3 ;  /* 0xffffffe335357836 */ /* 0x000fe20000000000 */
[----:B------:R-:W-:Y:S01]  /*3780*/  LOP3.LUT R112, R113, 0xffff, RZ, 0xc0, !PT ;  /* 0x0000ffff71707812 */ /* 0x000fe200078ec0ff */
[C---:B------:R-:W-:Y:S01]  /*3790*/  IMAD.IADD R113, R77.reuse, 0x1, R118 ;  /* 0x000000014d717824 */ /* 0x040fe200078e0276 */
[C---:B------:R-:W-:Y:S01]  /*37a0*/  LOP3.LUT P2, RZ, R77.reuse, R118, RZ, 0xfc, !PT ;  /* 0x000000764dff7212 */ /* 0x040fe2000784fcff */
[----:B------:R-:W-:Y:S01]  /*37b0*/  VIADD R50, R50, 0xffffffe3 ;  /* 0xffffffe332327836 */ /* 0x000fe20000000000 */
[----:B------:R-:W-:Y:S01]  /*37c0*/  SHF.R.U32.HI R114, RZ, 0xc, R115 ;  /* 0x0000000cff727819 */ /* 0x000fe20000011673 */
[----:B------:R-:W-:Y:S01]  /*37d0*/  IMAD.IADD R115, R77, 0x1, R112 ;  /* 0x000000014d737824 */ /* 0x000fe200078e0270 */
[----:B------:R-:W-:Y:S01]  /*37e0*/  LOP3.LUT R58, R58, 0xffff, RZ, 0xc0, !PT ;  /* 0x0000ffff3a3a7812 */ /* 0x000fe200078ec0ff */
[----:B------:R-:W-:Y:S01]  /*37f0*/  IMAD R14, R112, 0x1c, R14 ;  /* 0x0000001c700e7824 */ /* 0x000fe200078e020e */
[----:B------:R-:W-:Y:S01]  /*3800*/  LOP3.LUT R114, R114, 0xffff, RZ, 0xc0, !PT ;  /* 0x0000ffff72727812 */ /* 0x000fe200078ec0ff */
[----:B------:R-:W-:Y:S01]  /*3810*/  VIADD R59, R59, 0xffffffe3 ;  /* 0xffffffe33b3b7836 */ /* 0x000fe20000000000 */
[----:B------:R-:W-:Y:S01]  /*3820*/  LOP3.LUT R55, R55, 0xffff, RZ, 0xc0, !PT ;  /* 0x0000ffff37377812 */ /* 0x000fe200078ec0ff */
[----:B------:R-:W-:Y:S01]  /*3830*/  VIADD R60, R60, 0xffffffe3 ;  /* 0xffffffe33c3c7836 */ /* 0x000fe20000000000 */
[----:B------:R-:W-:Y:S01]  /*3840*/  @P0 LOP3.LUT R0, R0, 0x1, RZ, 0xfc, !PT ;  /* 0x0000000100000812 */ /* 0x000fe200078efcff */
[----:B------:R-:W-:Y:S01]  /*3850*/  VIADD R61, R61, 0xffffffe3 ;  /* 0xffffffe33d3d7836 */ /* 0x000fe20000000000 */
[----:B------:R-:W-:Y:S01]  /*3860*/  ISETP.GT.U32.OR P0, PT, R113, 0x1c, !P2 ;  /* 0x0000001c7100780c */ /* 0x000fe20005704470 */
[----:B------:R-:W-:Y:S01]  /*3870*/  VIADD R62, R62, 0xffffffe3 ;  /* 0xffffffe33e3e7836 */ /* 0x000fe20000000000 */
[----:B------:R-:W-:Y:S01]  /*3880*/  SHF.R.U32.HI R113, RZ, 0xc, R116 ;  /* 0x0000000cff717819 */ /* 0x000fe20000011674 */
[----:B------:R-:W-:Y:S01]  /*3890*/  VIADD R63, R63, 0xffffffe3 ;  /* 0xffffffe33f3f7836 */ /* 0x000fe20000000000 */
[----:B------:R-:W-:Y:S01]  /*38a0*/  LOP3.LUT P2, RZ, R77, R112, RZ, 0xfc, !PT ;  /* 0x000000704dff7212 */ /* 0x000fe2000784fcff */
[----:B------:R-:W-:Y:S01]  /*38b0*/  VIADD R64, R64, 0xffffffe3 ;  /* 0xffffffe340407836 */ /* 0x000fe20000000000 */
[----:B------:R-:W-:Y:S01]  /*38c0*/  LOP3.LUT R112, R113, 0xffff, RZ, 0xc0, !PT ;  /* 0x0000ffff71707812 */ /* 0x000fe200078ec0ff */
[----:B------:R-:W-:Y:S01]  /*38d0*/  IMAD.IADD R113, R77, 0x1, R114 ;  /* 0x000000014d717824 */ /* 0x000fe200078e0272 */
[----:B------:R-:W-:Y:S01]  /*38e0*/  LOP3.LUT R0, R0, 0xf7ffffff, RZ, 0xc0, !PT ;  /* 0xf7ffffff00007812 */ /* 0x000fe200078ec0ff */
[----:B------:R-:W-:Y:S01]  /*38f0*/  VIADD R71, R71, 0xffffffe3 ;  /* 0xffffffe347477836 */ /* 0x000fe20000000000 */
[----:B------:R-:W-:Y:S01]  /*3900*/  ISETP.GT.U32.OR P6, PT, R115, 0x1c, !P2 ;  /* 0x0000001c7300780c */ /* 0x000fe200057c4470 */
[----:B------:R-:W-:Y:S01]  /*3910*/  IMAD R16, R112, 0x1c, R16 ;  /* 0x0000001c70107824 */ /* 0x000fe200078e0210 */
[----:B------:R-:W-:Y:S01]  /*3920*/  LOP3.LUT P2, RZ, R77, R114, RZ, 0xfc, !PT ;  /* 0x000000724dff7212 */ /* 0x000fe2000784fcff */
[----:B------:R-:W-:Y:S01]  /*3930*/  VIADD R72, R72, 0xffffffe3 ;  /* 0xffffffe348487836 */ /* 0x000fe20000000000 */
[----:B------:R-:W-:Y:S01]  /*3940*/  @P0 LOP3.LUT R0, R0, 0x8000000, RZ, 0xfc, !PT ;  /* 0x0800000000000812 */ /* 0x000fe200078efcff */
[----:B------:R-:W-:Y:S01]  /*3950*/  VIADD R65, R65, 0xffffffe3 ;  /* 0xffffffe341417836 */ /* 0x000fe20000000000 */
[----:B------:R-:W-:Y:S01]  /*3960*/  ISETP.GT.U32.OR P0, PT, R113, 0x1c, !P2 ;  /* 0x0000001c7100780c */ /* 0x000fe20005704470 */
[----:B------:R-:W-:Y:S01]  /*3970*/  VIADD R73, R73, 0xffffffe3 ;  /* 0xffffffe349497836 */ /* 0x000fe20000000000 */
[----:B------:R-:W-:Y:S01]  /*3980*/  PRMT R113, R110, 0x9910, RZ ;  /* 0x000099106e717816 */ /* 0x000fe200000000ff */
[----:B------:R-:W-:Y:S01]  /*3990*/  IMAD.MOV.U32 R110, RZ, RZ, R111 ;  /* 0x000000ffff6e7224 */ /* 0x000fe200078e006f */
[----:B------:R-:W-:Y:S01]  /*39a0*/  LOP3.LUT R0, R0, 0xfffffffd, RZ, 0xc0, !PT ;  /* 0xfffffffd00007812 */ /* 0x000fe200078ec0ff */
[C---:B------:R-:W-:Y:S01]  /*39b0*/  IMAD.IADD R111, R77.reuse, 0x1, R112 ;  /* 0x000000014d6f7824 */ /* 0x040fe200078e0270 */
[----:B------:R-:W-:Y:S01]  /*39c0*/  LOP3.LUT P2, RZ, R77, R112, RZ, 0xfc, !PT ;  /* 0x000000704dff7212 */ /* 0x000fe2000784fcff */
[----:B------:R-:W-:Y:S01]  /*39d0*/  VIADD R52, R52, 0x6 ;  /* 0x0000000634347836 */ /* 0x000fe20000000000 */
[----:B------:R-:W-:Y:S01]  /*39e0*/  PRMT R112, R107, 0x9910, RZ ;  /* 0x000099106b707816 */ /* 0x000fe200000000ff */
[----:B------:R-:W-:Y:S01]  /*39f0*/  IMAD R107, R110, 0x89, RZ ;  /* 0x000000896e6b7824 */ /* 0x000fe200078e02ff */
[----:B------:R-:W-:Y:S01]  /*3a00*/  LOP3.LUT R56, R56, 0xffff, RZ, 0xc0, !PT ;  /* 0x0000ffff38387812 */ /* 0x000fe200078ec0ff */
[----:B------:R-:W-:Y:S01]  /*3a10*/  VIADD R74, R74, 0xffffffe3 ;  /* 0xffffffe34a4a7836 */ /* 0x000fe20000000000 */
[----:B------:R-:W-:Y:S01]  /*3a20*/  LOP3.LUT R57, R57, 0xffff, RZ, 0xc0, !PT ;  /* 0x0000ffff39397812 */ /* 0x000fe200078ec0ff */
[----:B------:R-:W-:Y:S01]  /*3a30*/  VIADD R66, R66, 0xffffffe3 ;  /* 0xffffffe342427836 */ /* 0x000fe20000000000 */
[----:B------:R-:W-:Y:S01]  /*3a40*/  @P0 LOP3.LUT R0, R0, 0x2, RZ, 0xfc, !PT ;  /* 0x0000000200000812 */ /* 0x000fe200078efcff */
[----:B------:R-:W-:Y:S01]  /*3a50*/  VIADD R75, R75, 0xffffffe3 ;  /* 0xffffffe34b4b7836 */ /* 0x000fe20000000000 */
[----:B------:R-:W-:Y:S01]  /*3a60*/  ISETP.GT.U32.OR P0, PT, R111, 0x1c, !P2 ;  /* 0x0000001c6f00780c */ /* 0x000fe20005704470 */
[----:B------:R-:W-:Y:S01]  /*3a70*/  IMAD R3, R5, 0x2, R4 ;  /* 0x0000000205037824 */ /* 0x000fe200078e0204 */
[----:B------:R-:W-:Y:S01]  /*3a80*/  PRMT R111, R109, 0x9910, RZ ;  /* 0x000099106d6f7816 */ /* 0x000fe200000000ff */
[----:B------:R-:W-:Y:S01]  /*3a90*/  IMAD.MOV.U32 R109, RZ, RZ, R113 ;  /* 0x000000ffff6d7224 */ /* 0x000fe200078e0071 */
[----:B------:R-:W-:Y:S01]  /*3aa0*/  PRMT R113, R108, 0x9910, RZ ;  /* 0x000099106c717816 */ /* 0x000fe200000000ff */
[----:B------:R-:W-:Y:S01]  /*3ab0*/  IMAD R121, R121, 0x5a0, R6 ;  /* 0x000005a079797824 */ /* 0x000fe200078e0206 */
[----:B------:R-:W-:Y:S01]  /*3ac0*/  LOP3.LUT R107, R107, 0xffff, RZ, 0xc0, !PT ;  /* 0x0000ffff6b6b7812 */ /* 0x000fe200078ec0ff */
[----:B------:R-:W-:Y:S01]  /*3ad0*/  IMAD.MOV.U32 R110, RZ, RZ, R111 ;  /* 0x000000ffff6e7224 */ /* 0x000fe200078e006f */
[----:B------:R-:W-:Y:S01]  /*3ae0*/  LOP3.LUT R0, R0, 0xfffffffb, RZ, 0xc0, !PT ;  /* 0xfffffffb00007812 */ /* 0x000fe200078ec0ff */
[----:B------:R-:W-:Y:S01]  /*3af0*/  IMAD R108, R109, 0x89, RZ ;  /* 0x000000896d6c7824 */ /* 0x000fe200078e02ff */
[----:B------:R-:W-:Y:S01]  /*3b00*/  SHF.R.U32.HI R107, RZ, 0xc, R107 ;  /* 0x0000000cff6b7819 */ /* 0x000fe2000001166b */
[----:B------:R-:W-:Y:S01]  /*3b10*/  IMAD R109, R110, 0x89, RZ ;  /* 0x000000896e6d7824 */ /* 0x000fe200078e02ff */
[----:B------:R-:W-:Y:S01]  /*3b20*/  LOP3.LUT R53, R53, 0xffff, RZ, 0xc0, !PT ;  /* 0x0000ffff35357812 */ /* 0x000fe200078ec0ff */
[----:B------:R-:W-:Y:S01]  /*3b30*/  IMAD.MOV.U32 R111, RZ, RZ, R112 ;  /* 0x000000ffff6f7224 */ /* 0x000fe200078e0070 */
[----:B------:R-:W-:Y:S01]  /*3b40*/  LOP3.LUT R108, R108, 0xffff, RZ, 0xc0, !PT ;  /* 0x0000ffff6c6c7812 */ /* 0x000fe200078ec0ff */
[----:B------:R-:W-:Y:S01]  /*3b50*/  IMAD R9, R9, 0x5a0, R6 ;  /* 0x000005a009097824 */ /* 0x000fe200078e0206 */
[----:B------:R-:W-:Y:S01]  /*3b60*/  LOP3.LUT R112, R109, 0xffff, RZ, 0xc0, !PT ;  /* 0x0000ffff6d707812 */ /* 0x000fe200078ec0ff */
[----:B------:R-:W-:Y:S01]  /*3b70*/  IMAD R110, R111, 0x89, RZ ;  /* 0x000000896f6e7824 */ /* 0x000fe200078e02ff */
[----:B------:R-:W-:Y:S01]  /*3b80*/  SHF.R.U32.HI R109, RZ, 0xc, R108 ;  /* 0x0000000cff6d7819 */ /* 0x000fe2000001166c */
[----:B------:R-:W-:Y:S01]  /*3b90*/  IMAD R111, R113, 0x89, RZ ;  /* 0x00000089716f7824 */ /* 0x000fe200078e02ff */
[----:B------:R-:W-:Y:S01]  /*3ba0*/  LOP3.LUT R108, R107, 0xffff, RZ, 0xc0, !PT ;  /* 0x0000ffff6b6c7812 */ /* 0x000fe200078ec0ff */
[----:B------:R-:W-:Y:S01]  /*3bb0*/  IMAD R4, R4, 0x5a0, R6 ;  /* 0x000005a004047824 */ /* 0x000fe200078e0206 */
[----:B------:R-:W-:Y:S01]  /*3bc0*/  LOP3.LUT R113, R110, 0xffff, RZ, 0xc0, !PT ;  /* 0x0000ffff6e717812 */ /* 0x000fe200078ec0ff */
[----:B------:R-:W-:Y:S01]  /*3bd0*/  VIADD R67, R67, 0xffffffe3 ;  /* 0xffffffe343437836 */ /* 0x000fe20000000000 */
[----:B------:R-:W-:Y:S01]  /*3be0*/  LOP3.LUT R110, R109, 0xffff, RZ, 0xc0, !PT ;  /* 0x0000ffff6d6e7812 */ /* 0x000fe200078ec0ff */
[C---:B------:R-:W-:Y:S01]  /*3bf0*/  IMAD.IADD R109, R77.reuse, 0x1, R108 ;  /* 0x000000014d6d7824 */ /* 0x040fe200078e026c */
[----:B------:R-:W-:Y:S01]  /*3c00*/  LOP3.LUT P2, RZ, R77, R108, RZ, 0xfc, !PT ;  /* 0x0000006c4dff7212 */ /* 0x000fe2000784fcff */
[----:B------:R-:W-:Y:S01]  /*3c10*/  IMAD R17, R108, 0x1c, R17 ;  /* 0x0000001c6c117824 */ /* 0x000fe200078e0211 */
[----:B------:R-:W-:Y:S01]  /*3c20*/  @P0 LOP3.LUT R0, R0, 0x4, RZ, 0xfc, !PT ;  /* 0x0000000400000812 */ /* 0x000fe200078efcff */
[----:B------:R-:W-:Y:S01]  /*3c30*/  IMAD R18, R110, 0x1c, R18 ;  /* 0x0000001c6e127824 */ /* 0x000fe200078e0212 */
[----:B------:R-:W-:Y:S01]  /*3c40*/  ISETP.GT.U32.OR P0, PT, R109, 0x1c, !P2 ;  /* 0x0000001c6d00780c */ /* 0x000fe20005704470 */
[----:B------:R-:W-:Y:S01]  /*3c50*/  IMAD.MOV.U32 R122, RZ, RZ, R120 ;  /* 0x000000ffff7a7224 */ /* 0x000fe200078e0078 */
[----:B------:R-:W-:Y:S01]  /*3c60*/  SHF.R.U32.HI R107, RZ, 0xc, R112 ;  /* 0x0000000cff6b7819 */ /* 0x000fe20000011670 */
[----:B------:R-:W-:Y:S01]  /*3c70*/  IMAD R7, R7, 0x3, RZ ;  /* 0x0000000307077824 */ /* 0x000fe200078e02ff */
[----:B------:R-:W-:Y:S01]  /*3c80*/  LOP3.LUT R0, R0, 0xfffffff7, RZ, 0xc0, !PT ;  /* 0xfffffff700007812 */ /* 0x000fe200078ec0ff */
[----:B------:R-:W-:Y:S01]  /*3c90*/  IMAD R122, R122, 0x3, RZ ;  /* 0x000000037a7a7824 */ /* 0x000fe200078e02ff */
[----:B------:R-:W-:Y:S01]  /*3ca0*/  LOP3.LUT R108, R107, 0xffff, RZ, 0xc0, !PT ;  /* 0x0000ffff6b6c7812 */ /* 0x000fe200078ec0ff */
[C---:B------:R-:W-:Y:S01]  /*3cb0*/  IMAD.IADD R107, R77.reuse, 0x1, R110 ;  /* 0x000000014d6b7824 */ /* 0x040fe200078e026e */
[----:B------:R-:W-:Y:S01]  /*3cc0*/  LOP3.LUT P2, RZ, R77, R110, RZ, 0xfc, !PT ;  /* 0x0000006e4dff7212 */ /* 0x000fe2000784fcff */
[----:B------:R-:W-:Y:S01]  /*3cd0*/  VIADD R68, R68, 0xffffffe3 ;  /* 0xffffffe344447836 */ /* 0x000fe20000000000 */
[----:B------:R-:W-:Y:S01]  /*3ce0*/  SHF.R.U32.HI R109, RZ, 0xc, R113 ;  /* 0x0000000cff6d7819 */ /* 0x000fe20000011671 */
[----:B------:R-:W-:Y:S01]  /*3cf0*/  IMAD R19, R108, 0x1c, R19 ;  /* 0x0000001c6c137824 */ /* 0x000fe200078e0213 */
[----:B------:R-:W-:Y:S01]  /*3d00*/  LOP3.LUT R111, R111, 0xffff, RZ, 0xc0, !PT ;  /* 0x0000ffff6f6f7812 */ /* 0x000fe200078ec0ff */
[----:B------:R-:W-:Y:S01]  /*3d10*/  VIADD R69, R69, 0xffffffe3 ;  /* 0xffffffe345457836 */ /* 0x000fe20000000000 */
[----:B------:R-:W-:Y:S01]  /*3d20*/  @P0 LOP3.LUT R0, R0, 0x8, RZ, 0xfc, !PT ;  /* 0x0000000800000812 */ /* 0x000fe200078efcff */
[----:B------:R-:W-:Y:S01]  /*3d30*/  VIADD R70, R70, 0xffffffe3 ;  /* 0xffffffe346467836 */ /* 0x000fe20000000000 */
[----:B------:R-:W-:Y:S01]  /*3d40*/  ISETP.GT.U32.OR P0, PT, R107, 0x1c, !P2 ;  /* 0x0000001c6b00780c */ /* 0x000fe20005704470 */
[----:B------:R-:W-:Y:S01]  /*3d50*/  VIADD R76, R76, 0xffffffe3 ;  /* 0xffffffe34c4c7836 */ /* 0x000fe20000000000 */
[----:B------:R-:W-:Y:S01]  /*3d60*/  LOP3.LUT R110, R109, 0xffff, RZ, 0xc0, !PT ;  /* 0x0000ffff6d6e7812 */ /* 0x000fe200078ec0ff */
[C---:B------:R-:W-:Y:S01]  /*3d70*/  IMAD.IADD R109, R77.reuse, 0x1, R108 ;  /* 0x000000014d6d7824 */ /* 0x040fe200078e026c */
[----:B------:R-:W-:Y:S01]  /*3d80*/  LOP3.LUT R0, R0, 0xffff7fff, RZ, 0xc0, !PT ;  /* 0xffff7fff00007812 */ /* 0x000fe200078ec0ff */
[----:B------:R-:W-:Y:S01]  /*3d90*/  IMAD R13, R118, 0x1c, R13 ;  /* 0x0000001c760d7824 */ /* 0x000fe200078e020d */
[----:B------:R-:W-:Y:S01]  /*3da0*/  LOP3.LUT P2, RZ, R77, R108, RZ, 0xfc, !PT ;  /* 0x0000006c4dff7212 */ /* 0x000fe2000784fcff */
[----:B------:R-:W-:Y:S01]  /*3db0*/  IMAD R15, R114, 0x1c, R15 ;  /* 0x0000001c720f7824 */ /* 0x000fe200078e020f */
[----:B------:R-:W-:-:S02]  /*3dc0*/  SHF.R.U32.HI R107, RZ, 0xc, R111 ;  /* 0x0000000cff6b7819 */ /* 0x000fc4000001166f */
[----:B------:R-:W-:Y:S02]  /*3dd0*/  LOP3.LUT R50, R50, 0xffff, RZ, 0xc0, !PT ;  /* 0x0000ffff32327812 */ /* 0x000fe400078ec0ff */
[----:B------:R-:W-:Y:S02]  /*3de0*/  LOP3.LUT R108, R107, 0xffff, RZ, 0xc0, !PT ;  /* 0x0000ffff6b6c7812 */ /* 0x000fe400078ec0ff */
[----:B------:R-:W-:Y:S02]  /*3df0*/  @P0 LOP3.LUT R0, R0, 0x8000, RZ, 0xfc, !PT ;  /* 0x0000800000000812 */ /* 0x000fe400078efcff */
[----:B------:R-:W-:Y:S01]  /*3e00*/  ISETP.GT.U32.OR P0, PT, R109, 0x1c, !P2 ;  /* 0x0000001c6d00780c */ /* 0x000fe20005704470 */
[C---:B------:R-:W-:Y:S01]  /*3e10*/  IMAD.IADD R107, R77.reuse, 0x1, R108 ;  /* 0x000000014d6b7824 */ /* 0x040fe200078e026c */
[----:B------:R-:W-:Y:S01]  /*3e20*/  PRMT R109, R20, 0x9910, RZ ;  /* 0x00009910146d7816 */ /* 0x000fe200000000ff */
[----:B------:R-:W-:Y:S01]  /*3e30*/  IMAD R20, R110, 0x1c, R106 ;  /* 0x0000001c6e147824 */ /* 0x000fe200078e026a */
[----:B------:R-:W-:Y:S01]  /*3e40*/  LOP3.LUT R0, R0, 0xffffbfff, RZ, 0xc0, !PT ;  /* 0xffffbfff00007812 */ /* 0x000fe200078ec0ff */
[C---:B------:R-:W-:Y:S01]  /*3e50*/  IMAD.IADD R106, R77.reuse, 0x1, R110 ;  /* 0x000000014d6a7824 */ /* 0x040fe200078e026e */
[----:B------:R-:W-:Y:S01]  /*3e60*/  LOP3.LUT P2, RZ, R77, R110, RZ, 0xfc, !PT ;  /* 0x0000006e4dff7212 */ /* 0x000fe2000784fcff */
[----:B------:R-:W-:Y:S01]  /*3e70*/  IMAD R21, R108, 0x1c, R21 ;  /* 0x0000001c6c157824 */ /* 0x000fe200078e0215 */
[----:B------:R-:W-:-:S02]  /*3e80*/  LOP3.LUT R59, R59, 0xffff, RZ, 0xc0, !PT ;  /* 0x0000ffff3b3b7812 */ /* 0x000fc400078ec0ff */
[----:B------:R-:W-:Y:S02]  /*3e90*/  LOP3.LUT R60, R60, 0xffff, RZ, 0xc0, !PT ;  /* 0x0000ffff3c3c7812 */ /* 0x000fe400078ec0ff */
[----:B------:R-:W-:Y:S02]  /*3ea0*/  LOP3.LUT R61, R61, 0xffff, RZ, 0xc0, !PT ;  /* 0x0000ffff3d3d7812 */ /* 0x000fe400078ec0ff */
[----:B------:R-:W-:Y:S02]  /*3eb0*/  @P0 LOP3.LUT R0, R0, 0x4000, RZ, 0xfc, !PT ;  /* 0x0000400000000812 */ /* 0x000fe400078efcff */
[----:B------:R-:W-:Y:S02]  /*3ec0*/  ISETP.GT.U32.OR P0, PT, R106, 0x1c, !P2 ;  /* 0x0000001c6a00780c */ /* 0x000fe40005704470 */
[----:B------:R-:W-:Y:S02]  /*3ed0*/  LOP3.LUT R0, R0, 0xffffdfff, RZ, 0xc0, !PT ;  /* 0xffffdfff00007812 */ /* 0x000fe400078ec0ff */
[----:B------:R-:W-:-:S02]  /*3ee0*/  LOP3.LUT P2, RZ, R77, R108, RZ, 0xfc, !PT ;  /* 0x0000006c4dff7212 */ /* 0x000fc4000784fcff */
[----:B------:R-:W-:Y:S01]  /*3ef0*/  PRMT R106, R105, 0x9910, RZ ;  /* 0x00009910696a7816 */ /* 0x000fe200000000ff */
[----:B------:R-:W-:Y:S01]  /*3f00*/  IMAD.MOV.U32 R105, RZ, RZ, R109 ;  /* 0x000000ffff697224 */ /* 0x000fe200078e006d */
[----:B------:R-:W-:Y:S02]  /*3f10*/  LOP3.LUT R62, R62, 0xffff, RZ, 0xc0, !PT ;  /* 0x0000ffff3e3e7812 */ /* 0x000fe400078ec0ff */
[----:B------:R-:W-:Y:S02]  /*3f20*/  LOP3.LUT R63, R63, 0xffff, RZ, 0xc0, !PT ;  /* 0x0000ffff3f3f7812 */ /* 0x000fe400078ec0ff */
[----:B------:R-:W-:Y:S02]  /*3f30*/  LOP3.LUT R64, R64, 0xffff, RZ, 0xc0, !PT ;  /* 0x0000ffff40407812 */ /* 0x000fe400078ec0ff */
[----:B------:R-:W-:Y:S02]  /*3f40*/  @P0 LOP3.LUT R0, R0, 0x2000, RZ, 0xfc, !PT ;  /* 0x0000200000000812 */ /* 0x000fe400078efcff */
[----:B------:R-:W-:-:S02]  /*3f50*/  ISETP.GT.U32.OR P0, PT, R107, 0x1c, !P2 ;  /* 0x0000001c6b00780c */ /* 0x000fc40005704470 */
[----:B------:R-:W-:Y:S01]  /*3f60*/  PRMT R107, R103, 0x9910, RZ ;  /* 0x00009910676b7816 */ /* 0x000fe200000000ff */
[----:B------:R-:W-:Y:S01]  /*3f70*/  IMAD.MOV.U32 R103, RZ, RZ, R106 ;  /* 0x000000ffff677224 */ /* 0x000fe200078e006a */
[----:B------:R-:W-:Y:S01]  /*3f80*/  PRMT R106, R22, 0x9910, RZ ;  /* 0x00009910166a7816 */ /* 0x000fe200000000ff */
[----:B------:R-:W-:Y:S01]  /*3f90*/  IMAD R22, R105, 0x89, RZ ;  /* 0x0000008969167824 */ /* 0x000fe200078e02ff */
[----:B------:R-:W-:Y:S01]  /*3fa0*/  LOP3.LUT R0, R0, 0xffffefff, RZ, 0xc0, !PT ;  /* 0xffffefff00007812 */ /* 0x000fe200078ec0ff */
[----:B------:R-:W-:Y:S01]  /*3fb0*/  IMAD.MOV.U32 R105, RZ, RZ, R107 ;  /* 0x000000ffff697224 */ /* 0x000fe200078e006b */
[----:B------:R-:W-:Y:S01]  /*3fc0*/  PRMT R107, R102, 0x9910, RZ ;  /* 0x00009910666b7816 */ /* 0x000fe200000000ff */
[----:B------:R-:W-:Y:S01]  /*3fd0*/  IMAD R102, R103, 0x89, RZ ;  /* 0x0000008967667824 */ /* 0x000fe200078e02ff */
[----:B------:R-:W-:Y:S01]  /*3fe0*/  LOP3.LUT R22, R22, 0xffff, RZ, 0xc0, !PT ;  /* 0x0000ffff16167812 */ /* 0x000fe200078ec0ff */
[----:B------:R-:W-:Y:S01]  /*3ff0*/  IMAD R103, R105, 0x89, RZ ;  /* 0x0000008969677824 */ /* 0x000fe200078e02ff */
[----:B------:R-:W-:Y:S01]  /*4000*/  LOP3.LUT R71, R71, 0xffff, RZ, 0xc0, !PT ;  /* 0x0000ffff47477812 */ /* 0x000fe200078ec0ff */
[----:B------:R-:W-:Y:S01]  /*4010*/  IMAD R105, R106, 0x89, RZ ;  /* 0x000000896a697824 */ /* 0x000fe200078e02ff */
[----:B------:R-:W-:Y:S01]  /*4020*/  LOP3.LUT R102, R102, 0xffff, RZ, 0xc0, !PT ;  /* 0x0000ffff66667812 */ /* 0x000fe200078ec0ff */
[----:B------:R-:W-:Y:S01]  /*4030*/  IMAD R107, R107, 0x89, RZ ;  /* 0x000000896b6b7824 */ /* 0x000fe200078e02ff */
[----:B------:R-:W-:-:S02]  /*4040*/  SHF.R.U32.HI R22, RZ, 0xc, R22 ;  /* 0x0000000cff167819 */ /* 0x000fc40000011616 */
[----:B------:R-:W-:Y:S02]  /*4050*/  LOP3.LUT R106, R103, 0xffff, RZ, 0xc0, !PT ;  /* 0x0000ffff676a7812 */ /* 0x000fe400078ec0ff */
[----:B------:R-:W-:Y:S02]  /*4060*/  SHF.R.U32.HI R103, RZ, 0xc, R102 ;  /* 0x0000000cff677819 */ /* 0x000fe40000011666 */
[----:B------:R-:W-:Y:S02]  /*4070*/  LOP3.LUT R102, R22, 0xffff, RZ, 0xc0, !PT ;  /* 0x0000ffff16667812 */ /* 0x000fe400078ec0ff */
[----:B------:R-:W-:Y:S02]  /*4080*/  LOP3.LUT R108, R105, 0xffff, RZ, 0xc0, !PT ;  /* 0x0000ffff696c7812 */ /* 0x000fe400078ec0ff */
[----:B------:R-:W-:Y:S01]  /*4090*/  SHF.R.U32.HI R105, RZ, 0xc, R106 ;  /* 0x0000000cff697819 */ /* 0x000fe2000001166a */
[----:B------:R-:W-:Y:S01]  /*40a0*/  IMAD R22, R102, 0x1c, R104 ;  /* 0x0000001c66167824 */ /* 0x000fe200078e0268 */
[----:B------:R-:W-:Y:S01]  /*40b0*/  LOP3.LUT R106, R103, 0xffff, RZ, 0xc0, !PT ;  /* 0x0000ffff676a7812 */ /* 0x000fe200078ec0ff */
[C---:B------:R-:W-:Y:S01]  /*40c0*/  IMAD.IADD R103, R77.reuse, 0x1, R102 ;  /* 0x000000014d677824 */ /* 0x040fe200078e0266 */
[----:B------:R-:W-:-:S02]  /*40d0*/  LOP3.LUT P2, RZ, R77, R102, RZ, 0xfc, !PT ;  /* 0x000000664dff7212 */ /* 0x000fc4000784fcff */
[----:B------:R-:W-:Y:S01]  /*40e0*/  @P0 LOP3.LUT R0, R0, 0x1000, RZ, 0xfc, !PT ;  /* 0x0000100000000812 */ /* 0x000fe200078efcff */
[----:B------:R-:W-:Y:S01]  /*40f0*/  IMAD.IADD R104, R77, 0x1, R106 ;  /* 0x000000014d687824 */ /* 0x000fe200078e026a */
[----:B------:R-:W-:Y:S01]  /*4100*/  ISETP.GT.U32.OR P0, PT, R103, 0x1c, !P2 ;  /* 0x0000001c6700780c */ /* 0x000fe20005704470 */
[----:B------:R-:W-:Y:S01]  /*4110*/  IMAD R23, R106, 0x1c, R23 ;  /* 0x0000001c6a177824 */ /* 0x000fe200078e0217 */
[----:B------:R-:W-:Y:S02]  /*4120*/  LOP3.LUT R0, R0, 0xfffff7ff, RZ, 0xc0, !PT ;  /* 0xfffff7ff00007812 */ /* 0x000fe400078ec0ff */
[----:B------:R-:W-:Y:S02]  /*4130*/  LOP3.LUT P2, RZ, R77, R106, RZ, 0xfc, !PT ;  /* 0x0000006a4dff7212 */ /* 0x000fe4000784fcff */
[----:B------:R-:W-:Y:S02]  /*4140*/  SHF.R.U32.HI R103, RZ, 0xc, R108 ;  /* 0x0000000cff677819 */ /* 0x000fe4000001166c */
[----:B------:R-:W-:-:S02]  /*4150*/  LOP3.LUT R102, R105, 0xffff, RZ, 0xc0, !PT ;  /* 0x0000ffff69667812 */ /* 0x000fc400078ec0ff */
[----:B------:R-:W-:Y:S02]  /*4160*/  LOP3.LUT R107, R107, 0xffff, RZ, 0xc0, !PT ;  /* 0x0000ffff6b6b7812 */ /* 0x000fe400078ec0ff */
[----:B------:R-:W-:Y:S01]  /*4170*/  LOP3.LUT R72, R72, 0xffff, RZ, 0xc0, !PT ;  /* 0x0000ffff48487812 */ /* 0x000fe200078ec0ff */
[----:B------:R-:W-:Y:S01]  /*4180*/  IMAD R24, R102, 0x1c, R24 ;  /* 0x0000001c66187824 */ /* 0x000fe200078e0218 */
[----:B------:R-:W-:Y:S02]  /*4190*/  @P0 LOP3.LUT R0, R0, 0x800, RZ, 0xfc, !PT ;  /* 0x0000080000000812 */ /* 0x000fe400078efcff */
[----:B------:R-:W-:Y:S02]  /*41a0*/  ISETP.GT.U32.OR P0, PT, R104, 0x1c, !P2 ;  /* 0x0000001c6800780c */ /* 0x000fe40005704470 */
[----:B------:R-:W-:Y:S01]  /*41b0*/  LOP3.LUT R104, R103, 0xffff, RZ, 0xc0, !PT ;  /* 0x0000ffff67687812 */ /* 0x000fe200078ec0ff */
[----:B------:R-:W-:Y:S01]  /*41c0*/  IMAD.IADD R103, R77, 0x1, R102 ;  /* 0x000000014d677824 */ /* 0x000fe200078e0266 */
[----:B------:R-:W-:-:S02]  /*41d0*/  LOP3.LUT R0, R0, 0xfffffbff, RZ, 0xc0, !PT ;  /* 0xfffffbff00007812 */ /* 0x000fc400078ec0ff */
[----:B------:R-:W-:Y:S02]  /*41e0*/  LOP3.LUT P2, RZ, R77, R102, RZ, 0xfc, !PT ;  /* 0x000000664dff7212 */ /* 0x000fe4000784fcff */
[----:B------:R-:W-:Y:S02]  /*41f0*/  SHF.R.U32.HI R105, RZ, 0xc, R107 ;  /* 0x0000000cff697819 */ /* 0x000fe4000001166b */
[----:B------:R-:W-:Y:S02]  /*4200*/  LOP3.LUT R65, R65, 0xffff, RZ, 0xc0, !PT ;  /* 0x0000ffff41417812 */ /* 0x000fe400078ec0ff */
[----:B------:R-:W-:Y:S02]  /*4210*/  LOP3.LUT R102, R105, 0xffff, RZ, 0xc0, !PT ;  /* 0x0000ffff69667812 */ /* 0x000fe400078ec0ff */
[----:B------:R-:W-:Y:S02]  /*4220*/  @P0 LOP3.LUT R0, R0, 0x400, RZ, 0xfc, !PT ;  /* 0x0000040000000812 */ /* 0x000fe400078efcff */
[----:B------:R-:W-:-:S02]  /*4230*/  ISETP.GT.U32.OR P0, PT, R103, 0x1c, !P2 ;  /* 0x0000001c6700780c */ /* 0x000fc40005704470 */
[----:B------:R-:W-:Y:S01]  /*4240*/  PRMT R103, R25, 0x9910, RZ ;  /* 0x0000991019677816 */ /* 0x000fe200000000ff */
[----:B------:R-:W-:Y:S01]  /*4250*/  IMAD R25, R104, 0x1c, R99 ;  /* 0x0000001c68197824 */ /* 0x000fe200078e0263 */
[----:B------:R-:W-:Y:S01]  /*4260*/  LOP3.LUT R0, R0, 0xfffffdff, RZ, 0xc0, !PT ;  /* 0xfffffdff00007812 */ /* 0x000fe200078ec0ff */
[C---:B------:R-:W-:Y:S01]  /*4270*/  IMAD.IADD R99, R77.reuse, 0x1, R104 ;  /* 0x000000014d637824 */ /* 0x040fe200078e0268 */
[----:B------:R-:W-:Y:S02]  /*4280*/  LOP3.LUT P2, RZ, R77, R104, RZ, 0xfc, !PT ;  /* 0x000000684dff7212 */ /* 0x000fe4000784fcff */
[----:B------:R-:W-:Y:S01]  /*4290*/  PRMT R104, R26, 0x9910, RZ ;  /* 0x000099101a687816 */ /* 0x000fe200000000ff */
[----:B------:R-:W-:Y:S01]  /*42a0*/  IMAD R26, R102, 0x1c, R98 ;  /* 0x0000001c661a7824 */ /* 0x000fe200078e0262 */
[----:B------:R-:W-:Y:S01]  /*42b0*/  LOP3.LUT R73, R73, 0xffff, RZ, 0xc0, !PT ;  /* 0x0000ffff49497812 */ /* 0x000fe200078ec0ff */
[----:B------:R-:W-:Y:S01]  /*42c0*/  IMAD.IADD R98, R77, 0x1, R102 ;  /* 0x000000014d627824 */ /* 0x000fe200078e0266 */
[----:B------:R-:W-:-:S02]  /*42d0*/  LOP3.LUT R125, R52, 0xffff, RZ, 0xc0, !PT ;  /* 0x0000ffff347d7812 */ /* 0x000fc400078ec0ff */
[----:B------:R-:W-:Y:S02]  /*42e0*/  @P0 LOP3.LUT R0, R0, 0x200, RZ, 0xfc, !PT ;  /* 0x0000020000000812 */ /* 0x000fe400078efcff */
[----:B------:R-:W-:Y:S01]  /*42f0*/  ISETP.GT.U32.OR P0, PT, R99, 0x1c, !P2 ;  /* 0x0000001c6300780c */ /* 0x000fe20005704470 */
[----:B------:R-:W-:Y:S01]  /*4300*/  IMAD.MOV.U32 R99, RZ, RZ, R103 ;  /* 0x000000ffff637224 */ /* 0x000fe200078e0067 */
[----:B------:R-:W-:Y:S01]  /*4310*/  LOP3.LUT R0, R0, 0xfffffeff, RZ, 0xc0, !PT ;  /* 0xfffffeff00007812 */ /* 0x000fe200078ec0ff */
[----:B------:R-:W-:Y:S01]  /*4320*/  IMAD R125, R125, 0x2aab, RZ ;  /* 0x00002aab7d7d7824 */ /* 0x000fe200078e02ff */
[----:B------:R-:W-:Y:S02]  /*4330*/  LOP3.LUT P2, RZ, R77, R102, RZ, 0xfc, !PT ;  /* 0x000000664dff7212 */ /* 0x000fe4000784fcff */
[----:B------:R-:W-:Y:S01]  /*4340*/  PRMT R102, R27, 0x9910, RZ ;  /* 0x000099101b667816 */ /* 0x000fe200000000ff */
[----:B------:R-:W-:Y:S01]  /*4350*/  IMAD R27, R99, 0x89, RZ ;  /* 0x00000089631b7824 */ /* 0x000fe200078e02ff */
[----:B------:R-:W-:-:S02]  /*4360*/  PRMT R103, R95, 0x9910, RZ ;  /* 0x000099105f677816 */ /* 0x000fc400000000ff */
[----:B------:R-:W-:Y:S01]  /*4370*/  LOP3.LUT R74, R74, 0xffff, RZ, 0xc0, !PT ;  /* 0x0000ffff4a4a7812 */ /* 0x000fe200078ec0ff */
[----:B------:R-:W-:Y:S01]  /*4380*/  IMAD.MOV.U32 R99, RZ, RZ, R102 ;  /* 0x000000ffff637224 */ /* 0x000fe200078e0066 */
[----:B------:R-:W-:Y:S02]  /*4390*/  LOP3.LUT R27, R27, 0xffff, RZ, 0xc0, !PT ;  /* 0x0000ffff1b1b7812 */ /* 0x000fe400078ec0ff */
[----:B------:R-:W-:Y:S02]  /*43a0*/  @P0 LOP3.LUT R0, R0, 0x100, RZ, 0xfc, !PT ;  /* 0x0000010000000812 */ /* 0x000fe400078efcff */
[----:B------:R-:W-:Y:S01]  /*43b0*/  ISETP.GT.U32.OR P0, PT, R98, 0x1c, !P2 ;  /* 0x0000001c6200780c */ /* 0x000fe20005704470 */
[----:B------:R-:W-:Y:S01]  /*43c0*/  IMAD.MOV.U32 R98, RZ, RZ, R104 ;  /* 0x000000ffff627224 */ /* 0x000fe200078e0068 */
[----:B------:R-:W-:Y:S01]  /*43d0*/  PRMT R102, R96, 0x9910, RZ ;  /* 0x0000991060667816 */ /* 0x000fe200000000ff */
[----:B------:R-:W-:Y:S01]  /*43e0*/  IMAD R96, R99, 0x89, RZ ;  /* 0x0000008963607824 */ /* 0x000fe200078e02ff */
[----:B------:R-:W-:Y:S01]  /*43f0*/  SHF.R.U32.HI R27, RZ, 0xc, R27 ;  /* 0x0000000cff1b7819 */ /* 0x000fe2000001161b */
[----:B------:R-:W-:Y:S01]  /*4400*/  IMAD R95, R98, 0x89, RZ ;  /* 0x00000089625f7824 */ /* 0x000fe200078e02ff */
[----:B------:R-:W-:Y:S01]  /*4410*/  LOP3.LUT R0, R0, 0xffffff7f, RZ, 0xc0, !PT ;  /* 0xffffff7f00007812 */ /* 0x000fe200078ec0ff */
[----:B------:R-:W-:Y:S01]  /*4420*/  IMAD.MOV.U32 R98, RZ, RZ, R103 ;  /* 0x000000ffff627224 */ /* 0x000fe200078e0067 */
[----:B------:R-:W-:Y:S01]  /*4430*/  LOP3.LUT R99, R96, 0xffff, RZ, 0xc0, !PT ;  /* 0x0000ffff60637812 */ /* 0x000fe200078ec0ff */
[----:B------:R-:W-:Y:S01]  /*4440*/  IMAD R102, R102, 0x89, RZ ;  /* 0x0000008966667824 */ /* 0x000fe200078e02ff */
[----:B------:R-:W-:Y:S01]  /*4450*/  LOP3.LUT R95, R95, 0xffff, RZ, 0xc0, !PT ;  /* 0x0000ffff5f5f7812 */ /* 0x000fe200078ec0ff */
[----:B------:R-:W-:Y:S01]  /*4460*/  IMAD R98, R98, 0x89, RZ ;  /* 0x0000008962627824 */ /* 0x000fe200078e02ff */
[----:B------:R-:W-:-:S02]  /*4470*/  LOP3.LUT R96, R27, 0xffff, RZ, 0xc0, !PT ;  /* 0x0000ffff1b607812 */ /* 0x000fc400078ec0ff */
[----:B------:R-:W-:Y:S02]  /*4480*/  SHF.R.U32.HI R95, RZ, 0xc, R95 ;  /* 0x0000000cff5f7819 */ /* 0x000fe4000001165f */
[----:B------:R-:W-:Y:S01]  /*4490*/  LOP3.LUT R103, R98, 0xffff, RZ, 0xc0, !PT ;  /* 0x0000ffff62677812 */ /* 0x000fe200078ec0ff */
[----:B------:R-:W-:Y:S01]  /*44a0*/  IMAD R27, R96, 0x1c, R97 ;  /* 0x0000001c601b7824 */ /* 0x000fe200078e0261 */
[----:B------:R-:W-:Y:S01]  /*44b0*/  LOP3.LUT R98, R95, 0xffff, RZ, 0xc0, !PT ;  /* 0x0000ffff5f627812 */ /* 0x000fe200078ec0ff */
[C---:B------:R-:W-:Y:S01]  /*44c0*/  IMAD.IADD R95, R77.reuse, 0x1, R96 ;  /* 0x000000014d5f7824 */ /* 0x040fe200078e0260 */
[----:B------:R-:W-:Y:S02]  /*44d0*/  LOP3.LUT P2, RZ, R77, R96, RZ, 0xfc, !PT ;  /* 0x000000604dff7212 */ /* 0x000fe4000784fcff */
[----:B------:R-:W-:Y:S01]  /*44e0*/  @P0 LOP3.LUT R0, R0, 0x80, RZ, 0xfc, !PT ;  /* 0x0000008000000812 */ /* 0x000fe200078efcff */
[----:B------:R-:W-:Y:S01]  /*44f0*/  IMAD R28, R98, 0x1c, R28 ;  /* 0x0000001c621c7824 */ /* 0x000fe200078e021c */
[----:B------:R-:W-:-:S02]  /*4500*/  ISETP.GT.U32.OR P0, PT, R95, 0x1c, !P2 ;  /* 0x0000001c5f00780c */ /* 0x000fc40005704470 */
[----:B------:R-:W-:Y:S02]  /*4510*/  SHF.R.U32.HI R99, RZ, 0xc, R99 ;  /* 0x0000000cff637819 */ /* 0x000fe40000011663 */
[----:B------:R-:W-:Y:S02]  /*4520*/  LOP3.LUT R0, R0, 0xffffffbf, RZ, 0xc0, !PT ;  /* 0xffffffbf00007812 */ /* 0x000fe400078ec0ff */
[----:B------:R-:W-:Y:S01]  /*4530*/  LOP3.LUT R96, R99, 0xffff, RZ, 0xc0, !PT ;  /* 0x0000ffff63607812 */ /* 0x000fe200078ec0ff */
[C---:B------:R-:W-:Y:S01]  /*4540*/  IMAD.IADD R99, R77.reuse, 0x1, R98 ;  /* 0x000000014d637824 */ /* 0x040fe200078e0262 */
[----:B------:R-:W-:Y:S02]  /*4550*/  LOP3.LUT P2, RZ, R77, R98, RZ, 0xfc, !PT ;  /* 0x000000624dff7212 */ /* 0x000fe4000784fcff */
[----:B------:R-:W-:Y:S01]  /*4560*/  SHF.R.U32.HI R95, RZ, 0xc, R103 ;  /* 0x0000000cff5f7819 */ /* 0x000fe20000011667 */
[----:B------:R-:W-:Y:S01]  /*4570*/  IMAD R29, R96, 0x1c, R29 ;  /* 0x0000001c601d7824 */ /* 0x000fe200078e021d */
[----:B------:R-:W-:-:S02]  /*4580*/  LOP3.LUT R97, R102, 0xffff, RZ, 0xc0, !PT ;  /* 0x0000ffff66617812 */ /* 0x000fc400078ec0ff */
[----:B------:R-:W-:Y:S02]  /*4590*/  @P0 LOP3.LUT R0, R0, 0x40, RZ, 0xfc, !PT ;  /* 0x0000004000000812 */ /* 0x000fe400078efcff */
[----:B------:R-:W-:Y:S02]  /*45a0*/  ISETP.GT.U32.OR P0, PT, R99, 0x1c, !P2 ;  /* 0x0000001c6300780c */ /* 0x000fe40005704470 */
[----:B------:R-:W-:Y:S01]  /*45b0*/  LOP3.LUT R98, R95, 0xffff, RZ, 0xc0, !PT ;  /* 0x0000ffff5f627812 */ /* 0x000fe200078ec0ff */
[C---:B------:R-:W-:Y:S01]  /*45c0*/  IMAD.IADD R95, R77.reuse, 0x1, R96 ;  /* 0x000000014d5f7824 */ /* 0x040fe200078e0260 */
[----:B------:R-:W-:Y:S02]  /*45d0*/  LOP3.LUT R0, R0, 0xffffffdf, RZ, 0xc0, !PT ;  /* 0xffffffdf00007812 */ /* 0x000fe400078ec0ff */
[----:B------:R-:W-:Y:S02]  /*45e0*/  LOP3.LUT P2, RZ, R77, R96, RZ, 0xfc, !PT ;  /* 0x000000604dff7212 */ /* 0x000fe4000784fcff */
[----:B------:R-:W-:-:S02]  /*45f0*/  SHF.R.U32.HI R97, RZ, 0xc, R97 ;  /* 0x0000000cff617819 */ /* 0x000fc40000011661 */
[----:B------:R-:W-:Y:S02]  /*4600*/  LOP3.LUT R66, R66, 0xffff, RZ, 0xc0, !PT ;  /* 0x0000ffff42427812 */ /* 0x000fe400078ec0ff */
[----:B------:R-:W-:Y:S02]  /*4610*/  LOP3.LUT R96, R97, 0xffff, RZ, 0xc0, !PT ;  /* 0x0000ffff61607812 */ /* 0x000fe400078ec0ff */
[----:B------:R-:W-:Y:S02]  /*4620*/  @P0 LOP3.LUT R0, R0, 0x20, RZ, 0xfc, !PT ;  /* 0x0000002000000812 */ /* 0x000fe400078efcff */
[----:B------:R-:W-:Y:S02]  /*4630*/  ISETP.GT.U32.OR P0, PT, R95, 0x1c, !P2 ;  /* 0x0000001c5f00780c */ /* 0x000fe40005704470 */
[----:B------:R-:W-:Y:S01]  /*4640*/  PRMT R95, R30, 0x9910, RZ ;  /* 0x000099101e5f7816 */ /* 0x000fe200000000ff */
[----:B------:R-:W-:Y:S01]  /*4650*/  IMAD R30, R98, 0x1c, R94 ;  /* 0x0000001c621e7824 */ /* 0x000fe200078e025e */
[----:B------:R-:W-:Y:S01]  /*4660*/  LOP3.LUT R0, R0, 0xffffffef, RZ, 0xc0, !PT ;  /* 0xffffffef00007812 */ /* 0x000fe200078ec0ff */
[C---:B------:R-:W-:Y:S01]  /*4670*/  IMAD.IADD R94, R77.reuse, 0x1, R98 ;  /* 0x000000014d5e7824 */ /* 0x040fe200078e0262 */
[----:B------:R-:W-:-:S02]  /*4680*/  LOP3.LUT P2, RZ, R77, R98, RZ, 0xfc, !PT ;  /* 0x000000624dff7212 */ /* 0x000fc4000784fcff */
[----:B------:R-:W-:Y:S01]  /*4690*/  PRMT R97, R31, 0x9910, RZ ;  /* 0x000099101f617816 */ /* 0x000fe200000000ff */
[----:B------:R-:W-:Y:S01]  /*46a0*/  IMAD R31, R96, 0x1c, R93 ;  /* 0x0000001c601f7824 */ /* 0x000fe200078e025d */
[----:B------:R-:W-:Y:S01]  /*46b0*/  SHF.R.U32.HI R125, RZ, 0x13, R125 ;  /* 0x00000013ff7d7819 */ /* 0x000fe2000001167d */
[----:B------:R-:W-:Y:S01]  /*46c0*/  IMAD.IADD R93, R77, 0x1, R96 ;  /* 0x000000014d5d7824 */ /* 0x000fe200078e0260 */
[----:B------:R-:W-:Y:S02]  /*46d0*/  LOP3.LUT R75, R75, 0xffff, RZ, 0xc0, !PT ;  /* 0x0000ffff4b4b7812 */ /* 0x000fe400078ec0ff */
[----:B------:R-:W-:Y:S01]  /*46e0*/  @P0 LOP3.LUT R0, R0, 0x10, RZ, 0xfc, !PT ;  /* 0x0000001000000812 */ /* 0x000fe200078efcff */
[----:B------:R-:W-:Y:S01]  /*46f0*/  IMAD R5, R5, 0x2, R125 ;  /* 0x0000000205057824 */ /* 0x000fe200078e027d */
[----:B------:R-:W-:Y:S01]  /*4700*/  ISETP.GT.U32.OR P0, PT, R94, 0x1c, !P2 ;  /* 0x0000001c5e00780c */ /* 0x000fe20005704470 */
[----:B------:R-:W-:Y:S01]  /*4710*/  IMAD.MOV.U32 R94, RZ, RZ, R95 ;  /* 0x000000ffff5e7224 */ /* 0x000fe200078e005f */
[----:B------:R-:W-:Y:S01]  /*4720*/  LOP3.LUT P2, RZ, R77, R96, RZ, 0xfc, !PT ;  /* 0x000000604dff7212 */ /* 0x000fe2000784fcff */
[----:B------:R-:W-:Y:S01]  /*4730*/  IMAD R6, R125, 0x5a0, R6 ;  /* 0x000005a07d067824 */ /* 0x000fe200078e0206 */
[----:B------:R-:W-:Y:S01]  /*4740*/  PRMT R95, R32, 0x9910, RZ ;  /* 0x00009910205f7816 */ /* 0x000fe200000000ff */
[----:B------:R-:W-:Y:S01]  /*4750*/  IMAD R32, R94, 0x89, RZ ;  /* 0x000000895e207824 */ /* 0x000fe200078e02ff */
[----:B------:R-:W-:-:S02]  /*4760*/  PRMT R96, R90, 0x9910, RZ ;  /* 0x000099105a607816 */ /* 0x000fc400000000ff */
[----:B------:R-:W-:Y:S01]  /*4770*/  PRMT R125, R125, 0x9910, RZ ;  /* 0x000099107d7d7816 */ /* 0x000fe200000000ff */
[----:B------:R-:W-:Y:S01]  /*4780*/  IMAD.MOV.U32 R94, RZ, RZ, R95 ;  /* 0x000000ffff5e7224 */ /* 0x000fe200078e005f */
[----:B------:R-:W-:Y:S02]  /*4790*/  PRMT R95, R91, 0x9910, RZ ;  /* 0x000099105b5f7816 */ /* 0x000fe400000000ff */
[----:B------:R-:W-:Y:S01]  /*47a0*/  LOP3.LUT R32, R32, 0xffff, RZ, 0xc0, !PT ;  /* 0x0000ffff20207812 */ /* 0x000fe200078ec0ff */
[----:B------:R-:W-:Y:S01]  /*47b0*/  IMAD R91, R94, 0x89, RZ ;  /* 0x000000895e5b7824 */ /* 0x000fe200078e02ff */
[----:B------:R-:W-:Y:S01]  /*47c0*/  @P0 LOP3.LUT R2, R2, 0x100000, RZ, 0xfc, !PT ;  /* 0x0010000002020812 */ /* 0x000fe200078efcff */
[----:B------:R-:W-:Y:S01]  /*47d0*/  IMAD R95, R95, 0x89, RZ ;  /* 0x000000895f5f7824 */ /* 0x000fe200078e02ff */
[----:B------:R-:W-:Y:S01]  /*47e0*/  ISETP.GT.U32.OR P0, PT, R93, 0x1c, !P2 ;  /* 0x0000001c5d00780c */ /* 0x000fe20005704470 */
[----:B------:R-:W-:Y:S01]  /*47f0*/  IMAD.MOV.U32 R93, RZ, RZ, R97 ;  /* 0x000000ffff5d7224 */ /* 0x000fe200078e0061 */
[----:B------:R-:W-:Y:S01]  /*4800*/  SHF.R.U32.HI R32, RZ, 0xc, R32 ;  /* 0x0000000cff207819 */ /* 0x000fe20000011620 */
[----:B------:R-:W-:Y:S01]  /*4810*/  IMAD R125, R125, 0x30, RZ ;  /* 0x000000307d7d7824 */ /* 0x000fe200078e02ff */
[----:B------:R-:W-:Y:S01]  /*4820*/  LOP3.LUT R94, R91, 0xffff, RZ, 0xc0, !PT ;  /* 0x0000ffff5b5e7812 */ /* 0x000fe200078ec0ff */
[----:B------:R-:W-:Y:S01]  /*4830*/  IMAD R90, R93, 0x89, RZ ;  /* 0x000000895d5a7824 */ /* 0x000fe200078e02ff */
[----:B------:R-:W-:Y:S01]  /*4840*/  LOP3.LUT R2, R2, 0xfff7ffff, RZ, 0xc0, !PT ;  /* 0xfff7ffff02027812 */ /* 0x000fe200078ec0ff */
[----:B------:R-:W-:Y:S01]  /*4850*/  IMAD.MOV.U32 R93, RZ, RZ, R96 ;  /* 0x000000ffff5d7224 */ /* 0x000fe200078e0060 */
[----:B------:R-:W-:Y:S01]  /*4860*/  LOP3.LUT R95, R95, 0xffff, RZ, 0xc0, !PT ;  /* 0x0000ffff5f5f7812 */ /* 0x000fe200078ec0ff */
[----:B------:R-:W-:Y:S01]  /*4870*/  IMAD.MOV R125, RZ, RZ, -R125 ;  /* 0x000000ffff7d7224 */ /* 0x000fe200078e0a7d */
[----:B------:R-:W-:Y:S01]  /*4880*/  LOP3.LUT R90, R90, 0xffff, RZ, 0xc0, !PT ;  /* 0x0000ffff5a5a7812 */ /* 0x000fe200078ec0ff */
[----:B------:R-:W-:Y:S01]  /*4890*/  IMAD R93, R93, 0x89, RZ ;  /* 0x000000895d5d7824 */ /* 0x000fe200078e02ff */
[----:B------:R-:W-:-:S02]  /*48a0*/  LOP3.LUT R67, R67, 0xffff, RZ, 0xc0, !PT ;  /* 0x0000ffff43437812 */ /* 0x000fc400078ec0ff */
        /* <DEDUP_REMOVED lines=16> */
[----:B------:R-:W-:Y:S02]  /*49b0*/  SHF.R.U32.HI R93, RZ, 0xc, R95 ;  /* 0x0000000cff5d7819 */ /* 0x000fe4000001165f */
[----:B------:R-:W-:Y:S01]  /*49c0*/  PRMT R125, R125, 0x7710, RZ ;  /* 0x000077107d7d7816 */ /* 0x000fe200000000ff */
[----:B------:R-:W-:Y:S01]  /*49d0*/  IMAD R34, R90, 0x1c, R34 ;  /* 0x0000001c5a227824 */ /* 0x000fe200078e0222 */
[----:B------:R-:W-:Y:S02]  /*49e0*/  @P0 LOP3.LUT R2, R2, 0x40000, RZ, 0xfc, !PT ;  /* 0x0004000002020812 */ /* 0x000fe400078efcff */
[----:B------:R-:W-:Y:S01]  /*49f0*/  ISETP.GT.U32.OR P0, PT, R92, 0x1c, !P2 ;  /* 0x0000001c5c00780c */ /* 0x000fe20005704470 */
[----:B------:R-:W-:Y:S01]  /*4a00*/  IMAD.IADD R52, R52, 0x1, R125 ;  /* 0x0000000134347824 */ /* 0x000fe200078e027d */
[----:B------:R-:W-:Y:S01]  /*4a10*/  LOP3.LUT R92, R91, 0xffff, RZ, 0xc0, !PT ;  /* 0x0000ffff5b5c7812 */ /* 0x000fe200078ec0ff */
[----:B------:R-:W-:Y:S01]  /*4a20*/  IMAD.IADD R91, R77, 0x1, R90 ;  /* 0x000000014d5b7824 */ /* 0x000fe200078e025a */
[----:B------:R-:W-:-:S02]  /*4a30*/  LOP3.LUT R2, R2, 0xfffdffff, RZ, 0xc0, !PT ;  /* 0xfffdffff02027812 */ /* 0x000fc400078ec0ff */
[----:B------:R-:W-:Y:S02]  /*4a40*/  LOP3.LUT P2, RZ, R77, R90, RZ, 0xfc, !PT ;  /* 0x0000005a4dff7212 */ /* 0x000fe4000784fcff */
[----:B------:R-:W-:Y:S02]  /*4a50*/  LOP3.LUT R90, R93, 0xffff, RZ, 0xc0, !PT ;  /* 0x0000ffff5d5a7812 */ /* 0x000fe400078ec0ff */
[----:B------:R-:W-:Y:S02]  /*4a60*/  LOP3.LUT R120, R7, 0xffff, RZ, 0xc0, !PT ;  /* 0x0000ffff07787812 */ /* 0x000fe400078ec0ff */
[----:B------:R-:W-:Y:S02]  /*4a70*/  LOP3.LUT R122, R122, 0xffff, RZ, 0xc0, !PT ;  /* 0x0000ffff7a7a7812 */ /* 0x000fe400078ec0ff */
[----:B------:R-:W-:Y:S01]  /*4a80*/  @P0 LOP3.LUT R2, R2, 0x20000, RZ, 0xfc, !PT ;  /* 0x0002000002020812 */ /* 0x000fe200078efcff */
[----:B------:R-:W-:Y:S01]  /*4a90*/  IMAD.IADD R7, R121, 0x1, R120 ;  /* 0x0000000179077824 */ /* 0x000fe200078e0278 */
[----:B------:R-:W-:Y:S01]  /*4aa0*/  ISETP.GT.U32.OR P0, PT, R91, 0x1c, !P2 ;  /* 0x0000001c5b00780c */ /* 0x000fe20005704470 */
[----:B------:R-:W-:Y:S01]  /*4ab0*/  IMAD.IADD R9, R9, 0x1, R122 ;  /* 0x0000000109097824 */ /* 0x000fe200078e027a */
[----:B------:R-:W-:Y:S01]  /*4ac0*/  PRMT R91, R35, 0x9910, RZ ;  /* 0x00009910235b7816 */ /* 0x000fe200000000ff */
[----:B------:R-:W-:Y:S01]  /*4ad0*/  IMAD R35, R92, 0x1c, R89 ;  /* 0x0000001c5c237824 */ /* 0x000fe200078e0259 */
[----:B------:R-:W-:Y:S01]  /*4ae0*/  LOP3.LUT R2, R2, 0xfffeffff, RZ, 0xc0, !PT ;  /* 0xfffeffff02027812 */ /* 0x000fe200078ec0ff */
[C---:B------:R-:W-:Y:S01]  /*4af0*/  IMAD.IADD R89, R77.reuse, 0x1, R92 ;  /* 0x000000014d597824 */ /* 0x040fe200078e025c */
[----:B------:R-:W-:-:S02]  /*4b00*/  LOP3.LUT P2, RZ, R77, R92, RZ, 0xfc, !PT ;  /* 0x0000005c4dff7212 */ /* 0x000fc4000784fcff */
[----:B------:R-:W-:Y:S01]  /*4b10*/  PRMT R92, R36, 0x9910, RZ ;  /* 0x00009910245c7816 */ /* 0x000fe200000000ff */
[----:B------:R-:W-:Y:S01]  /*4b20*/  IMAD R36, R90, 0x1c, R88 ;  /* 0x0000001c5a247824 */ /* 0x000fe200078e0258 */
[----:B------:R-:W-:Y:S01]  /*4b30*/  LOP3.LUT R68, R68, 0xffff, RZ, 0xc0, !PT ;  /* 0x0000ffff44447812 */ /* 0x000fe200078ec0ff */
[----:B------:R-:W-:Y:S01]  /*4b40*/  IMAD.IADD R88, R77, 0x1, R90 ;  /* 0x000000014d587824 */ /* 0x000fe200078e025a */
[----:B------:R-:W-:Y:S02]  /*4b50*/  LOP3.LUT R69, R69, 0xffff, RZ, 0xc0, !PT ;  /* 0x0000ffff45457812 */ /* 0x000fe400078ec0ff */
[----:B------:R-:W-:Y:S02]  /*4b60*/  @P0 LOP3.LUT R2, R2, 0x10000, RZ, 0xfc, !PT ;  /* 0x0001000002020812 */ /* 0x000fe400078efcff */
[----:B------:R-:W-:Y:S01]  /*4b70*/  ISETP.GT.U32.OR P0, PT, R89, 0x1c, !P2 ;  /* 0x0000001c5900780c */ /* 0x000fe20005704470 */
[----:B------:R-:W-:Y:S01]  /*4b80*/  IMAD.MOV.U32 R89, RZ, RZ, R91 ;  /* 0x000000ffff597224 */ /* 0x000fe200078e005b */
[----:B------:R-:W-:-:S02]  /*4b90*/  LOP3.LUT R2, R2, 0xffff7fff, RZ, 0xc0, !PT ;  /* 0xffff7fff02027812 */ /* 0x000fc400078ec0ff */
[----:B------:R-:W-:Y:S02]  /*4ba0*/  LOP3.LUT P2, RZ, R77, R90, RZ, 0xfc, !PT ;  /* 0x0000005a4dff7212 */ /* 0x000fe4000784fcff */
[----:B------:R-:W-:Y:S01]  /*4bb0*/  PRMT R90, R37, 0x9910, RZ ;  /* 0x00009910255a7816 */ /* 0x000fe200000000ff */
[----:B------:R-:W-:Y:S01]  /*4bc0*/  IMAD R37, R89, 0x89, RZ ;  /* 0x0000008959257824 */ /* 0x000fe200078e02ff */
[----:B------:R-:W-:Y:S02]  /*4bd0*/  PRMT R91, R85, 0x9910, RZ ;  /* 0x00009910555b7816 */ /* 0x000fe400000000ff */
[----:B------:R-:W-:Y:S01]  /*4be0*/  LOP3.LUT R70, R70, 0xffff, RZ, 0xc0, !PT ;  /* 0x0000ffff46467812 */ /* 0x000fe200078ec0ff */
[----:B------:R-:W-:Y:S01]  /*4bf0*/  IMAD.MOV.U32 R89, RZ, RZ, R90 ;  /* 0x000000ffff597224 */ /* 0x000fe200078e005a */
[----:B------:R-:W-:Y:S01]  /*4c00*/  LOP3.LUT R37, R37, 0xffff, RZ, 0xc0, !PT ;  /* 0x0000ffff25257812 */ /* 0x000fe200078ec0ff */
[----:B------:R-:W-:Y:S01]  /*4c10*/  IMAD.MOV.U32 R90, RZ, RZ, R91 ;  /* 0x000000ffff5a7224 */ /* 0x000fe200078e005b */
[----:B------:R-:W-:-:S02]  /*4c20*/  @P0 LOP3.LUT R2, R2, 0x8000, RZ, 0xfc, !PT ;  /* 0x0000800002020812 */ /* 0x000fc400078efcff */
[----:B------:R-:W-:Y:S01]  /*4c30*/  ISETP.GT.U32.OR P0, PT, R88, 0x1c, !P2 ;  /* 0x0000001c5800780c */ /* 0x000fe20005704470 */
[----:B------:R-:W-:Y:S01]  /*4c40*/  IMAD R90, R90, 0x89, RZ ;  /* 0x000000895a5a7824 */ /* 0x000fe200078e02ff */
[----:B------:R-:W-:Y:S01]  /*4c50*/  PRMT R88, R86, 0x9910, RZ ;  /* 0x0000991056587816 */ /* 0x000fe200000000ff */
[----:B------:R-:W-:Y:S01]  /*4c60*/  IMAD.MOV.U32 R86, RZ, RZ, R92 ;  /* 0x000000ffff567224 */ /* 0x000fe200078e005c */
[----:B------:R-:W-:Y:S02]  /*4c70*/  SHF.R.U32.HI R37, RZ, 0xc, R37 ;  /* 0x0000000cff257819 */ /* 0x000fe40000011625 */
[----:B------:R-:W-:Y:S01]  /*4c80*/  LOP3.LUT R2, R2, 0xffffffef, RZ, 0xc0, !PT ;  /* 0xffffffef02027812 */ /* 0x000fe200078ec0ff */
[----:B------:R-:W-:Y:S01]  /*4c90*/  IMAD R85, R86, 0x89, RZ ;  /* 0x0000008956557824 */ /* 0x000fe200078e02ff */
[----:B------:R-:W-:Y:S01]  /*4ca0*/  LOP3.LUT R76, R76, 0xffff, RZ, 0xc0, !PT ;  /* 0x0000ffff4c4c7812 */ /* 0x000fe200078ec0ff */
[----:B------:R-:W-:Y:S02]  /*4cb0*/  IMAD R86, R88, 0x89, RZ ;  /* 0x0000008958567824 */ /* 0x000fe400078e02ff */
[----:B------:R-:W-:Y:S01]  /*4cc0*/  IMAD R88, R89, 0x89, RZ ;  /* 0x0000008959587824 */ /* 0x000fe200078e02ff */
[----:B------:R-:W-:-:S02]  /*4cd0*/  LOP3.LUT R85, R85, 0xffff, RZ, 0xc0, !PT ;  /* 0x0000ffff55557812 */ /* 0x000fc400078ec0ff */
[----:B------:R-:W-:Y:S02]  /*4ce0*/  LOP3.LUT R89, R86, 0xffff, RZ, 0xc0, !PT ;  /* 0x0000ffff56597812 */ /* 0x000fe400078ec0ff */
[----:B------:R-:W-:Y:S02]  /*4cf0*/  SHF.R.U32.HI R85, RZ, 0xc, R85 ;  /* 0x0000000cff557819 */ /* 0x000fe40000011655 */
[----:B------:R-:W-:Y:S02]  /*4d00*/  LOP3.LUT R86, R37, 0xffff, RZ, 0xc0, !PT ;  /* 0x0000ffff25567812 */ /* 0x000fe400078ec0ff */
[----:B------:R-:W-:Y:S02]  /*4d10*/  LOP3.LUT R91, R88, 0xffff, RZ, 0xc0, !PT ;  /* 0x0000ffff585b7812 */ /* 0x000fe400078ec0ff */
[----:B------:R-:W-:Y:S01]  /*4d20*/  LOP3.LUT R88, R85, 0xffff, RZ, 0xc0, !PT ;  /* 0x0000ffff55587812 */ /* 0x000fe200078ec0ff */
[C---:B------:R-:W-:Y:S01]  /*4d30*/  IMAD.IADD R85, R77.reuse, 0x1, R86 ;  /* 0x000000014d557824 */ /* 0x040fe200078e0256 */
[----:B------:R-:W-:Y:S01]  /*4d40*/  LOP3.LUT P2, RZ, R77, R86, RZ, 0xfc, !PT ;  /* 0x000000564dff7212 */ /* 0x000fe2000784fcff */
[----:B------:R-:W-:Y:S01]  /*4d50*/  IMAD R37, R86, 0x1c, R87 ;  /* 0x0000001c56257824 */ /* 0x000fe200078e0257 */
        /* <DEDUP_REMOVED lines=17> */
[----:B------:R-:W-:-:S04]  /*4e70*/  SHF.R.U32.HI R87, RZ, 0xc, R87 ;  /* 0x0000000cff577819 */ /* 0x000fc80000011657 */
        /* <DEDUP_REMOVED lines=9> */
[----:B------:R-:W-:Y:S02]  /*4f10*/  IMAD R41, R86, 0x1c, R83 ;  /* 0x0000001c56297824 */ /* 0x000fe400078e0253 */
[C---:B------:R-:W-:Y:S02]  /*4f20*/  IMAD.IADD R83, R77.reuse, 0x1, R86 ;  /* 0x000000014d537824 */ /* 0x040fe400078e0256 */
[----:B------:R-:W-:Y:S02]  /*4f30*/  @P0 LOP3.LUT R2, R2, 0x2, RZ, 0xfc, !PT ;  /* 0x0000000202020812 */ /* 0x000fe400078efcff */
[----:B------:R-:W-:Y:S01]  /*4f40*/  ISETP.GT.U32.OR P0, PT, R84, 0x1c, !P2 ;  /* 0x0000001c5400780c */ /* 0x000fe20005704470 */
[----:B------:R-:W-:Y:S01]  /*4f50*/  IMAD.MOV.U32 R84, RZ, RZ, R85 ;  /* 0x000000ffff547224 */ /* 0x000fe200078e0055 */
[----:B------:R-:W-:Y:S01]  /*4f60*/  PRMT R85, R80, 0x9910, RZ ;  /* 0x0000991050557816 */ /* 0x000fe200000000ff */
[----:B------:R-:W-:Y:S01]  /*4f70*/  IMAD.MOV.U32 R80, RZ, RZ, R87 ;  /* 0x000000ffff507224 */ /* 0x000fe200078e0057 */
[----:B------:R-:W-:-:S02]  /*4f80*/  LOP3.LUT P2, RZ, R77, R86, RZ, 0xfc, !PT ;  /* 0x000000564dff7212 */ /* 0x000fc4000784fcff */
[----:B------:R-:W-:Y:S01]  /*4f90*/  PRMT R86, R42, 0x9910, RZ ;  /* 0x000099102a567816 */ /* 0x000fe200000000ff */
[----:B------:R-:W-:Y:S01]  /*4fa0*/  IMAD R42, R84, 0x89, RZ ;  /* 0x00000089542a7824 */ /* 0x000fe200078e02ff */
[----:B------:R-:W-:Y:S01]  /*4fb0*/  PRMT R87, R81, 0x9910, RZ ;  /* 0x0000991051577816 */ /* 0x000fe200000000ff */
[----:B------:R-:W-:Y:S01]  /*4fc0*/  IMAD.MOV.U32 R84, RZ, RZ, R85 ;  /* 0x000000ffff547224 */ /* 0x000fe200078e0055 */
[----:B------:R-:W-:Y:S01]  /*4fd0*/  LOP3.LUT R2, R2, 0xfffffffe, RZ, 0xc0, !PT ;  /* 0xfffffffe02027812 */ /* 0x000fe200078ec0ff */
[----:B------:R-:W-:Y:S01]  /*4fe0*/  IMAD R80, R80, 0x89, RZ ;  /* 0x0000008950507824 */ /* 0x000fe200078e02ff */
[----:B------:R-:W-:Y:S01]  /*4ff0*/  LOP3.LUT R42, R42, 0xffff, RZ, 0xc0, !PT ;  /* 0x0000ffff2a2a7812 */ /* 0x000fe200078ec0ff */
[----:B------:R-:W-:Y:S01]  /*5000*/  IMAD.MOV.U32 R85, RZ, RZ, R86 ;  /* 0x000000ffff557224 */ /* 0x000fe200078e0056 */
[----:B------:R-:W-:Y:S01]  /*5010*/  ISETP.GT.U32.OR P1, PT, R83, 0x1c, !P2 ;  /* 0x0000001c5300780c */ /* 0x000fe20005724470 */
[----:B------:R-:W-:Y:S01]  /*5020*/  IMAD R81, R84, 0x89, RZ ;  /* 0x0000008954517824 */ /* 0x000fe200078e02ff */
[----:B------:R-:W-:Y:S01]  /*5030*/  LOP3.LUT R80, R80, 0xffff, RZ, 0xc0, !PT ;  /* 0x0000ffff50507812 */ /* 0x000fe200078ec0ff */
[----:B------:R-:W-:Y:S01]  /*5040*/  IMAD R84, R85, 0x89, RZ ;  /* 0x0000008955547824 */ /* 0x000fe200078e02ff */
[----:B------:R-:W-:Y:S01]  /*5050*/  SHF.R.U32.HI R42, RZ, 0xc, R42 ;  /* 0x0000000cff2a7819 */ /* 0x000fe2000001162a */
[----:B------:R-:W-:Y:S01]  /*5060*/  IMAD.MOV.U32 R86, RZ, RZ, R87 ;  /* 0x000000ffff567224 */ /* 0x000fe200078e0057 */
[----:B------:R-:W-:-:S02]  /*5070*/  LOP3.LUT R85, R81, 0xffff, RZ, 0xc0, !PT ;  /* 0x0000ffff51557812 */ /* 0x000fc400078ec0ff */
[----:B------:R-:W-:Y:S01]  /*5080*/  SHF.R.U32.HI R81, RZ, 0xc, R80 ;  /* 0x0000000cff517819 */ /* 0x000fe20000011650 */
[----:B------:R-:W-:Y:S01]  /*5090*/  IMAD R86, R86, 0x89, RZ ;  /* 0x0000008956567824 */ /* 0x000fe200078e02ff */
[----:B------:R-:W-:Y:S02]  /*50a0*/  LOP3.LUT R80, R42, 0xffff, RZ, 0xc0, !PT ;  /* 0x0000ffff2a507812 */ /* 0x000fe400078ec0ff */
[----:B------:R-:W-:Y:S02]  /*50b0*/  LOP3.LUT R88, R84, 0xffff, RZ, 0xc0, !PT ;  /* 0x0000ffff54587812 */ /* 0x000fe400078ec0ff */
[----:B------:R-:W-:Y:S01]  /*50c0*/  LOP3.LUT R84, R81, 0xffff, RZ, 0xc0, !PT ;  /* 0x0000ffff51547812 */ /* 0x000fe200078ec0ff */
[C---:B------:R-:W-:Y:S01]  /*50d0*/  IMAD.IADD R81, R77.reuse, 0x1, R80 ;  /* 0x000000014d517824 */ /* 0x040fe200078e0250 */
[C---:B------:R-:W-:Y:S01]  /*50e0*/  LOP3.LUT P2, RZ, R77.reuse, R80, RZ, 0xfc, !PT ;  /* 0x000000504dff7212 */ /* 0x040fe2000784fcff */
[----:B------:R-:W-:Y:S01]  /*50f0*/  IMAD R42, R80, 0x1c, R82 ;  /* 0x0000001c502a7824 */ /* 0x000fe200078e0252 */
[----:B------:R-:W-:Y:S01]  /*5100*/  SHF.R.U32.HI R85, RZ, 0xc, R85 ;  /* 0x0000000cff557819 */ /* 0x000fe20000011655 */
[----:B------:R-:W-:Y:S01]  /*5110*/  IMAD.IADD R82, R77, 0x1, R84 ;  /* 0x000000014d527824 */ /* 0x000fe200078e0254 */
[----:B------:R-:W-:Y:S01]  /*5120*/  @P0 LOP3.LUT R2, R2, 0x1, RZ, 0xfc, !PT ;  /* 0x0000000102020812 */ /* 0x000fe200078efcff */
[----:B------:R-:W-:Y:S01]  /*5130*/  IMAD R43, R84, 0x1c, R43 ;  /* 0x0000001c542b7824 */ /* 0x000fe200078e022b */
[----:B------:R-:W-:-:S02]  /*5140*/  ISETP.GT.U32.OR P0, PT, R81, 0x1c, !P2 ;  /* 0x0000001c5100780c */ /* 0x000fc40005704470 */
[----:B------:R-:W-:Y:S02]  /*5150*/  LOP3.LUT P2, RZ, R77, R84, RZ, 0xfc, !PT ;  /* 0x000000544dff7212 */ /* 0x000fe4000784fcff */
[----:B------:R-:W-:Y:S02]  /*5160*/  SHF.R.U32.HI R81, RZ, 0xc, R88 ;  /* 0x0000000cff517819 */ /* 0x000fe40000011658 */
[----:B------:R-:W-:Y:S02]  /*5170*/  LOP3.LUT R80, R85, 0xffff, RZ, 0xc0, !PT ;  /* 0x0000ffff55507812 */ /* 0x000fe400078ec0ff */
[----:B------:R-:W-:Y:S02]  /*5180*/  ISETP.GT.U32.OR P3, PT, R82, 0x1c, !P2 ;  /* 0x0000001c5200780c */ /* 0x000fe40005764470 */
[----:B------:R-:W-:Y:S01]  /*5190*/  LOP3.LUT R82, R81, 0xffff, RZ, 0xc0, !PT ;  /* 0x0000ffff51527812 */ /* 0x000fe200078ec0ff */
[----:B------:R-:W-:Y:S01]  /*51a0*/  IMAD R44, R80, 0x1c, R44 ;  /* 0x0000001c502c7824 */ /* 0x000fe200078e022c */
[C---:B------:R-:W-:Y:S01]  /*51b0*/  LOP3.LUT P2, RZ, R77.reuse, R80, RZ, 0xfc, !PT ;  /* 0x000000504dff7212 */ /* 0x040fe2000784fcff */
[----:B------:R-:W-:Y:S01]  /*51c0*/  IMAD.IADD R81, R77, 0x1, R80 ;  /* 0x000000014d517824 */ /* 0x000fe200078e0250 */
[----:B------:R-:W-:Y:S01]  /*51d0*/  P2R R83, PR, RZ, 0x2 ;  /* 0x00000002ff537803 */ /* 0x000fe20000000000 */
[----:B------:R-:W-:Y:S01]  /*51e0*/  VIADD R80, R45, 0xffffffe3 ;  /* 0xffffffe32d507836 */ /* 0x000fe20000000000 */
[----:B------:R-:W-:Y:S01]  /*51f0*/  LOP3.LUT P1, RZ, R0, 0x1, RZ, 0xc0, !PT ;  /* 0x0000000100ff7812 */ /* 0x000fe2000782c0ff */
[----:B------:R-:W-:Y:S01]  /*5200*/  IMAD R45, R82, 0x1c, R79 ;  /* 0x0000001c522d7824 */ /* 0x000fe200078e024f */
[----:B------:R-:W-:Y:S01]  /*5210*/  P2R R87, PR, RZ, 0x1 ;  /* 0x00000001ff577803 */ /* 0x000fe20000000000 */
[----:B------:R-:W-:Y:S01]  /*5220*/  IMAD.IADD R79, R77, 0x1, R82 ;  /* 0x000000014d4f7824 */ /* 0x000fe200078e0252 */
[----:B------:R-:W-:-:S02]  /*5230*/  LOP3.LUT R80, R80, 0xffff, RZ, 0xc0, !PT ;  /* 0x0000ffff50507812 */ /* 0x000fc400078ec0ff */
[----:B------:R-:W-:Y:S02]  /*5240*/  LOP3.LUT P0, RZ, R0, 0x8000, RZ, 0xc0, !PT ;  /* 0x0000800000ff7812 */ /* 0x000fe4000780c0ff */
[----:B------:R-:W-:Y:S02]  /*5250*/  ISETP.LT.U32.OR P1, PT, R80, 0xffe4, P1 ;  /* 0x0000ffe45000780c */ /* 0x000fe40000f21470 */
[----:B------:R-:W-:Y:S02]  /*5260*/  P2R R89, PR, RZ, 0x1 ;  /* 0x00000001ff597803 */ /* 0x000fe40000000000 */
[C---:B------:R-:W-:Y:S02]  /*5270*/  LOP3.LUT P0, RZ, R0.reuse, 0x2, RZ, 0xc0, !PT ;  /* 0x0000000200ff7812 */ /* 0x040fe4000780c0ff */
[----:B------:R-:W-:Y:S02]  /*5280*/  LOP3.LUT R0, R0, 0xffefffff, RZ, 0xc0, !PT ;  /* 0xffefffff00007812 */ /* 0x000fe400078ec0ff */
[----:B------:R-:W-:-:S02]  /*5290*/  ISETP.GT.U32.OR P4, PT, R81, 0x1c, !P2 ;  /* 0x0000001c5100780c */ /* 0x000fc40005784470 */
[----:B------:R-:W-:Y:S02]  /*52a0*/  LOP3.LUT P2, RZ, R77, R82, RZ, 0xfc, !PT ;  /* 0x000000524dff7212 */ /* 0x000fe4000784fcff */
[----:B------:R-:W-:Y:S02]  /*52b0*/  LOP3.LUT R86, R86, 0xffff, RZ, 0xc0, !PT ;  /* 0x0000ffff56567812 */ /* 0x000fe400078ec0ff */
[----:B------:R-:W-:Y:S02]  /*52c0*/  @P1 LOP3.LUT R0, R0, 0x100000, RZ, 0xfc, !PT ;  /* 0x0010000000001812 */ /* 0x000fe400078efcff */
[----:B------:R-:W-:Y:S02]  /*52d0*/  ISETP.LT.U32.OR P1, PT, R80, 0xffe4, P3 ;  /* 0x0000ffe45000780c */ /* 0x000fe40001f21470 */
[----:B------:R-:W-:Y:S02]  /*52e0*/  CS2R R80, SRZ ;  /* 0x0000000000507805 */ /* 0x000fe4000001ff00 */
[----:B------:R-:W-:Y:S01]  /*52f0*/  ISETP.GT.U32.OR P5, PT, R79, 0x1c, !P2 ;  /* 0x0000001c4f00780c */ /* 0x000fe200057a4470 */
[----:B------:R-:W-:Y:S01]  /*5300*/  VIADD R79, R46, 0xffffffe3 ;  /* 0xffffffe32e4f7836 */ /* 0x000fe20000000000 */
[----:B------:R-:W-:-:S02]  /*5310*/  LOP3.LUT P3, RZ, R0, 0x8000000, RZ, 0xc0, !PT ;  /* 0x0800000000ff7812 */ /* 0x000fc4000786c0ff */
[----:B------:R-:W-:Y:S02]  /*5320*/  LOP3.LUT R0, R0, 0x7fffffff, RZ, 0xc0, !PT ;  /* 0x7fffffff00007812 */ /* 0x000fe400078ec0ff */
[----:B------:R-:W-:Y:S02]  /*5330*/  LOP3.LUT R79, R79, 0xffff, RZ, 0xc0, !PT ;  /* 0x0000ffff4f4f7812 */ /* 0x000fe400078ec0ff */
[----:B------:R-:W-:Y:S02]  /*5340*/  SHF.R.U32.HI R84, RZ, 0xc, R86 ;  /* 0x0000000cff547819 */ /* 0x000fe40000011656 */
[C---:B------:R-:W-:Y:S02]  /*5350*/  ISETP.LT.U32.OR P4, PT, R79.reuse, 0xffe4, P4 ;  /* 0x0000ffe44f00780c */ /* 0x040fe40002781470 */
[----:B------:R-:W-:Y:S02]  /*5360*/  @P1 LOP3.LUT R0, R0, 0x80000000, RZ, 0xfc, !PT ;  /* 0x8000000000001812 */ /* 0x000fe400078efcff */
[----:B------:R-:W-:-:S02]  /*5370*/  ISETP.LT.U32.OR P1, PT, R79, 0xffe4, P6 ;  /* 0x0000ffe44f00780c */ /* 0x000fc40003721470 */
[----:B------:R-:W-:Y:S02]  /*5380*/  LOP3.LUT P6, RZ, R0, 0x1000, RZ, 0xc0, !PT ;  /* 0x0000100000ff7812 */ /* 0x000fe400078cc0ff */
[----:B------:R-:W-:Y:S02]  /*5390*/  LOP3.LUT R84, R84, 0xffff, RZ, 0xc0, !PT ;  /* 0x0000ffff54547812 */ /* 0x000fe400078ec0ff */
[----:B------:R-:W-:Y:S02]  /*53a0*/  LOP3.LUT R0, R0, 0xfff7ffff, RZ, 0xc0, !PT ;  /* 0xfff7ffff00007812 */ /* 0x000fe400078ec0ff */
[----:B------:R-:W-:Y:S01]  /*53b0*/  LOP3.LUT P2, RZ, R77, R84, RZ, 0xfc, !PT ;  /* 0x000000544dff7212 */ /* 0x000fe2000784fcff */
[----:B------:R-:W-:Y:S01]  /*53c0*/  IMAD R46, R84, 0x1c, R78 ;  /* 0x0000001c542e7824 */ /* 0x000fe200078e024e */
[----:B------:R-:W-:Y:S01]  /*53d0*/  ISETP.LT.U32.OR P0, PT, R49, 0xffe4, P0 ;  /* 0x0000ffe43100780c */ /* 0x000fe20000701470 */
[----:B------:R-:W-:Y:S01]  /*53e0*/  IMAD.IADD R78, R77, 0x1, R84 ;  /* 0x000000014d4e7824 */ /* 0x000fe200078e0254 */
[----:B------:R-:W-:-:S02]  /*53f0*/  P2R R77, PR, RZ, 0x40 ;  /* 0x00000040ff4d7803 */ /* 0x000fc40000000000 */
[----:B------:R-:W-:Y:S02]  /*5400*/  @P1 LOP3.LUT R0, R0, 0x80000, RZ, 0xfc, !PT ;  /* 0x0008000000001812 */ /* 0x000fe400078efcff */
[----:B------:R-:W-:Y:S02]  /*5410*/  ISETP.LT.U32.OR P5, PT, R49, 0xffe4, P5 ;  /* 0x0000ffe43100780c */ /* 0x000fe40002fa1470 */
[C---:B------:R-:W-:Y:S02]  /*5420*/  LOP3.LUT P6, RZ, R0.reuse, 0x4000, RZ, 0xc0, !PT ;  /* 0x0000400000ff7812 */ /* 0x040fe400078cc0ff */
[C---:B------:R-:W-:Y:S02]  /*5430*/  LOP3.LUT P1, RZ, R0.reuse, 0x800, RZ, 0xc0, !PT ;  /* 0x0000080000ff7812 */ /* 0x040fe4000782c0ff */
[----:B------:R-:W-:Y:S02]  /*5440*/  LOP3.LUT R0, R0, 0xbfffffff, RZ, 0xc0, !PT ;  /* 0xbfffffff00007812 */ /* 0x000fe400078ec0ff */
[----:B------:R-:W-:-:S02]  /*5450*/  ISETP.GT.U32.OR P2, PT, R78, 0x1c, !P2 ;  /* 0x0000001c4e00780c */ /* 0x000fc40005744470 */
[----:B------:R-:W-:Y:S02]  /*5460*/  @P4 LOP3.LUT R0, R0, 0x40000000, RZ, 0xfc, !PT ;  /* 0x4000000000004812 */ /* 0x000fe400078efcff */
[C---:B------:R-:W-:Y:S02]  /*5470*/  ISETP.LT.U32.OR P3, PT, R47.reuse, 0xffe4, P3 ;  /* 0x0000ffe42f00780c */ /* 0x040fe40001f61470 */
[C---:B------:R-:W-:Y:S02]  /*5480*/  LOP3.LUT P4, RZ, R0.reuse, 0x8, RZ, 0xc0, !PT ;  /* 0x0000000800ff7812 */ /* 0x040fe4000788c0ff */
[----:B------:R-:W-:Y:S02]  /*5490*/  LOP3.LUT R0, R0, 0xfffbffff, RZ, 0xc0, !PT ;  /* 0xfffbffff00007812 */ /* 0x000fe400078ec0ff */
[----:B------:R-:W-:Y:S02]  /*54a0*/  ISETP.LT.U32.OR P4, PT, R47, 0xffe4, P4 ;  /* 0x0000ffe42f00780c */ /* 0x000fe40002781470 */
[----:B------:R-:W-:-:S02]  /*54b0*/  @P0 LOP3.LUT R0, R0, 0x40000, RZ, 0xfc, !PT ;  /* 0x0004000000000812 */ /* 0x000fc400078efcff */
[----:B------:R-:W-:Y:S02]  /*54c0*/  ISETP.NE.AND P0, PT, R89, RZ, PT ;  /* 0x000000ff5900720c */ /* 0x000fe40003f05270 */
[----:B------:R-:W-:Y:S02]  /*54d0*/  LOP3.LUT R0, R0, 0xdfffffff, RZ, 0xc0, !PT ;  /* 0xdfffffff00007812 */ /* 0x000fe400078ec0ff */
[----:B------:R-:W-:Y:S02]  /*54e0*/  ISETP.LT.U32.OR P0, PT, R54, 0xffe4, P0 ;  /* 0x0000ffe43600780c */ /* 0x000fe40000701470 */
[----:B------:R-:W-:Y:S02]  /*54f0*/  @P5 LOP3.LUT R0, R0, 0x20000000, RZ, 0xfc, !PT ;  /* 0x2000000000005812 */ /* 0x000fe400078efcff */
[----:B------:R-:W-:Y:S02]  /*5500*/  ISETP.LT.U32.OR P6, PT, R58, 0xffe4, P6 ;  /* 0x0000ffe43a00780c */ /* 0x000fe400037c1470 */
[----:B------:R-:W-:-:S02]  /*5510*/  LOP3.LUT P5, RZ, R0, 0x4, RZ, 0xc0, !PT ;  /* 0x0000000400ff7812 */ /* 0x000fc400078ac0ff */
[----:B------:R-:W-:Y:S02]  /*5520*/  LOP3.LUT R0, R0, 0xfffdffff, RZ, 0xc0, !PT ;  /* 0xfffdffff00007812 */ /* 0x000fe400078ec0ff */
[----:B------:R-:W-:Y:S02]  /*5530*/  ISETP.LT.U32.OR P5, PT, R48, 0xffe4, P5 ;  /* 0x0000ffe43000780c */ /* 0x000fe40002fa1470 */
[----:B------:R-:W-:Y:S02]  /*5540*/  ISETP.LT.U32.OR P1, PT, R57, 0xffe4, P1 ;  /* 0x0000ffe43900780c */ /* 0x000fe40000f21470 */
[----:B------:R-:W-:-:S05]  /*5550*/  PRMT R82, R51, 0x9910, RZ ;  /* 0x0000991033527816 */ /* 0x000fca00000000ff */
[----:B------:R-:W-:-:S04]  /*5560*/  IMAD R82, R82, 0x3, RZ ;  /* 0x0000000352527824 */ /* 0x000fc800078e02ff */
[----:B------:R-:W-:Y:S02]  /*5570*/  @P5 LOP3.LUT R0, R0, 0x20000, RZ, 0xfc, !PT ;  /* 0x0002000000005812 */ /* 0x000fe400078efcff */
[----:B------:R-:W-:Y:S02]  /*5580*/  ISETP.LT.U32.OR P5, PT, R48, 0xffe4, P2 ;  /* 0x0000ffe43000780c */ /* 0x000fe400017a1470 */
[C---:B------:R-:W-:Y:S02]  /*5590*/  LOP3.LUT P2, RZ, R0.reuse, 0x2000, RZ, 0xc0, !PT ;  /* 0x0000200000ff7812 */ /* 0x040fe4000784c0ff */
[----:B------:R-:W-:Y:S02]  /*55a0*/  LOP3.LUT R0, R0, 0xefffffff, RZ, 0xc0, !PT ;  /* 0xefffffff00007812 */ /* 0x000fe400078ec0ff */
[----:B------:R-:W-:-:S07]  /*55b0*/  ISETP.LT.U32.OR P2, PT, R55, 0xffe4, P2 ;  /* 0x0000ffe43700780c */ /* 0x000fce0001741470 */
[----:B------:R-:W-:-:S04]  /*55c0*/  @P5 LOP3.LUT R0, R0, 0x10000000, RZ, 0xfc, !PT ;  /* 0x1000000000005812 */ /* 0x000fc800078efcff */
[C---:B------:R-:W-:Y:S02]  /*55d0*/  LOP3.LUT P5, RZ, R0.reuse, 0x400, RZ, 0xc0, !PT ;  /* 0x0000040000ff7812 */ /* 0x040fe400078ac0ff */
[----:B------:R-:W-:-:S04]  /*55e0*/  LOP3.LUT R0, R0, 0xfffeffff, RZ, 0xc0, !PT ;  /* 0xfffeffff00007812 */ /* 0x000fc800078ec0ff */
[----:B------:R-:W-:-:S04]  /*55f0*/  @P4 LOP3.LUT R0, R0, 0x10000, RZ, 0xfc, !PT ;  /* 0x0001000000004812 */ /* 0x000fc800078efcff */
[C---:B------:R-:W-:Y:S02]  /*5600*/  LOP3.LUT P4, RZ, R0.reuse, 0x200, RZ, 0xc0, !PT ;  /* 0x0000020000ff7812 */ /* 0x040fe4000788c0ff */
[----:B------:R-:W-:Y:S02]  /*5610*/  LOP3.LUT R0, R0, 0xf7ffffff, RZ, 0xc0, !PT ;  /* 0xf7ffffff00007812 */ /* 0x000fe400078ec0ff */
[----:B------:R-:W-:Y:S02]  /*5620*/  ISETP.LT.U32.OR P4, PT, R50, 0xffe4, P4 ;  /* 0x0000ffe43200780c */ /* 0x000fe40002781470 */
        /* <DEDUP_REMOVED lines=8> */
[----:B------:R-:W-:Y:S02]  /*56b0*/  @P6 LOP3.LUT R0, R0, 0x4000, RZ, 0xfc, !PT ;  /* 0x0000400000006812 */ /* 0x000fe400078efcff */
[----:B------:R-:W-:Y:S02]  /*56c0*/  ISETP.NE.AND P6, PT, R77, RZ, PT ;  /* 0x000000ff4d00720c */ /* 0x000fe40003fc5270 */
[----:B------:R-:W-:-:S04]  /*56d0*/  LOP3.LUT R0, R0, 0xffffdfff, RZ, 0xc0, !PT ;  /* 0xffffdfff00007812 */ /* 0x000fc800078ec0ff */
[----:B------:R-:W-:Y:S02]  /*56e0*/  @P2 LOP3.LUT R0, R0, 0x2000, RZ, 0xfc, !PT ;  /* 0x0000200000002812 */ /* 0x000fe400078efcff */
[----:B------:R-:W-:Y:S02]  /*56f0*/  ISETP.LT.U32.OR P2, PT, R56, 0xffe4, P6 ;  /* 0x0000ffe43800780c */ /* 0x000fe40003741470 */
[C---:B------:R-:W-:Y:S02]  /*5700*/  LOP3.LUT P6, RZ, R0.reuse, 0x10, RZ, 0xc0, !PT ;  /* 0x0000001000ff7812 */ /* 0x040fe400078cc0ff */
[----:B------:R-:W-:Y:S02]  /*5710*/  LOP3.LUT R0, R0, 0xffffefff, RZ, 0xc0, !PT ;  /* 0xffffefff00007812 */ /* 0x000fe400078ec0ff */
[----:B------:R-:W-:-:S07]  /*5720*/  P2R R48, PR, RZ, 0x40 ;  /* 0x00000040ff307803 */ /* 0x000fce0000000000 */
[----:B------:R-:W-:Y:S02]  /*5730*/  @P2 LOP3.LUT R0, R0, 0x1000, RZ, 0xfc, !PT ;  /* 0x0000100000002812 */ /* 0x000fe400078efcff */
[----:B------:R-:W-:Y:S02]  /*5740*/  ISETP.LT.U32.OR P2, PT, R53, 0xffe4, P5 ;  /* 0x0000ffe43500780c */ /* 0x000fe40002f41470 */
[----:B------:R-:W-:Y:S02]  /*5750*/  LOP3.LUT R0, R0, 0xfffff7ff, RZ, 0xc0, !PT ;  /* 0xfffff7ff00007812 */ /* 0x000fe400078ec0ff */
[----:B------:R-:W-:Y:S02]  /*5760*/  LOP3.LUT P5, RZ, R2, 0x8, RZ, 0xc0, !PT ;  /* 0x0000000802ff7812 */ /* 0x000fe400078ac0ff */
[----:B------:R-:W-:Y:S02]  /*5770*/  @P1 LOP3.LUT R0, R0, 0x800, RZ, 0xfc, !PT ;  /* 0x0000080000001812 */ /* 0x000fe400078efcff */
[----:B------:R-:W-:-:S02]  /*5780*/  LOP3.LUT P1, RZ, R2, 0x100000, RZ, 0xc0, !PT ;  /* 0x0010000002ff7812 */ /* 0x000fc4000782c0ff */
[----:B------:R-:W-:Y:S02]  /*5790*/  LOP3.LUT P6, RZ, R0, 0x20, RZ, 0xc0, !PT ;  /* 0x0000002000ff7812 */ /* 0x000fe400078cc0ff */
[----:B------:R-:W-:Y:S02]  /*57a0*/  ISETP.LT.U32.OR P5, PT, R76, 0xffe4, P5 ;  /* 0x0000ffe44c00780c */ /* 0x000fe40002fa1470 */
[----:B------:R-:W-:Y:S02]  /*57b0*/  P2R R47, PR, RZ, 0x40 ;  /* 0x00000040ff2f7803 */ /* 0x000fe40000000000 */
[C---:B------:R-:W-:Y:S02]  /*57c0*/  LOP3.LUT P6, RZ, R0.reuse, 0x40, RZ, 0xc0, !PT ;  /* 0x0000004000ff7812 */ /* 0x040fe400078cc0ff */
[----:B------:R-:W-:Y:S02]  /*57d0*/  LOP3.LUT R0, R0, 0xfffffbff, RZ, 0xc0, !PT ;  /* 0xfffffbff00007812 */ /* 0x000fe400078ec0ff */
[----:B------:R-:W-:-:S02]  /*57e0*/  ISETP.LT.U32.OR P6, PT, R61, 0xffe4, P6 ;  /* 0x0000ffe43d00780c */ /* 0x000fc400037c1470 */
[----:B------:R-:W-:Y:S02]  /*57f0*/  @P2 LOP3.LUT R0, R0, 0x400, RZ, 0xfc, !PT ;  /* 0x0000040000002812 */ /* 0x000fe400078efcff */
[----:B------:R-:W-:Y:S02]  /*5800*/  LOP3.LUT P2, RZ, R2, 0x10000, RZ, 0xc0, !PT ;  /* 0x0001000002ff7812 */ /* 0x000fe4000784c0ff */
[----:B------:R-:W-:Y:S02]  /*5810*/  LOP3.LUT R0, R0, 0xfffffdff, RZ, 0xc0, !PT ;  /* 0xfffffdff00007812 */ /* 0x000fe400078ec0ff */
[----:B------:R-:W-:Y:S02]  /*5820*/  P2R R53, PR, RZ, 0x4 ;  /* 0x00000004ff357803 */ /* 0x000fe40000000000 */
[----:B------:R-:W-:Y:S02]  /*5830*/  @P4 LOP3.LUT R0, R0, 0x200, RZ, 0xfc, !PT ;  /* 0x0000020000004812 */ /* 0x000fe400078efcff */
[----:B------:R-:W-:-:S02]  /*5840*/  LOP3.LUT P2, RZ, R2, 0x20000, RZ, 0xc0, !PT ;  /* 0x0002000002ff7812 */ /* 0x000fc4000784c0ff */
[----:B------:R-:W-:Y:S02]  /*5850*/  LOP3.LUT R0, R0, 0xfffffeff, RZ, 0xc0, !PT ;  /* 0xfffffeff00007812 */ /* 0x000fe400078ec0ff */
[----:B------:R-:W-:Y:S02]  /*5860*/  P2R R50, PR, RZ, 0x4 ;  /* 0x00000004ff327803 */ /* 0x000fe40000000000 */
[----:B------:R-:W-:Y:S02]  /*5870*/  @P3 LOP3.LUT R0, R0, 0x100, RZ, 0xfc, !PT ;  /* 0x0000010000003812 */ /* 0x000fe400078efcff */
[----:B------:R-:W-:Y:S02]  /*5880*/  LOP3.LUT P2, RZ, R2, 0x40000, RZ, 0xc0, !PT ;  /* 0x0004000002ff7812 */ /* 0x000fe4000784c0ff */
[----:B------:R-:W-:Y:S02]  /*5890*/  LOP3.LUT R0, R0, 0xffffff7f, RZ, 0xc0, !PT ;  /* 0xffffff7f00007812 */ /* 0x000fe400078ec0ff */
[----:B------:R-:W-:-:S02]  /*58a0*/  P2R R49, PR, RZ, 0x4 ;  /* 0x00000004ff317803 */ /* 0x000fc40000000000 */
[----:B------:R-:W-:Y:S02]  /*58b0*/  @P0 LOP3.LUT R0, R0, 0x80, RZ, 0xfc, !PT ;  /* 0x0000008000000812 */ /* 0x000fe400078efcff */
[----:B------:R-:W-:Y:S02]  /*58c0*/  LOP3.LUT P0, RZ, R2, 0x4, RZ, 0xc0, !PT ;  /* 0x0000000402ff7812 */ /* 0x000fe4000780c0ff */
[----:B------:R-:W-:Y:S02]  /*58d0*/  LOP3.LUT R0, R0, 0xffffffbf, RZ, 0xc0, !PT ;  /* 0xffffffbf00007812 */ /* 0x000fe400078ec0ff */
[----:B------:R-:W-:Y:S02]  /*58e0*/  ISETP.LT.U32.OR P0, PT, R71, 0xffe4, P0 ;  /* 0x0000ffe44700780c */ /* 0x000fe40000701470 */
[----:B------:R-:W-:Y:S02]  /*58f0*/  @P6 LOP3.LUT R0, R0, 0x40, RZ, 0xfc, !PT ;  /* 0x0000004000006812 */ /* 0x000fe400078efcff */
[----:B------:R-:W-:Y:S01]  /*5900*/  ISETP.NE.AND P6, PT, R47, RZ, PT ;  /* 0x000000ff2f00720c */ /* 0x000fe20003fc5270 */
[----:B------:R-:W-:Y:S01]  /*5910*/  IMAD.MOV.U32 R47, RZ, RZ, RZ ;  /* 0x000000ffff2f7224 */ /* 0x000fe200078e00ff */
[----:B------:R-:W-:-:S02]  /*5920*/  LOP3.LUT R0, R0, 0xffffffdf, RZ, 0xc0, !PT ;  /* 0xffffffdf00007812 */ /* 0x000fc400078ec0ff */
[----:B------:R-:W-:Y:S02]  /*5930*/  ISETP.LT.U32.OR P6, PT, R62, 0xffe4, P6 ;  /* 0x0000ffe43e00780c */ /* 0x000fe400037c1470 */
[C---:B------:R-:W-:Y:S02]  /*5940*/  LOP3.LUT P2, RZ, R2.reuse, 0x80000, RZ, 0xc0, !PT ;  /* 0x0008000002ff7812 */ /* 0x040fe4000784c0ff */
[C---:B------:R-:W-:Y:S02]  /*5950*/  LOP3.LUT P3, RZ, R2.reuse, 0x8000, RZ, 0xc0, !PT ;  /* 0x0000800002ff7812 */ /* 0x040fe4000786c0ff */
[----:B------:R-:W-:Y:S02]  /*5960*/  LOP3.LUT P4, RZ, R2, 0x10, RZ, 0xc0, !PT ;  /* 0x0000001002ff7812 */ /* 0x000fe4000788c0ff */
[----:B------:R-:W-:Y:S02]  /*5970*/  ISETP.LT.U32.OR P2, PT, R65, 0xffe4, P2 ;  /* 0x0000ffe44100780c */ /* 0x000fe40001741470 */
[----:B------:R-:W-:-:S02]  /*5980*/  ISETP.LT.U32.OR P3, PT, R69, 0xffe4, P3 ;  /* 0x0000ffe44500780c */ /* 0x000fc40001f61470 */
[----:B------:R-:W-:Y:S02]  /*5990*/  ISETP.LT.U32.OR P4, PT, R70, 0xffe4, P4 ;  /* 0x0000ffe44600780c */ /* 0x000fe40002781470 */
[----:B------:R-:W-:Y:S02]  /*59a0*/  @P6 LOP3.LUT R0, R0, 0x20, RZ, 0xfc, !PT ;  /* 0x0000002000006812 */ /* 0x000fe400078efcff */
[----:B------:R-:W-:Y:S02]  /*59b0*/  ISETP.NE.AND P6, PT, R48, RZ, PT ;  /* 0x000000ff3000720c */ /* 0x000fe40003fc5270 */
[----:B------:R-:W-:Y:S02]  /*59c0*/  LOP3.LUT R0, R0, 0xffffffef, RZ, 0xc0, !PT ;  /* 0xffffffef00007812 */ /* 0x000fe400078ec0ff */
[----:B------:R-:W-:-:S13]  /*59d0*/  ISETP.LT.U32.OR P6, PT, R63, 0xffe4, P6 ;  /* 0x0000ffe43f00780c */ /* 0x000fda00037c1470 */
[----:B------:R-:W-:Y:S02]  /*59e0*/  @P6 LOP3.LUT R0, R0, 0x10, RZ, 0xfc, !PT ;  /* 0x0000001000006812 */ /* 0x000fe400078efcff */
[----:B------:R-:W-:Y:S02]  /*59f0*/  ISETP.LT.U32.OR P6, PT, R64, 0xffe4, P1 ;  /* 0x0000ffe44000780c */ /* 0x000fe40000fc1470 */
[----:B------:R-:W-:Y:S02]  /*5a00*/  LOP3.LUT R0, R0, 0xfffffff7, RZ, 0xc0, !PT ;  /* 0xfffffff700007812 */ /* 0x000fe400078ec0ff */
[----:B------:R-:W-:-:S04]  /*5a10*/  LOP3.LUT P1, RZ, R2, 0x2, RZ, 0xc0, !PT ;  /* 0x0000000202ff7812 */ /* 0x000fc8000782c0ff */
[----:B------:R-:W-:-:S05]  /*5a20*/  ISETP.LT.U32.OR P1, PT, R72, 0xffe4, P1 ;  /* 0x0000ffe44800780c */ /* 0x000fca0000f21470 */
[----:B------:R-:W-:Y:S02]  /*5a30*/  @P6 LOP3.LUT R0, R0, 0x8, RZ, 0xfc, !PT ;  /* 0x0000000800006812 */ /* 0x000fe400078efcff */
[C---:B------:R-:W-:Y:S02]  /*5a40*/  LOP3.LUT P6, RZ, R2.reuse, 0x1, RZ, 0xc0, !PT ;  /* 0x0000000102ff7812 */ /* 0x040fe400078cc0ff */
[----:B------:R-:W-:Y:S02]  /*5a50*/  LOP3.LUT R2, R2, 0xffffffef, RZ, 0xc0, !PT ;  /* 0xffffffef02027812 */ /* 0x000fe400078ec0ff */
[----:B------:R-:W-:Y:S02]  /*5a60*/  ISETP.LT.U32.OR P6, PT, R73, 0xffe4, P6 ;  /* 0x0000ffe44900780c */ /* 0x000fe400037c1470 */
[----:B------:R-:W-:Y:S02]  /*5a70*/  @P0 LOP3.LUT R2, R2, 0x10, RZ, 0xfc, !PT ;  /* 0x0000001002020812 */ /* 0x000fe400078efcff */
[----:B------:R-:W-:-:S02]  /*5a80*/  LOP3.LUT R0, R0, 0xfffffffb, RZ, 0xc0, !PT ;  /* 0xfffffffb00007812 */ /* 0x000fc400078ec0ff */
[----:B------:R-:W-:Y:S02]  /*5a90*/  LOP3.LUT R2, R2, 0xfffffff7, RZ, 0xc0, !PT ;  /* 0xfffffff702027812 */ /* 0x000fe400078ec0ff */
[----:B------:R-:W-:Y:S02]  /*5aa0*/  @P2 LOP3.LUT R0, R0, 0x4, RZ, 0xfc, !PT ;  /* 0x0000000400002812 */ /* 0x000fe400078efcff */
[----:B------:R-:W-:Y:S02]  /*5ab0*/  @P1 LOP3.LUT R2, R2, 0x8, RZ, 0xfc, !PT ;  /* 0x0000000802021812 */ /* 0x000fe400078efcff */
[----:B------:R-:W-:Y:S02]  /*5ac0*/  ISETP.NE.AND P1, PT, R83, RZ, PT ;  /* 0x000000ff5300720c */ /* 0x000fe40003f25270 */
[----:B------:R-:W-:Y:S02]  /*5ad0*/  LOP3.LUT R2, R2, 0xfffffffb, RZ, 0xc0, !PT ;  /* 0xfffffffb02027812 */ /* 0x000fe400078ec0ff */
[----:B------:R-:W-:-:S02]  /*5ae0*/  ISETP.NE.AND P2, PT, R49, RZ, PT ;  /* 0x000000ff3100720c */ /* 0x000fc40003f45270 */
[----:B------:R-:W-:Y:S02]  /*5af0*/  CS2R R48, SRZ ;  /* 0x0000000000307805 */ /* 0x000fe4000001ff00 */
[----:B------:R-:W-:Y:S02]  /*5b00*/  @P6 LOP3.LUT R2, R2, 0x4, RZ, 0xfc, !PT ;  /* 0x0000000402026812 */ /* 0x000fe400078efcff */
[----:B------:R-:W-:Y:S02]  /*5b10*/  ISETP.LT.U32.OR P6, PT, R74, 0xffe4, P1 ;  /* 0x0000ffe44a00780c */ /* 0x000fe40000fc1470 */
[----:B------:R-:W-:Y:S02]  /*5b20*/  ISETP.LT.U32.OR P2, PT, R66, 0xffe4, P2 ;  /* 0x0000ffe44200780c */ /* 0x000fe40001741470 */
[----:B------:R-:W-:Y:S02]  /*5b30*/  LOP3.LUT R2, R2, 0xfffffffd, RZ, 0xc0, !PT ;  /* 0xfffffffd02027812 */ /* 0x000fe400078ec0ff */
[----:B------:R-:W-:-:S02]  /*5b40*/  ISETP.NE.AND P0, PT, R87, RZ, PT ;  /* 0x000000ff5700720c */ /* 0x000fc40003f05270 */
[----:B------:R-:W-:Y:S02]  /*5b50*/  LOP3.LUT R0, R0, 0xfffffffd, RZ, 0xc0, !PT ;  /* 0xfffffffd00007812 */ /* 0x000fe400078ec0ff */
[----:B------:R-:W-:Y:S02]  /*5b60*/  PRMT R83, R52, 0x9910, RZ ;  /* 0x0000991034537816 */ /* 0x000fe400000000ff */
[----:B------:R-:W-:Y:S02]  /*5b70*/  ISETP.NE.AND P1, PT, R101, RZ, PT ;  /* 0x000000ff6500720c */ /* 0x000fe40003f25270 */
[----:B------:R-:W-:Y:S01]  /*5b80*/  @P6 LOP3.LUT R2, R2, 0x2, RZ, 0xfc, !PT ;  /* 0x0000000202026812 */ /* 0x000fe200078efcff */
[----:B------:R-:W-:Y:S01]  /*5b90*/  IMAD R83, R83, 0x3, RZ ;  /* 0x0000000353537824 */ /* 0x000fe200078e02ff */
[----:B------:R-:W-:Y:S02]  /*5ba0*/  ISETP.LT.U32.OR P6, PT, R75, 0xffe4, P0 ;  /* 0x0000ffe44b00780c */ /* 0x000fe400007c1470 */
[----:B------:R-:W-:-:S02]  /*5bb0*/  @P2 LOP3.LUT R0, R0, 0x2, RZ, 0xfc, !PT ;  /* 0x0000000200002812 */ /* 0x000fc400078efcff */
[----:B------:R-:W-:Y:S02]  /*5bc0*/  ISETP.NE.AND P2, PT, R50, RZ, PT ;  /* 0x000000ff3200720c */ /* 0x000fe40003f45270 */
[----:B------:R-:W-:Y:S02]  /*5bd0*/  CS2R R50, SRZ ;  /* 0x0000000000327805 */ /* 0x000fe4000001ff00 */
[----:B------:R-:W-:Y:S02]  /*5be0*/  LOP3.LUT R2, R2, 0xfffffffe, RZ, 0xc0, !PT ;  /* 0xfffffffe02027812 */ /* 0x000fe400078ec0ff */
[----:B------:R-:W-:Y:S02]  /*5bf0*/  ISETP.LT.U32.OR P2, PT, R67, 0xffe4, P2 ;  /* 0x0000ffe44300780c */ /* 0x000fe40001741470 */
[----:B------:R-:W-:Y:S02]  /*5c00*/  LOP3.LUT R0, R0, 0xfffffffe, RZ, 0xc0, !PT ;  /* 0xfffffffe00007812 */ /* 0x000fe400078ec0ff */
[----:B------:R-:W-:-:S02]  /*5c10*/  ISETP.NE.AND P0, PT, R100, RZ, PT ;  /* 0x000000ff6400720c */ /* 0x000fc40003f05270 */
[----:B------:R-:W-:Y:S02]  /*5c20*/  @P6 LOP3.LUT R2, R2, 0x1, RZ, 0xfc, !PT ;  /* 0x0000000102026812 */ /* 0x000fe400078efcff */
[----:B------:R-:W-:-:S05]  /*5c30*/  ISETP.GT.U32.AND P6, PT, R5, 0x7, PT ;  /* 0x000000070500780c */ /* 0x000fca0003fc4070 */
[----:B------:R-:W-:Y:S02]  /*5c40*/  @P2 LOP3.LUT R0, R0, 0x1, RZ, 0xfc, !PT ;  /* 0x0000000100002812 */ /* 0x000fe400078efcff */
[----:B------:R-:W-:Y:S02]  /*5c50*/  ISETP.NE.AND P2, PT, R53, RZ, PT ;  /* 0x000000ff3500720c */ /* 0x000fe40003f45270 */
[----:B------:R-:W-:Y:S02]  /*5c60*/  CS2R R52, SRZ ;  /* 0x0000000000347805 */ /* 0x000fe4000001ff00 */
[----:B------:R-:W-:Y:S02]  /*5c70*/  LOP3.LUT R0, R0, 0xfbffffff, RZ, 0xc0, !PT ;  /* 0xfbffffff00007812 */ /* 0x000fe400078ec0ff */
[----:B------:R-:W-:Y:S02]  /*5c80*/  ISETP.LT.U32.OR P2, PT, R68, 0xffe4, P2 ;  /* 0x0000ffe44400780c */ /* 0x000fe40001741470 */
[----:B-1----:R-:W-:-:S11]  /*5c90*/  @P6 LOP3.LUT R0, R0, 0x4000000, RZ, 0xfc, !PT ;  /* 0x0400000000006812 */ /* 0x002fd600078efcff */
.L_x_72:
[C---:B------:R-:W-:Y:S01]  /*5ca0*/  LOP3.LUT P6, RZ, R0.reuse, 0x100000, RZ, 0xc0, !PT ;  /* 0x0010000000ff7812 */ /* 0x040fe200078cc0ff */
[----:B------:R-:W-:Y:S01]  /*5cb0*/  IMAD.MOV.U32 R86, RZ, RZ, RZ ;  /* 0x000000ffff567224 */ /* 0x000fe200078e00ff */
[----:B------:R-:W-:Y:S02]  /*5cc0*/  P2R R101, PR, RZ, 0x20 ;  /* 0x00000020ff657803 */ /* 0x000fe40000000000 */
[----:B------:R-:W-:Y:S02]  /*5cd0*/  P2R R102, PR, RZ, 0x4 ;  /* 0x00000004ff667803 */ /* 0x000fe40000000000 */
[----:B------:R-:W-:Y:S02]  /*5ce0*/  P2R R95, PR, RZ, 0x8 ;  /* 0x00000008ff5f7803 */ /* 0x000fe40000000000 */
[----:B------:R-:W-:Y:S01]  /*5cf0*/  P2R R100, PR, RZ, 0x10 ;  /* 0x00000010ff647803 */ /* 0x000fe20000000000 */
[----:B------:R-:W-:Y:S01]  /*5d00*/  IMAD.MOV.U32 R89, RZ, RZ, RZ ;  /* 0x000000ffff597224 */ /* 0x000fe200078e00ff */
[----:B------:R-:W-:-:S02]  /*5d10*/  LOP3.LUT P5, RZ, R0, 0x1000, RZ, 0xc0, !PT ;  /* 0x0000100000ff7812 */ /* 0x000fc400078ac0ff */
[----:B------:R-:W-:Y:S02]  /*5d20*/  CS2R R84, SRZ ;  /* 0x0000000000547805 */ /* 0x000fe4000001ff00 */
[C---:B------:R-:W-:Y:S01]  /*5d30*/  LOP3.LUT P2, RZ, R0.reuse, 0x20000, RZ, 0xc0, !PT ;  /* 0x0002000000ff7812 */ /* 0x040fe2000784c0ff */
[----:B------:R-:W0:Y:S01]  /*5d40*/  @!P6 LDC.64 R58, c[0x0][0x380] ;  /* 0x0000e000ff3aeb82 */ /* 0x000e220000000a00 */
[----:B------:R-:W-:Y:S01]  /*5d50*/  P2R R62, PR, RZ, 0x20 ;  /* 0x00000020ff3e7803 */ /* 0x000fe20000000000 */
[----:B------:R-:W-:Y:S01]  /*5d60*/  @!P6 IMAD R55, R47, 0x3100, R12 ;  /* 0x000031002f37e824 */ /* 0x000fe200078e020c */
[C---:B------:R-:W-:Y:S02]  /*5d70*/  LOP3.LUT P5, RZ, R0.reuse, 0x80000, RZ, 0xc0, !PT ;  /* 0x0008000000ff7812 */ /* 0x040fe400078ac0ff */
[C---:B------:R-:W-:Y:S02]  /*5d80*/  LOP3.LUT P3, RZ, R0.reuse, 0x40000, RZ, 0xc0, !PT ;  /* 0x0004000000ff7812 */ /* 0x040fe4000786c0ff */
[----:B------:R-:W-:-:S02]  /*5d90*/  LOP3.LUT P4, RZ, R0, 0x8000, RZ, 0xc0, !PT ;  /* 0x0000800000ff7812 */ /* 0x000fc4000788c0ff */
[----:B------:R-:W-:Y:S02]  /*5da0*/  P2R R87, PR, RZ, 0x1 ;  /* 0x00000001ff577803 */ /* 0x000fe40000000000 */
[----:B------:R-:W-:Y:S01]  /*5db0*/  P2R R56, PR, RZ, 0x10 ;  /* 0x00000010ff387803 */ /* 0x000fe20000000000 */
[----:B------:R-:W1:Y:S01]  /*5dc0*/  @!P2 LDC.64 R70, c[0x0][0x380] ;  /* 0x0000e000ff46ab82 */ /* 0x000e620000000a00 */
[----:B------:R-:W-:Y:S01]  /*5dd0*/  LOP3.LUT P4, RZ, R0, 0x10000, RZ, 0xc0, !PT ;  /* 0x0001000000ff7812 */ /* 0x000fe2000788c0ff */
[C---:B------:R-:W-:Y:S01]  /*5de0*/  @!P2 IMAD R77, R47.reuse, 0x3100, R16 ;  /* 0x000031002f4da824 */ /* 0x040fe200078e0210 */
[----:B------:R-:W-:Y:S01]  /*5df0*/  CS2R R90, SRZ ;  /* 0x00000000005a7805 */ /* 0x000fe2000001ff00 */
[----:B------:R-:W-:Y:S01]  /*5e00*/  @!P5 IMAD R63, R47, 0x3100, R14 ;  /* 0x000031002f3fd824 */ /* 0x000fe200078e020e */
[----:B------:R-:W-:Y:S02]  /*5e10*/  CS2R R92, SRZ ;  /* 0x00000000005c7805 */ /* 0x000fe4000001ff00 */
[----:B------:R-:W-:Y:S01]  /*5e20*/  P2R R88, PR, RZ, 0x2 ;  /* 0x00000002ff587803 */ /* 0x000fe20000000000 */
[----:B------:R-:W2:Y:S01]  /*5e30*/  @!P5 LDC.64 R60, c[0x0][0x380] ;  /* 0x0000e000ff3cdb82 */ /* 0x000ea20000000a00 */
[----:B------:R-:W-:Y:S01]  /*5e40*/  ISETP.NE.AND P5, PT, R62, RZ, PT ;  /* 0x000000ff3e00720c */ /* 0x000fe20003fa5270 */
[----:B0-----:R-:W-:-:S06]  /*5e50*/  @!P6 IMAD.WIDE R58, R55, 0x4, R58 ;  /* 0x00000004373ae825 */ /* 0x001fcc00078e023a */
[----:B------:R-:W0:Y:S01]  /*5e60*/  @!P3 LDC.64 R72, c[0x0][0x380] ;  /* 0x0000e000ff48bb82 */ /* 0x000e220000000a00 */
[----:B------:R-:W-:Y:S01]  /*5e70*/  P2R R62, PR, RZ, 0x20 ;  /* 0x00000020ff3e7803 */ /* 0x000fe20000000000 */
[----:B------:R-:W3:Y:S01]  /*5e80*/  @!P6 LDG.E.CONSTANT R86, desc[UR8][R58.64] ;  /* 0x000000083a56e981 */ /* 0x000ee2000c1e9900 */
[----:B------:R-:W-:Y:S01]  /*5e90*/  @!P3 IMAD R75, R47, 0x3100, R15 ;  /* 0x000031002f4bb824 */ /* 0x000fe200078e020f */
[C---:B------:R-:W-:Y:S01]  /*5ea0*/  LOP3.LUT P0, RZ, R0.reuse, 0x4000, RZ, 0xc0, !PT ;  /* 0x0000400000ff7812 */ /* 0x040fe2000780c0ff */
[----:B------:R-:W-:Y:S01]  /*5eb0*/  IMAD.MOV.U32 R94, RZ, RZ, RZ ;  /* 0x000000ffff5e7224 */ /* 0x000fe200078e00ff */
[C---:B------:R-:W-:Y:S02]  /*5ec0*/  LOP3.LUT P1, RZ, R0.reuse, 0x2000, RZ, 0xc0, !PT ;  /* 0x0000200000ff7812 */ /* 0x040fe4000782c0ff */
[----:B------:R-:W4:Y:S01]  /*5ed0*/  @!P5 LDC.64 R68, c[0x0][0x380] ;  /* 0x0000e000ff44db82 */ /* 0x000f220000000a00 */
[----:B------:R-:W-:-:S07]  /*5ee0*/  LOP3.LUT P5, RZ, R0, 0x80000, RZ, 0xc0, !PT ;  /* 0x0008000000ff7812 */ /* 0x000fce00078ac0ff */
[----:B------:R-:W5:Y:S01]  /*5ef0*/  @!P4 LDC.64 R54, c[0x0][0x380] ;  /* 0x0000e000ff36cb82 */ /* 0x000f620000000a00 */
[----:B------:R-:W-:Y:S02]  /*5f00*/  ISETP.NE.AND P4, PT, R56, RZ, PT ;  /* 0x000000ff3800720c */ /* 0x000fe40003f85270 */
[----:B------:R-:W-:Y:S01]  /*5f10*/  LOP3.LUT P6, RZ, R0, 0x200, RZ, 0xc0, !PT ;  /* 0x0000020000ff7812 */ /* 0x000fe200078cc0ff */
[----:B-1----:R-:W-:-:S03]  /*5f20*/  @!P2 IMAD.WIDE R70, R77, 0x4, R70 ;  /* 0x000000044d46a825 */ /* 0x002fc600078e0246 */
[----:B------:R-:W-:Y:S01]  /*5f30*/  P2R R74, PR, RZ, 0x40 ;  /* 0x00000040ff4a7803 */ /* 0x000fe20000000000 */
[----:B0-----:R-:W-:Y:S01]  /*5f40*/  @!P3 IMAD.WIDE R72, R75, 0x4, R72 ;  /* 0x000000044b48b825 */ /* 0x001fe200078e0248 */
[C---:B------:R-:W-:Y:S01]  /*5f50*/  LOP3.LUT P6, RZ, R0.reuse, 0x10000, RZ, 0xc0, !PT ;  /* 0x0001000000ff7812 */ /* 0x040fe200078cc0ff */
[----:B------:R-:W3:Y:S01]  /*5f60*/  @!P2 LDG.E.CONSTANT R89, desc[UR8][R70.64] ;  /* 0x000000084659a981 */ /* 0x000ee2000c1e9900 */
[----:B------:R-:W0:Y:S01]  /*5f70*/  @!P0 LDC.64 R64, c[0x0][0x380] ;  /* 0x0000e000ff408b82 */ /* 0x000e220000000a00 */
[----:B--2---:R-:W-:Y:S01]  /*5f80*/  @!P5 IMAD.WIDE R60, R63, 0x4, R60 ;  /* 0x000000043f3cd825 */ /* 0x004fe200078e023c */
[C---:B------:R-:W-:Y:S01]  /*5f90*/  LOP3.LUT P2, RZ, R0.reuse, 0x80, RZ, 0xc0, !PT ;  /* 0x0000008000ff7812 */ /* 0x040fe2000784c0ff */
[----:B------:R1:W2:Y:S02]  /*5fa0*/  @!P3 LDG.E.CONSTANT R84, desc[UR8][R72.64] ;  /* 0x000000084854b981 */ /* 0x0002a4000c1e9900 */
[----:B------:R-:W-:Y:S02]  /*5fb0*/  @!P4 IMAD R63, R47, 0x3100, R18 ;  /* 0x000031002f3fc824 */ /* 0x000fe400078e0212 */
[----:B------:R4:W2:Y:S01]  /*5fc0*/  @!P5 LDG.E.CONSTANT R85, desc[UR8][R60.64] ;  /* 0x000000083c55d981 */ /* 0x0008a2000c1e9900 */
[----:B------:R-:W0:Y:S01]  /*5fd0*/  @!P4 LDC.64 R56, c[0x0][0x380] ;  /* 0x0000e000ff38cb82 */ /* 0x000e220000000a00 */
[----:B------:R-:W-:-:S02]  /*5fe0*/  LOP3.LUT P4, RZ, R0, 0x20, RZ, 0xc0, !PT ;  /* 0x0000002000ff7812 */ /* 0x000fc4000788c0ff */
[C---:B------:R-:W-:Y:S02]  /*5ff0*/  LOP3.LUT P5, RZ, R0.reuse, 0x800, RZ, 0xc0, !PT ;  /* 0x0000080000ff7812 */ /* 0x040fe400078ac0ff */
[----:B------:R-:W-:Y:S02]  /*6000*/  P2R R76, PR, RZ, 0x10 ;  /* 0x00000010ff4c7803 */ /* 0x000fe40000000000 */
[C---:B------:R-:W-:Y:S01]  /*6010*/  LOP3.LUT P4, RZ, R0.reuse, 0x10000, RZ, 0xc0, !PT ;  /* 0x0001000000ff7812 */ /* 0x040fe2000788c0ff */
[----:B------:R-:W-:Y:S01]  /*6020*/  IMAD.MOV.U32 R103, RZ, RZ, RZ ;  /* 0x000000ffff677224 */ /* 0x000fe200078e00ff */
[----:B-1----:R-:W-:Y:S01]  /*6030*/  P2R R72, PR, RZ, 0x4 ;  /* 0x00000004ff487803 */ /* 0x002fe20000000000 */
[----:B------:R-:W1:Y:S01]  /*6040*/  @!P1 LDC.64 R66, c[0x0][0x380] ;  /* 0x0000e000ff429b82 */ /* 0x000e620000000a00 */
[C---:B------:R-:W-:Y:S01]  /*6050*/  LOP3.LUT P2, RZ, R0.reuse, 0x100, RZ, 0xc0, !PT ;  /* 0x0000010000ff7812 */ /* 0x040fe2000784c0ff */
[----:B------:R-:W-:Y:S01]  /*6060*/  @!P6 IMAD R59, R47, 0x3100, R17 ;  /* 0x000031002f3be824 */ /* 0x000fe200078e0211 */
[----:B------:R-:W-:-:S02]  /*6070*/  LOP3.LUT P6, RZ, R0, 0x400, RZ, 0xc0, !PT ;  /* 0x0000040000ff7812 */ /* 0x000fc400078cc0ff */
[----:B------:R-:W-:-:S05]  /*6080*/  LOP3.LUT P3, RZ, R0, 0x40, RZ, 0xc0, !PT ;  /* 0x0000004000ff7812 */ /* 0x000fca000786c0ff */
[----:B-----5:R-:W-:Y:S02]  /*6090*/  @!P4 IMAD.WIDE R54, R59, 0x4, R54 ;  /* 0x000000043b36c825 */ /* 0x020fe400078e0236 */
[----:B------:R-:W5:Y:S01]  /*60a0*/  @!P5 LDC.64 R58, c[0x0][0x380] ;  /* 0x0000e000ff3adb82 */ /* 0x000f620000000a00 */
[----:B------:R-:W-:Y:S02]  /*60b0*/  ISETP.NE.AND P5, PT, R62, RZ, PT ;  /* 0x000000ff3e00720c */ /* 0x000fe40003fa5270 */
[----:B------:R-:W-:Y:S01]  /*60c0*/  P2R R78, PR, RZ, 0x8 ;  /* 0x00000008ff4e7803 */ /* 0x000fe20000000000 */
[----:B------:R-:W2:Y:S01]  /*60d0*/  @!P4 LDG.E.CONSTANT R94, desc[UR8][R54.64] ;  /* 0x00000008365ec981 */ /* 0x000ea2000c1e9900 */
[----:B------:R-:W-:-:S03]  /*60e0*/  LOP3.LUT P3, RZ, R0, 0x8000, RZ, 0xc0, !PT ;  /* 0x0000800000ff7812 */ /* 0x000fc6000786c0ff */
[----:B------:R-:W1:Y:S01]  /*60f0*/  @!P2 LDC.64 R70, c[0x0][0x380] ;  /* 0x0000e000ff46ab82 */ /* 0x000e620000000a00 */
[----:B------:R-:W-:-:S07]  /*6100*/  ISETP.NE.AND P2, PT, R72, RZ, PT ;  /* 0x000000ff4800720c */ /* 0x000fce0003f45270 */
[----:B----4-:R-:W4:Y:S01]  /*6110*/  @!P6 LDC.64 R60, c[0x0][0x380] ;  /* 0x0000e000ff3ceb82 */ /* 0x010f220000000a00 */
[----:B------:R-:W-:Y:S01]  /*6120*/  ISETP.NE.AND P6, PT, R74, RZ, PT ;  /* 0x000000ff4a00720c */ /* 0x000fe20003fc5270 */
[----:B------:R-:W-:Y:S01]  /*6130*/  @!P5 IMAD R79, R47, 0x3100, R21 ;  /* 0x000031002f4fd824 */ /* 0x000fe200078e0215 */
[----:B------:R-:W-:Y:S01]  /*6140*/  P2R R107, PR, RZ, 0x4 ;  /* 0x00000004ff6b7803 */ /* 0x000fe20000000000 */
[----:B0-----:R-:W-:-:S04]  /*6150*/  @!P3 IMAD.WIDE R56, R63, 0x4, R56 ;  /* 0x000000043f38b825 */ /* 0x001fc800078e0238 */
[----:B------:R-:W0:Y:S01]  /*6160*/  @!P2 LDC.64 R72, c[0x0][0x380] ;  /* 0x0000e000ff48ab82 */ /* 0x000e220000000a00 */
[----:B------:R-:W-:Y:S01]  /*6170*/  LOP3.LUT P2, RZ, R0, 0x100, RZ, 0xc0, !PT ;  /* 0x0000010000ff7812 */ /* 0x000fe2000784c0ff */
[----:B------:R-:W-:Y:S01]  /*6180*/  @!P5 IMAD.WIDE R68, R79, 0x4, R68 ;  /* 0x000000044f44d825 */ /* 0x000fe200078e0244 */
[----:B------:R5:W2:Y:S02]  /*6190*/  @!P3 LDG.E.CONSTANT R93, desc[UR8][R56.64] ;  /* 0x00000008385db981 */ /* 0x000aa4000c1e9900 */
[----:B------:R-:W-:-:S03]  /*61a0*/  P2R R106, PR, RZ, 0x4 ;  /* 0x00000004ff6a7803 */ /* 0x000fc60000000000 */
[----:B------:R-:W1:Y:S01]  /*61b0*/  @!P6 LDC.64 R62, c[0x0][0x380] ;  /* 0x0000e000ff3eeb82 */ /* 0x000e620000000a00 */
[C---:B------:R-:W-:Y:S01]  /*61c0*/  LOP3.LUT P2, RZ, R0.reuse, 0x800, RZ, 0xc0, !PT ;  /* 0x0000080000ff7812 */ /* 0x040fe2000784c0ff */
[----:B------:R-:W2:Y:S01]  /*61d0*/  @!P5 LDG.E.CONSTANT R90, desc[UR8][R68.64] ;  /* 0x00000008445ad981 */ /* 0x000ea2000c1e9900 */
[----:B------:R-:W-:-:S04]  /*61e0*/  LOP3.LUT P5, RZ, R0, 0x8, RZ, 0xc0, !PT ;  /* 0x0000000800ff7812 */ /* 0x000fc800078ac0ff */
[----:B-----5:R-:W-:Y:S02]  /*61f0*/  P2R R56, PR, RZ, 0x20 ;  /* 0x00000020ff387803 */ /* 0x020fe40000000000 */
[----:B------:R-:W-:-:S04]  /*6200*/  LOP3.LUT P5, RZ, R0, 0x10, RZ, 0xc0, !PT ;  /* 0x0000001000ff7812 */ /* 0x000fc800078ac0ff */
[----:B------:R-:W-:Y:S01]  /*6210*/  P2R R54, PR, RZ, 0x20 ;  /* 0x00000020ff367803 */ /* 0x000fe20000000000 */
[C---:B------:R-:W-:Y:S01]  /*6220*/  @!P2 IMAD R97, R47.reuse, 0x3100, R22 ;  /* 0x000031002f61a824 */ /* 0x040fe200078e0216 */
[----:B------:R-:W-:Y:S01]  /*6230*/  LOP3.LUT P5, RZ, R0, 0x400, RZ, 0xc0, !PT ;  /* 0x0000040000ff7812 */ /* 0x000fe200078ac0ff */
[----:B------:R-:W-:Y:S02]  /*6240*/  @!P6 IMAD R79, R47, 0x3100, R24 ;  /* 0x000031002f4fe824 */ /* 0x000fe400078e0218 */
[----:B------:R-:W-:Y:S01]  /*6250*/  @!P2 IMAD.WIDE R96, R97, 0x4, R58 ;  /* 0x000000046160a825 */ /* 0x000fe200078e023a */
[----:B------:R-:W-:-:S04]  /*6260*/  CS2R R104, SRZ ;  /* 0x0000000000687805 */ /* 0x000fc8000001ff00 */
[----:B------:R-:W5:Y:S01]  /*6270*/  @!P2 LDG.E.CONSTANT R103, desc[UR8][R96.64] ;  /* 0x000000086067a981 */ /* 0x000f62000c1e9900 */
[----:B-1----:R-:W-:Y:S01]  /*6280*/  @!P6 IMAD.WIDE R62, R79, 0x4, R62 ;  /* 0x000000044f3ee825 */ /* 0x002fe200078e023e */
[----:B------:R-:W-:-:S03]  /*6290*/  ISETP.NE.AND P2, PT, R106, RZ, PT ;  /* 0x000000ff6a00720c */ /* 0x000fc60003f45270 */
[----:B------:R-:W-:Y:S01]  /*62a0*/  @!P5 IMAD R99, R47, 0x3100, R23 ;  /* 0x000031002f63d824 */ /* 0x000fe200078e0217 */
[----:B------:R1:W5:Y:S01]  /*62b0*/  @!P6 LDG.E.CONSTANT R104, desc[UR8][R62.64] ;  /* 0x000000083e68e981 */ /* 0x000362000c1e9900 */
[----:B------:R-:W-:Y:S02]  /*62c0*/  LOP3.LUT P6, RZ, R0, 0x1, RZ, 0xc0, !PT ;  /* 0x0000000100ff7812 */ /* 0x000fe400078cc0ff */
[----:B------:R-:W-:Y:S01]  /*62d0*/  ISETP.NE.AND P3, PT, R78, RZ, PT ;  /* 0x000000ff4e00720c */ /* 0x000fe20003f65270 */
[----:B----4-:R-:W-:Y:S01]  /*62e0*/  @!P5 IMAD.WIDE R98, R99, 0x4, R60 ;  /* 0x000000046362d825 */ /* 0x010fe200078e023c */
[----:B------:R-:W-:-:S03]  /*62f0*/  ISETP.NE.AND P4, PT, R76, RZ, PT ;  /* 0x000000ff4c00720c */ /* 0x000fc60003f85270 */
[C---:B------:R-:W-:Y:S01]  /*6300*/  @!P0 IMAD R75, R47.reuse, 0x3100, R19 ;  /* 0x000031002f4b8824 */ /* 0x040fe200078e0213 */
[----:B------:R-:W4:Y:S01]  /*6310*/  @!P5 LDG.E.CONSTANT R105, desc[UR8][R98.64] ;  /* 0x000000086269d981 */ /* 0x000f22000c1e9900 */
[----:B-1----:R-:W-:Y:S02]  /*6320*/  P2R R62, PR, RZ, 0x40 ;  /* 0x00000040ff3e7803 */ /* 0x002fe40000000000 */
[----:B------:R-:W-:Y:S01]  /*6330*/  LOP3.LUT P6, RZ, R0, 0x100, RZ, 0xc0, !PT ;  /* 0x0000010000ff7812 */ /* 0x000fe200078cc0ff */
[C---:B------:R-:W-:Y:S01]  /*6340*/  @!P2 IMAD R79, R47.reuse, 0x3100, R25 ;  /* 0x000031002f4fa824 */ /* 0x040fe200078e0219 */
[----:B------:R-:W-:Y:S01]  /*6350*/  ISETP.NE.AND P5, PT, R54, RZ, PT ;  /* 0x000000ff3600720c */ /* 0x000fe20003fa5270 */
[----:B------:R-:W-:Y:S01]  /*6360*/  @!P1 IMAD R77, R47, 0x3100, R20 ;  /* 0x000031002f4d9824 */ /* 0x000fe200078e0214 */
[----:B------:R-:W-:Y:S01]  /*6370*/  ISETP.NE.AND P2, PT, R107, RZ, PT ;  /* 0x000000ff6b00720c */ /* 0x000fe20003f45270 */
[----:B------:R-:W-:Y:S02]  /*6380*/  @!P0 IMAD.WIDE R64, R75, 0x4, R64 ;  /* 0x000000044b408825 */ /* 0x000fe400078e0240 */
[----:B------:R-:W1:Y:S02]  /*6390*/  @!P3 LDC.64 R74, c[0x0][0x380] ;  /* 0x0000e000ff4abb82 */ /* 0x000e640000000a00 */
[----:B------:R-:W-:Y:S01]  /*63a0*/  @!P1 IMAD.WIDE R66, R77, 0x4, R66 ;  /* 0x000000044d429825 */ /* 0x000fe200078e0242 */
[----:B------:R-:W-:Y:S01]  /*63b0*/  CS2R R96, SRZ ;  /* 0x0000000000607805 */ /* 0x000fe2000001ff00 */
[----:B------:R0:W4:Y:S02]  /*63c0*/  @!P0 LDG.E.CONSTANT R92, desc[UR8][R64.64] ;  /* 0x00000008405c8981 */ /* 0x000124000c1e9900 */
[----:B------:R-:W-:-:S02]  /*63d0*/  @!P6 IMAD.WIDE R78, R79, 0x4, R70 ;  /* 0x000000044f4ee825 */ /* 0x000fc400078e0246 */
[----:B------:R-:W1:Y:S01]  /*63e0*/  @!P4 LDC.64 R76, c[0x0][0x380] ;  /* 0x0000e000ff4ccb82 */ /* 0x000e620000000a00 */
[----:B------:R0:W4:Y:S01]  /*63f0*/  @!P1 LDG.E.CONSTANT R91, desc[UR8][R66.64] ;  /* 0x00000008425b9981 */ /* 0x000122000c1e9900 */
[----:B------:R-:W-:-:S03]  /*6400*/  @!P2 IMAD R55, R47, 0x3100, R26 ;  /* 0x000031002f37a824 */ /* 0x000fc600078e021a */
[----:B------:R-:W4:Y:S01]  /*6410*/  @!P6 LDG.E.CONSTANT R96, desc[UR8][R78.64] ;  /* 0x000000084e60e981 */ /* 0x000f22000c1e9900 */
[----:B------:R-:W-:Y:S02]  /*6420*/  ISETP.NE.AND P6, PT, R62, RZ, PT ;  /* 0x000000ff3e00720c */ /* 0x000fe40003fc5270 */
[----:B------:R-:W1:Y:S01]  /*6430*/  @!P5 LDC.64 R60, c[0x0][0x380] ;  /* 0x0000e000ff3cdb82 */ /* 0x000e620000000a00 */
[----:B------:R-:W-:Y:S01]  /*6440*/  ISETP.NE.AND P5, PT, R56, RZ, PT ;  /* 0x000000ff3800720c */ /* 0x000fe20003fa5270 */
[----:B0-----:R-:W-:Y:S01]  /*6450*/  @!P2 IMAD.WIDE R72, R55, 0x4, R72 ;  /* 0x000000043748a825 */ /* 0x001fe200078e0248 */
[----:B------:R-:W-:-:S04]  /*6460*/  LOP3.LUT P0, RZ, R0, 0x2, RZ, 0xc0, !PT ;  /* 0x0000000200ff7812 */ /* 0x000fc8000780c0ff */
[----:B------:R0:W4:Y:S01]  /*6470*/  @!P2 LDG.E.CONSTANT R97, desc[UR8][R72.64] ;  /* 0x000000084861a981 */ /* 0x000122000c1e9900 */
[----:B------:R-:W-:Y:S01]  /*6480*/  ISETP.NE.AND P2, PT, R102, RZ, PT ;  /* 0x000000ff6600720c */ /* 0x000fe20003f45270 */
[C---:B------:R-:W-:Y:S01]  /*6490*/  @!P3 IMAD R65, R47.reuse, 0x3100, R27 ;  /* 0x000031002f41b824 */ /* 0x040fe200078e021b */
[C---:B------:R-:W-:Y:S01]  /*64a0*/  LOP3.LUT P1, RZ, R0.reuse, 0x4, RZ, 0xc0, !PT ;  /* 0x0000000400ff7812 */ /* 0x040fe2000782c0ff */
[----:B------:R-:W-:Y:S01]  /*64b0*/  @!P4 IMAD R67, R47, 0x3100, R28 ;  /* 0x000031002f43c824 */ /* 0x000fe200078e021c */
[----:B------:R-:W-:Y:S01]  /*64c0*/  CS2R R98, SRZ ;  /* 0x0000000000627805 */ /* 0x000fe2000001ff00 */
[----:B------:R-:W3:Y:S01]  /*64d0*/  @!P6 LDC.64 R70, c[0x0][0x380] ;  /* 0x0000e000ff46eb82 */ /* 0x000ee20000000a00 */
[----:B-1----:R-:W-:Y:S01]  /*64e0*/  @!P3 IMAD.WIDE R74, R65, 0x4, R74 ;  /* 0x00000004414ab825 */ /* 0x002fe200078e024a */
[----:B0-----:R-:W-:Y:S02]  /*64f0*/  P2R R72, PR, RZ, 0x40 ;  /* 0x00000040ff487803 */ /* 0x001fe40000000000 */
[----:B------:R-:W-:-:S04]  /*6500*/  LOP3.LUT P6, RZ, R0, 0x10, RZ, 0xc0, !PT ;  /* 0x0000001000ff7812 */ /* 0x000fc800078cc0ff */
[----:B------:R-:W0:Y:S01]  /*6510*/  @!P5 LDC.64 R58, c[0x0][0x380] ;  /* 0x0000e000ff3adb82 */ /* 0x000e220000000a00 */
[----:B------:R-:W-:Y:S01]  /*6520*/  @!P4 IMAD.WIDE R76, R67, 0x4, R76 ;  /* 0x00000004434cc825 */ /* 0x000fe200078e024c */
[----:B------:R1:W4:Y:S01]  /*6530*/  @!P3 LDG.E.CONSTANT R98, desc[UR8][R74.64] ;  /* 0x000000084a62b981 */ /* 0x000322000c1e9900 */
[----:B------:R-:W-:Y:S02]  /*6540*/  ISETP.NE.AND P3, PT, R95, RZ, PT ;  /* 0x000000ff5f00720c */ /* 0x000fe40003f65270 */
[----:B------:R-:W-:Y:S01]  /*6550*/  @!P5 IMAD R107, R47, 0x3100, R30 ;  /* 0x000031002f6bd824 */ /* 0x000fe200078e021e */
[----:B------:R1:W4:Y:S01]  /*6560*/  @!P4 LDG.E.CONSTANT R99, desc[UR8][R76.64] ;  /* 0x000000084c63c981 */ /* 0x000322000c1e9900 */
[----:B------:R-:W-:Y:S01]  /*6570*/  ISETP.NE.AND P4, PT, R100, RZ, PT ;  /* 0x000000ff6400720c */ /* 0x000fe20003f85270 */
[----:B------:R-:W0:Y:S01]  /*6580*/  @!P0 LDC.64 R54, c[0x0][0x380] ;  /* 0x0000e000ff368b82 */ /* 0x000e220000000a00 */
[----:B------:R-:W-:Y:S02]  /*6590*/  ISETP.NE.AND P5, PT, R101, RZ, PT ;  /* 0x000000ff6500720c */ /* 0x000fe40003fa5270 */
[----:B-1----:R-:W-:-:S05]  /*65a0*/  P2R R74, PR, RZ, 0x4 ;  /* 0x00000004ff4a7803 */ /* 0x002fca0000000000 */
[----:B------:R-:W1:Y:S01]  /*65b0*/  @!P2 LDC.64 R62, c[0x0][0x380] ;  /* 0x0000e000ff3eab82 */ /* 0x000e620000000a00 */
[----:B------:R-:W-:Y:S01]  /*65c0*/  LOP3.LUT P2, RZ, R0, 0x8, RZ, 0xc0, !PT ;  /* 0x0000000800ff7812 */ /* 0x000fe2000784c0ff */
[----:B------:R-:W-:Y:S02]  /*65d0*/  @!P6 IMAD R95, R47, 0x3100, R29 ;  /* 0x000031002f5fe824 */ /* 0x000fe400078e021d */
[----:B------:R-:W-:-:S04]  /*65e0*/  IMAD.MOV.U32 R75, RZ, RZ, RZ ;  /* 0x000000ffff4b7224 */ /* 0x000fc800078e00ff */
[----:B------:R-:W1:Y:S01]  /*65f0*/  @!P1 LDC.64 R56, c[0x0][0x380] ;  /* 0x0000e000ff389b82 */ /* 0x000e620000000a00 */
[----:B------:R-:W-:-:S04]  /*6600*/  @!P6 IMAD.WIDE R60, R95, 0x4, R60 ;  /* 0x000000045f3ce825 */ /* 0x000fc800078e023c */
[----:B------:R-:W-:Y:S01]  /*6610*/  IMAD.MOV.U32 R77, RZ, RZ, RZ ;  /* 0x000000ffff4d7224 */ /* 0x000fe200078e00ff */
[----:B------:R-:W4:Y:S02]  /*6620*/  @!P6 LDG.E.CONSTANT R75, desc[UR8][R60.64] ;  /* 0x000000083c4be981 */ /* 0x000f24000c1e9900 */
[----:B------:R-:W3:Y:S01]  /*6630*/  @!P3 LDC.64 R64, c[0x0][0x380] ;  /* 0x0000e000ff40bb82 */ /* 0x000ee20000000a00 */
[----:B0-----:R-:W-:Y:S01]  /*6640*/  @!P2 IMAD.WIDE R58, R107, 0x4, R58 ;  /* 0x000000046b3aa825 */ /* 0x001fe200078e023a */
[----:B------:R-:W-:-:S03]  /*6650*/  ISETP.NE.AND P6, PT, R72, RZ, PT ;  /* 0x000000ff4800720c */ /* 0x000fc60003fc5270 */
[----:B------:R-:W-:Y:S01]  /*6660*/  @!P0 IMAD R73, R47, 0x3100, R32 ;  /* 0x000031002f498824 */ /* 0x000fe200078e0220 */
[----:B------:R-:W4:Y:S02]  /*6670*/  @!P2 LDG.E.CONSTANT R77, desc[UR8][R58.64] ;  /* 0x000000083a4da981 */ /* 0x000f24000c1e9900 */
[----:B------:R-:W0:Y:S01]  /*6680*/  @!P4 LDC.64 R66, c[0x0][0x380] ;  /* 0x0000e000ff42cb82 */ /* 0x000e220000000a00 */
[----:B------:R-:W-:-:S07]  /*6690*/  ISETP.NE.AND P2, PT, R74, RZ, PT ;  /* 0x000000ff4a00720c */ /* 0x000fce0003f45270 */
[----:B------:R-:W0:Y:S01]  /*66a0*/  @!P5 LDC.64 R68, c[0x0][0x380] ;  /* 0x0000e000ff44db82 */ /* 0x000e220000000a00 */
[----:B------:R-:W-:Y:S02]  /*66b0*/  IMAD.MOV.U32 R95, RZ, RZ, RZ ;  /* 0x000000ffff5f7224 */ /* 0x000fe400078e00ff */
[----:B------:R-:W-:Y:S02]  /*66c0*/  @!P1 IMAD R79, R47, 0x3100, R31 ;  /* 0x000031002f4f9824 */ /* 0x000fe400078e021f */
[----:B------:R-:W-:-:S04]  /*66d0*/  @!P0 IMAD.WIDE R54, R73, 0x4, R54 ;  /* 0x0000000449368825 */ /* 0x000fc800078e0236 */
[----:B-1----:R-:W-:Y:S01]  /*66e0*/  @!P1 IMAD.WIDE R56, R79, 0x4, R56 ;  /* 0x000000044f389825 */ /* 0x002fe200078e0238 */
[----:B------:R-:W4:Y:S01]  /*66f0*/  @!P0 LDG.E.CONSTANT R95, desc[UR8][R54.64] ;  /* 0x00000008365f8981 */ /* 0x000f22000c1e9900 */
[----:B------:R-:W-:Y:S02]  /*6700*/  ISETP.NE.AND P0, PT, R87, RZ, PT ;  /* 0x000000ff5700720c */ /* 0x000fe40003f05270 */
[C---:B------:R-:W-:Y:S02]  /*6710*/  @!P6 IMAD R73, R47.reuse, 0x3100, R33 ;  /* 0x000031002f49e824 */ /* 0x040fe400078e0221 */
[----:B------:R-:W-:Y:S02]  /*6720*/  IMAD.MOV.U32 R79, RZ, RZ, RZ ;  /* 0x000000ffff4f7224 */ /* 0x000fe400078e00ff */
[----:B------:R-:W-:Y:S02]  /*6730*/  @!P3 IMAD R87, R47, 0x3100, R35 ;  /* 0x000031002f57b824 */ /* 0x000fe400078e0223 */
[----:B---3--:R-:W-:-:S02]  /*6740*/  @!P6 IMAD.WIDE R70, R73, 0x4, R70 ;  /* 0x000000044946e825 */ /* 0x008fc400078e0246 */
[----:B------:R1:W3:Y:S02]  /*6750*/  @!P1 LDG.E.CONSTANT R79, desc[UR8][R56.64] ;  /* 0x00000008384f9981 */ /* 0x0002e4000c1e9900 */
[C---:B------:R-:W-:Y:S02]  /*6760*/  @!P2 IMAD R73, R47.reuse, 0x3100, R34 ;  /* 0x000031002f49a824 */ /* 0x040fe400078e0222 */
[C---:B------:R-:W-:Y:S02]  /*6770*/  @!P4 IMAD R101, R47.reuse, 0x3100, R36 ;  /* 0x000031002f65c824 */ /* 0x040fe400078e0224 */
[----:B------:R-:W-:Y:S02]  /*6780*/  @!P5 IMAD R107, R47, 0x3100, R37 ;  /* 0x000031002f6bd824 */ /* 0x000fe400078e0225 */
[----:B------:R-:W-:-:S04]  /*6790*/  @!P3 IMAD.WIDE R64, R87, 0x4, R64 ;  /* 0x000000045740b825 */ /* 0x000fc800078e0240 */
[----:B-1----:R-:W-:Y:S02]  /*67a0*/  IMAD.MOV.U32 R57, RZ, RZ, RZ ;  /* 0x000000ffff397224 */ /* 0x002fe400078e00ff */
[----:B------:R-:W-:Y:S02]  /*67b0*/  IMAD.MOV.U32 R55, RZ, RZ, RZ ;  /* 0x000000ffff377224 */ /* 0x000fe400078e00ff */
[----:B------:R-:W-:Y:S02]  /*67c0*/  IMAD.MOV.U32 R59, RZ, RZ, RZ ;  /* 0x000000ffff3b7224 */ /* 0x000fe400078e00ff */
[----:B------:R-:W-:Y:S01]  /*67d0*/  IMAD.MOV.U32 R61, RZ, RZ, RZ ;  /* 0x000000ffff3d7224 */ /* 0x000fe200078e00ff */
[----:B------:R-:W3:Y:S01]  /*67e0*/  @!P6 LDG.E.CONSTANT R57, desc[UR8][R70.64] ;  /* 0x000000084639e981 */ /* 0x000ee2000c1e9900 */
[----:B------:R-:W-:Y:S02]  /*67f0*/  IMAD.MOV.U32 R87, RZ, RZ, RZ ;  /* 0x000000ffff577224 */ /* 0x000fe400078e00ff */
[----:B------:R-:W-:Y:S01]  /*6800*/  @!P2 IMAD.WIDE R62, R73, 0x4, R62 ;  /* 0x00000004493ea825 */ /* 0x000fe200078e023e */
[----:B------:R-:W3:Y:S03]  /*6810*/  @!P3 LDG.E.CONSTANT R59, desc[UR8][R64.64] ;  /* 0x00000008403bb981 */ /* 0x000ee6000c1e9900 */
[----:B0-----:R-:W-:Y:S01]  /*6820*/  @!P4 IMAD.WIDE R66, R101, 0x4, R66 ;  /* 0x000000046542c825 */ /* 0x001fe200078e0242 */
[----:B------:R-:W3:Y:S03]  /*6830*/  @!P2 LDG.E.CONSTANT R55, desc[UR8][R62.64] ;  /* 0x000000083e37a981 */ /* 0x000ee6000c1e9900 */
[----:B------:R-:W-:Y:S01]  /*6840*/  @!P5 IMAD.WIDE R68, R107, 0x4, R68 ;  /* 0x000000046b44d825 */ /* 0x000fe200078e0244 */
[----:B------:R-:W3:Y:S04]  /*6850*/  @!P4 LDG.E.CONSTANT R61, desc[UR8][R66.64] ;  /* 0x00000008423dc981 */ /* 0x000ee8000c1e9900 */
[----:B------:R-:W3:Y:S01]  /*6860*/  @!P5 LDG.E.CONSTANT R87, desc[UR8][R68.64] ;  /* 0x000000084457d981 */ /* 0x000ee2000c1e9900 */
[----:B------:R-:W0:Y:S01]  /*6870*/  S2R R72, SR_TID.X ;  /* 0x0000000000487919 */ /* 0x000e220000002100 */
[----:B------:R-:W1:Y:S01]  /*6880*/  S2R R73, SR_TID.Z ;  /* 0x0000000000497919 */ /* 0x000e620000002300 */
[----:B------:R-:W0:Y:S01]  /*6890*/  S2UR UR5, SR_CgaCtaId ;  /* 0x00000000000579c3 */ /* 0x000e220000008800 */
[----:B------:R-:W-:-:S07]  /*68a0*/  UMOV UR4, 0x400 ;  /* 0x0000040000047882 */ /* 0x000fce0000000000 */
[----:B------:R-:W-:Y:S01]  /*68b0*/  BAR.SYNC.DEFER_BLOCKING 0x0 ;  /* 0x0000000000007b1d */ /* 0x000fe20000010000 */
[----:B------:R-:W-:Y:S01]  /*68c0*/  LOP3.LUT P6, RZ, R2, 0x200, RZ, 0xc0, !PT ;  /* 0x0000020002ff7812 */ /* 0x000fe200078cc0ff */
[----:B0-----:R-:W-:Y:S01]  /*68d0*/  ULEA UR6, UR5, UR4, 0x18 ;  /* 0x0000000405067291 */ /* 0x001fe2000f8ec0ff */
[----:B------:R-:W-:-:S04]  /*68e0*/  IMAD R54, R72, 0x23, RZ ;  /* 0x0000002348367824 */ /* 0x000fc800078e02ff */
[----:B-1----:R-:W-:-:S05]  /*68f0*/  IMAD R54, R73, 0x1e0, R54 ;  /* 0x000001e049367824 */ /* 0x002fca00078e0236 */
[----:B------:R-:W-:-:S05]  /*6900*/  LEA R54, R54, UR6, 0x2 ;  /* 0x0000000636367c11 */ /* 0x000fca000f8e10ff */
[----:B------:R0:W-:Y:S04]  /*6910*/  STS [R54], R86 ;  /* 0x0000005636007388 */ /* 0x0001e80000000800 */
[----:B--2---:R0:W-:Y:S04]  /*6920*/  STS [R54+0x8], R84 ;  /* 0x0000085436007388 */ /* 0x0041e80000000800 */
[----:B------:R0:W-:Y:S04]  /*6930*/  STS [R54+0x4], R85 ;  /* 0x0000045536007388 */ /* 0x0001e80000000800 */
[----:B------:R0:W-:Y:S01]  /*6940*/  STS [R54+0xc], R89 ;  /* 0x00000c5936007388 */ /* 0x0001e20000000800 */
[----:B------:R-:W-:Y:S03]  /*6950*/  BSSY.RECONVERGENT B0, `(.L_x_26) ;  /* 0x0000022000007945 */ /* 0x000fe60003800200 */
[----:B------:R0:W-:Y:S01]  /*6960*/  STS [R54+0x10], R94 ;  /* 0x0000105e36007388 */ /* 0x0001e20000000800 */
[----:B------:R-:W-:-:S03]  /*6970*/  ISETP.NE.AND P1, PT, R88, RZ, PT ;  /* 0x000000ff5800720c */ /* 0x000fc60003f25270 */
[----:B------:R0:W-:Y:S04]  /*6980*/  STS [R54+0x14], R93 ;  /* 0x0000145d36007388 */ /* 0x0001e80000000800 */
[----:B------:R0:W-:Y:S04]  /*6990*/  STS [R54+0x20], R90 ;  /* 0x0000205a36007388 */ /* 0x0001e80000000800 */
[----:B-----5:R0:W-:Y:S04]  /*69a0*/  STS [R54+0x24], R103 ;  /* 0x0000246736007388 */ /* 0x0201e80000000800 */
[----:B------:R0:W-:Y:S04]  /*69b0*/  STS [R54+0x2c], R104 ;  /* 0x00002c6836007388 */ /* 0x0001e80000000800 */
[----:B----4-:R0:W-:Y:S04]  /*69c0*/  STS [R54+0x28], R105 ;  /* 0x0000286936007388 */ /* 0x0101e80000000800 */
[----:B------:R0:W-:Y:S04]  /*69d0*/  STS [R54+0x18], R92 ;  /* 0x0000185c36007388 */ /* 0x0001e80000000800 */
        /* <DEDUP_REMOVED lines=8> */
[----:B---3--:R0:W-:Y:S04]  /*6a60*/  STS [R54+0x48], R79 ;  /* 0x0000484f36007388 */ /* 0x0081e80000000800 */
[----:B------:R0:W-:Y:S04]  /*6a70*/  STS [R54+0x50], R57 ;  /* 0x0000503936007388 */ /* 0x0001e80000000800 */
[----:B------:R0:W-:Y:S04]  /*6a80*/  STS [R54+0x58], R59 ;  /* 0x0000583b36007388 */ /* 0x0001e80000000800 */
[----:B------:R0:W-:Y:S04]  /*6a90*/  STS [R54+0x54], R55 ;  /* 0x0000543736007388 */ /* 0x0001e80000000800 */
[----:B------:R0:W-:Y:S04]  /*6aa0*/  STS [R54+0x5c], R61 ;  /* 0x00005c3d36007388 */ /* 0x0001e80000000800 */
[----:B------:R0:W-:Y:S01]  /*6ab0*/  STS [R54+0x60], R87 ;  /* 0x0000605736007388 */ /* 0x0001e20000000800 */
[----:B------:R-:W-:Y:S05]  /*6ac0*/  @P6 BRA `(.L_x_27) ;  /* 0x0000000000286947 */ /* 0x000fea0003800000 */
[----:B------:R-:W-:Y:S01]  /*6ad0*/  LOP3.LUT P6, RZ, R2, 0x10, RZ, 0xc0, !PT ;  /* 0x0000001002ff7812 */ /* 0x000fe200078cc0ff */
[----:B------:R-:W-:Y:S01]  /*6ae0*/  BSSY.RECONVERGENT B1, `(.L_x_28) ;  /* 0x0000007000017945 */ /* 0x000fe20003800200 */
[----:B0-----:R-:W-:-:S11]  /*6af0*/  IMAD.MOV.U32 R57, RZ, RZ, RZ ;  /* 0x000000ffff397224 */ /* 0x001fd600078e00ff */
[----:B------:R-:W-:Y:S05]  /*6b00*/  @P6 BRA `(.L_x_29) ;  /* 0x0000000000106947 */ /* 0x000fea0003800000 */
[----:B------:R-:W0:Y:S01]  /*6b10*/  LDC.64 R56, c[0x0][0x380] ;  /* 0x0000e000ff387b82 */ /* 0x000e220000000a00 */
[----:B------:R-:W-:-:S04]  /*6b20*/  IMAD R55, R47, 0x3100, R38 ;  /* 0x000031002f377824 */ /* 0x000fc800078e0226 */
[----:B0-----:R-:W-:-:S06]  /*6b30*/  IMAD.WIDE R56, R55, 0x4, R56 ;  /* 0x0000000437387825 */ /* 0x001fcc00078e0238 */
[----:B------:R0:W5:Y:S02]  /*6b40*/  LDG.E.CONSTANT R57, desc[UR8][R56.64] ;  /* 0x0000000838397981 */ /* 0x000164000c1e9900 */
.L_x_29:
[----:B------:R-:W-:Y:S05]  /*6b50*/  BSYNC.RECONVERGENT B1 ;  /* 0x0000000000017941 */ /* 0x000fea0003800200 */
.L_x_28:
[----:B-----5:R1:W-:Y:S02]  /*6b60*/  STS [R54+0x64], R57 ;  /* 0x0000643936007388 */ /* 0x0203e40000000800 */
.L_x_27:
[----:B------:R-:W-:Y:S05]  /*6b70*/  BSYNC.RECONVERGENT B0 ;  /* 0x0000000000007941 */ /* 0x000fea0003800200 */
.L_x_26:
[----:B------:R-:W-:Y:S01]  /*6b80*/  LOP3.LUT P6, RZ, R2, 0x100, RZ, 0xc0, !PT ;  /* 0x0000010002ff7812 */ /* 0x000fe200078cc0ff */
[----:B------:R-:W-:-:S12]  /*6b90*/  BSSY.RECONVERGENT B0, `(.L_x_30) ;  /* 0x000000c000007945 */ /* 0x000fd80003800200 */
[----:B------:R-:W-:Y:S05]  /*6ba0*/  @P6 BRA `(.L_x_31) ;  /* 0x0000000000286947 */ /* 0x000fea0003800000 */
[----:B------:R-:W-:Y:S01]  /*6bb0*/  LOP3.LUT P6, RZ, R2, 0x8, RZ, 0xc0, !PT ;  /* 0x0000000802ff7812 */ /* 0x000fe200078cc0ff */
[----:B------:R-:W-:Y:S01]  /*6bc0*/  BSSY.RECONVERGENT B1, `(.L_x_32) ;  /* 0x0000007000017945 */ /* 0x000fe20003800200 */
[----:B01----:R-:W-:-:S11]  /*6bd0*/  IMAD.MOV.U32 R57, RZ, RZ, RZ ;  /* 0x000000ffff397224 */ /* 0x003fd600078e00ff */
[----:B------:R-:W-:Y:S05]  /*6be0*/  @P6 BRA `(.L_x_33) ;  /* 0x0000000000106947 */ /* 0x000fea0003800000 */
[----:B------:R-:W0:Y:S01]  /*6bf0*/  LDC.64 R56, c[0x0][0x380] ;  /* 0x0000e000ff387b82 */ /* 0x000e220000000a00 */
[----:B------:R-:W-:-:S04]  /*6c00*/  IMAD R55, R47, 0x3100, R39 ;  /* 0x000031002f377824 */ /* 0x000fc800078e0227 */
[----:B0-----:R-:W-:-:S06]  /*6c10*/  IMAD.WIDE R56, R55, 0x4, R56 ;  /* 0x0000000437387825 */ /* 0x001fcc00078e0238 */
[----:B------:R0:W5:Y:S02]  /*6c20*/  LDG.E.CONSTANT R57, desc[UR8][R56.64] ;  /* 0x0000000838397981 */ /* 0x000164000c1e9900 */
.L_x_33:
[----:B------:R-:W-:Y:S05]  /*6c30*/  BSYNC.RECONVERGENT B1 ;  /* 0x0000000000017941 */ /* 0x000fea0003800200 */
.L_x_32:
[----:B-----5:R2:W-:Y:S02]  /*6c40*/  STS [R54+0x68], R57 ;  /* 0x0000683936007388 */ /* 0x0205e40000000800 */
.L_x_31:
[----:B------:R-:W-:Y:S05]  /*6c50*/  BSYNC.RECONVERGENT B0 ;  /* 0x0000000000007941 */ /* 0x000fea0003800200 */
.L_x_30:
[----:B------:R-:W-:Y:S01]  /*6c60*/  LOP3.LUT P6, RZ, R2, 0x80, RZ, 0xc0, !PT ;  /* 0x0000008002ff7812 */ /* 0x000fe200078cc0ff */
[----:B------:R-:W-:-:S12]  /*6c70*/  BSSY.RECONVERGENT B0, `(.L_x_34) ;  /* 0x000000c000007945 */ /* 0x000fd80003800200 */
[----:B------:R-:W-:Y:S05]  /*6c80*/  @P6 BRA `(.L_x_35) ;  /* 0x0000000000286947 */ /* 0x000fea0003800000 */
[----:B------:R-:W-:Y:S01]  /*6c90*/  LOP3.LUT P6, RZ, R2, 0x4, RZ, 0xc0, !PT ;  /* 0x0000000402ff7812 */ /* 0x000fe200078cc0ff */
[----:B------:R-:W-:Y:S01]  /*6ca0*/  BSSY.RECONVERGENT B1, `(.L_x_36) ;  /* 0x0000007000017945 */ /* 0x000fe20003800200 */
[----:B012---:R-:W-:-:S11]  /*6cb0*/  IMAD.MOV.U32 R57, RZ, RZ, RZ ;  /* 0x000000ffff397224 */ /* 0x007fd600078e00ff */
[----:B------:R-:W-:Y:S05]  /*6cc0*/  @P6 BRA `(.L_x_37) ;  /* 0x0000000000106947 */ /* 0x000fea0003800000 */
[----:B------:R-:W0:Y:S01]  /*6cd0*/  LDC.64 R56, c[0x0][0x380] ;  /* 0x0000e000ff387b82 */ /* 0x000e220000000a00 */
[----:B------:R-:W-:-:S04]  /*6ce0*/  IMAD R55, R47, 0x3100, R40 ;  /* 0x000031002f377824 */ /* 0x000fc800078e0228 */
[----:B0-----:R-:W-:-:S06]  /*6cf0*/  IMAD.WIDE R56, R55, 0x4, R56 ;  /* 0x0000000437387825 */ /* 0x001fcc00078e0238 */
[----:B------:R0:W5:Y:S02]  /*6d00*/  LDG.E.CONSTANT R57, desc[UR8][R56.64] ;  /* 0x0000000838397981 */ /* 0x000164000c1e9900 */
.L_x_37:
[----:B------:R-:W-:Y:S05]  /*6d10*/  BSYNC.RECONVERGENT B1 ;  /* 0x0000000000017941 */ /* 0x000fea0003800200 */
.L_x_36:
[----:B-----5:R3:W-:Y:S02]  /*6d20*/  STS [R54+0x6c], R57 ;  /* 0x00006c3936007388 */ /* 0x0207e40000000800 */
.L_x_35:
[----:B------:R-:W-:Y:S05]  /*6d30*/  BSYNC.RECONVERGENT B0 ;  /* 0x0000000000007941 */ /* 0x000fea0003800200 */
.L_x_34:
[----:B------:R-:W-:Y:S01]  /*6d40*/  LOP3.LUT P6, RZ, R2, 0x40, RZ, 0xc0, !PT ;  /* 0x0000004002ff7812 */ /* 0x000fe200078cc0ff */
[----:B------:R-:W-:-:S12]  /*6d50*/  BSSY.RECONVERGENT B0, `(.L_x_38) ;  /* 0x000000c000007945 */ /* 0x000fd80003800200 */
[----:B------:R-:W-:Y:S05]  /*6d60*/  @P6 BRA `(.L_x_39) ;  /* 0x0000000000286947 */ /* 0x000fea0003800000 */
[----:B------:R-:W-:Y:S01]  /*6d70*/  LOP3.LUT P6, RZ, R2, 0x2, RZ, 0xc0, !PT ;  /* 0x0000000202ff7812 */ /* 0x000fe200078cc0ff */
[----:B------:R-:W-:Y:S01]  /*6d80*/  BSSY.RECONVERGENT B1, `(.L_x_40) ;  /* 0x0000007000017945 */ /* 0x000fe20003800200 */
[----:B0123--:R-:W-:-:S11]  /*6d90*/  IMAD.MOV.U32 R57, RZ, RZ, RZ ;  /* 0x000000ffff397224 */ /* 0x00ffd600078e00ff */
[----:B------:R-:W-:Y:S05]  /*6da0*/  @P6 BRA `(.L_x_41) ;  /* 0x0000000000106947 */ /* 0x000fea0003800000 */
[----:B------:R-:W0:Y:S01]  /*6db0*/  LDC.64 R56, c[0x0][0x380] ;  /* 0x0000e000ff387b82 */ /* 0x000e220000000a00 */
[----:B------:R-:W-:-:S04]  /*6dc0*/  IMAD R55, R47, 0x3100, R41 ;  /* 0x000031002f377824 */ /* 0x000fc800078e0229 */
[----:B0-----:R-:W-:-:S06]  /*6dd0*/  IMAD.WIDE R56, R55, 0x4, R56 ;  /* 0x0000000437387825 */ /* 0x001fcc00078e0238 */
[----:B------:R0:W5:Y:S02]  /*6de0*/  LDG.E.CONSTANT R57, desc[UR8][R56.64] ;  /* 0x0000000838397981 */ /* 0x000164000c1e9900 */
.L_x_41:
[----:B------:R-:W-:Y:S05]  /*6df0*/  BSYNC.RECONVERGENT B1 ;  /* 0x0000000000017941 */ /* 0x000fea0003800200 */
.L_x_40:
[----:B-----5:R4:W-:Y:S02]  /*6e00*/  STS [R54+0x70], R57 ;  /* 0x0000703936007388 */ /* 0x0209e40000000800 */
.L_x_39:
[----:B------:R-:W-:Y:S05]  /*6e10*/  BSYNC.RECONVERGENT B0 ;  /* 0x0000000000007941 */ /* 0x000fea0003800200 */
.L_x_38:
[----:B------:R-:W-:Y:S01]  /*6e20*/  LOP3.LUT P6, RZ, R2, 0x20, RZ, 0xc0, !PT ;  /* 0x0000002002ff7812 */ /* 0x000fe200078cc0ff */
[----:B------:R-:W-:-:S12]  /*6e30*/  BSSY.RECONVERGENT B0, `(.L_x_42) ;  /* 0x000000c000007945 */ /* 0x000fd80003800200 */
[----:B------:R-:W-:Y:S05]  /*6e40*/  @P6 BRA `(.L_x_43) ;  /* 0x0000000000286947 */ /* 0x000fea0003800000 */
[----:B------:R-:W-:Y:S01]  /*6e50*/  LOP3.LUT P6, RZ, R2, 0x1, RZ, 0xc0, !PT ;  /* 0x0000000102ff7812 */ /* 0x000fe200078cc0ff */
[----:B------:R-:W-:Y:S01]  /*6e60*/  BSSY.RECONVERGENT B1, `(.L_x_44) ;  /* 0x0000007000017945 */ /* 0x000fe20003800200 */
[----:B01234-:R-:W-:-:S11]  /*6e70*/  IMAD.MOV.U32 R57, RZ, RZ, RZ ;  /* 0x000000ffff397224 */ /* 0x01ffd600078e00ff */
[----:B------:R-:W-:Y:S05]  /*6e80*/  @P6 BRA `(.L_x_45) ;  /* 0x0000000000106947 */ /* 0x000fea0003800000 */
[----:B------:R-:W0:Y:S01]  /*6e90*/  LDC.64 R56, c[0x0][0x380] ;  /* 0x0000e000ff387b82 */ /* 0x000e220000000a00 */
[----:B------:R-:W-:-:S04]  /*6ea0*/  IMAD R55, R47, 0x3100, R42 ;  /* 0x000031002f377824 */ /* 0x000fc800078e022a */
[----:B0-----:R-:W-:-:S06]  /*6eb0*/  IMAD.WIDE R56, R55, 0x4, R56 ;  /* 0x0000000437387825 */ /* 0x001fcc00078e0238 */
[----:B------:R0:W5:Y:S02]  /*6ec0*/  LDG.E.CONSTANT R57, desc[UR8][R56.64] ;  /* 0x0000000838397981 */ /* 0x000164000c1e9900 */
.L_x_45:
[----:B------:R-:W-:Y:S05]  /*6ed0*/  BSYNC.RECONVERGENT B1 ;  /* 0x0000000000017941 */ /* 0x000fea0003800200 */
.L_x_44:
[----:B-----5:R1:W-:Y:S02]  /*6ee0*/  STS [R54+0x74], R57 ;  /* 0x0000743936007388 */ /* 0x0203e40000000800 */
.L_x_43:
[----:B------:R-:W-:Y:S05]  /*6ef0*/  BSYNC.RECONVERGENT B0 ;  /* 0x0000000000007941 */ /* 0x000fea0003800200 */
.L_x_42:
        /* <DEDUP_REMOVED lines=11> */
.L_x_49:
[----:B------:R-:W-:Y:S05]  /*6fb0*/  BSYNC.RECONVERGENT B1 ;  /* 0x0000000000017941 */ /* 0x000fea0003800200 */
.L_x_48:
[----:B-----5:R1:W-:Y:S02]  /*6fc0*/  STS [R54+0x78], R57 ;  /* 0x0000783936007388 */ /* 0x0203e40000000800 */
.L_x_47:
[----:B------:R-:W-:Y:S05]  /*6fd0*/  BSYNC.RECONVERGENT B0 ;  /* 0x0000000000007941 */ /* 0x000fea0003800200 */
.L_x_46:
        /* <DEDUP_REMOVED lines=11> */
.L_x_53:
[----:B------:R-:W-:Y:S05]  /*7090*/  BSYNC.RECONVERGENT B1 ;  /* 0x0000000000017941 */ /* 0x000fea0003800200 */
.L_x_52:
[----:B-----5:R1:W-:Y:S02]  /*70a0*/  STS [R54+0x7c], R57 ;  /* 0x00007c3936007388 */ /* 0x0203e40000000800 */
.L_x_51:
[----:B------:R-:W-:Y:S05]  /*70b0*/  BSYNC.RECONVERGENT B0 ;  /* 0x0000000000007941 */ /* 0x000fea0003800200 */
.L_x_50:
        /* <DEDUP_REMOVED lines=11> */
.L_x_57:
[----:B------:R-:W-:Y:S05]  /*7170*/  BSYNC.RECONVERGENT B1 ;  /* 0x0000000000017941 */ /* 0x000fea0003800200 */
.L_x_56:
[----:B-----5:R1:W-:Y:S02]  /*7180*/  STS [R54+0x80], R57 ;  /* 0x0000803936007388 */ /* 0x0203e40000000800 */
.L_x_55:
[----:B------:R-:W-:Y:S05]  /*7190*/  BSYNC.RECONVERGENT B0 ;  /* 0x0000000000007941 */ /* 0x000fea0003800200 */
.L_x_54:
        /* <DEDUP_REMOVED lines=11> */
.L_x_61:
[----:B------:R-:W-:Y:S05]  /*7250*/  BSYNC.RECONVERGENT B1 ;  /* 0x0000000000017941 */ /* 0x000fea0003800200 */
.L_x_60:
[----:B-----5:R1:W-:Y:S02]  /*7260*/  STS [R54+0x84], R57 ;  /* 0x0000843936007388 */ /* 0x0203e40000000800 */
.L_x_59:
[----:B------:R-:W-:Y:S05]  /*7270*/  BSYNC.RECONVERGENT B0 ;  /* 0x0000000000007941 */ /* 0x000fea0003800200 */
.L_x_58:
        /* <DEDUP_REMOVED lines=11> */
.L_x_65:
[----:B------:R-:W-:Y:S05]  /*7330*/  BSYNC.RECONVERGENT B1 ;  /* 0x0000000000017941 */ /* 0x000fea0003800200 */
.L_x_64:
[----:B-----5:R1:W-:Y:S02]  /*7340*/  STS [R54+0x88], R57 ;  /* 0x0000883936007388 */ /* 0x0203e40000000800 */
.L_x_63:
[----:B------:R-:W-:Y:S05]  /*7350*/  BSYNC.RECONVERGENT B0 ;  /* 0x0000000000007941 */ /* 0x000fea0003800200 */
.L_x_62:
[----:B01234-:R-:W0:Y:S01]  /*7360*/  LDC.64 R54, c[0x0][0x388] ;  /* 0x0000e200ff367b82 */ /* 0x01fe220000000a00 */
[----:B------:R-:W-:-:S04]  /*7370*/  IMAD R98, R47, 0x90, RZ ;  /* 0x000000902f627824 */ /* 0x000fc800078e02ff */
[--C-:B------:R-:W-:Y:S02]  /*7380*/  IMAD.IADD R65, R7, 0x1, R98.reuse ;  /* 0x0000000107417824 */ /* 0x100fe400078e0262 */
[--C-:B------:R-:W-:Y:S02]  /*7390*/  IMAD.IADD R63, R8, 0x1, R98.reuse ;  /* 0x00000001083f7824 */ /* 0x100fe400078e0262 */
[--C-:B------:R-:W-:Y:S02]  /*73a0*/  IMAD.IADD R57, R9, 0x1, R98.reuse ;  /* 0x0000000109397824 */ /* 0x100fe400078e0262 */
[--C-:B------:R-:W-:Y:S02]  /*73b0*/  IMAD.IADD R59, R10, 0x1, R98.reuse ;  /* 0x000000010a3b7824 */ /* 0x100fe400078e0262 */
[----:B------:R-:W-:Y:S02]  /*73c0*/  IMAD.IADD R61, R11, 0x1, R98 ;  /* 0x000000010b3d7824 */ /* 0x000fe400078e0262 */
[----:B0-----:R-:W-:-:S04]  /*73d0*/  IMAD.WIDE.U32 R64, R65, 0x4, R54 ;  /* 0x0000000441407825 */ /* 0x001fc800078e0036 */
[--C-:B------:R-:W-:Y:S01]  /*73e0*/  IMAD.WIDE.U32 R62, R63, 0x4, R54.reuse ;  /* 0x000000043f3e7825 */ /* 0x100fe200078e0036 */
[----:B------:R-:W5:Y:S03]  /*73f0*/  LDG.E.CONSTANT R66, desc[UR8][R64.64] ;  /* 0x0000000840427981 */ /* 0x000f66000c1e9900 */
[--C-:B------:R-:W-:Y:S01]  /*7400*/  IMAD.WIDE.U32 R56, R57, 0x4, R54.reuse ;  /* 0x0000000439387825 */ /* 0x100fe200078e0036 */
[----:B------:R-:W5:Y:S03]  /*7410*/  LDG.E.CONSTANT R68, desc[UR8][R64.64+0x4] ;  /* 0x0000040840447981 */ /* 0x000f66000c1e9900 */
[--C-:B------:R-:W-:Y:S01]  /*7420*/  IMAD.WIDE.U32 R58, R59, 0x4, R54.reuse ;  /* 0x000000043b3a7825 */ /* 0x100fe200078e0036 */
[----:B------:R-:W5:Y:S03]  /*7430*/  LDG.E.CONSTANT R70, desc[UR8][R64.64+0x8] ;  /* 0x0000080840467981 */ /* 0x000f66000c1e9900 */
[----:B------:R-:W-:Y:S01]  /*7440*/  IMAD.WIDE.U32 R60, R61, 0x4, R54 ;  /* 0x000000043d3c7825 */ /* 0x000fe200078e0036 */
[----:B------:R-:W5:Y:S04]  /*7450*/  LDG.E.CONSTANT R74, desc[UR8][R62.64] ;  /* 0x000000083e4a7981 */ /* 0x000f68000c1e9900 */
[----:B------:R-:W5:Y:S04]  /*7460*/  LDG.E.CONSTANT R76, desc[UR8][R62.64+0x4] ;  /* 0x000004083e4c7981 */ /* 0x000f68000c1e9900 */
[----:B------:R0:W5:Y:S04]  /*7470*/  LDG.E.CONSTANT R78, desc[UR8][R62.64+0x8] ;  /* 0x000008083e4e7981 */ /* 0x000168000c1e9900 */
        /* <DEDUP_REMOVED lines=8> */
[----:B------:R1:W5:Y:S01]  /*7500*/  LDG.E.CONSTANT R62, desc[UR8][R60.64+0x8] ;  /* 0x000008083c3e7981 */ /* 0x000362000c1e9900 */
[----:B------:R-:W-:Y:S01]  /*7510*/  ISETP.GT.U32.AND P6, PT, R3, 0x7, PT ;  /* 0x000000070300780c */ /* 0x000fe20003fc4070 */
[----:B------:R-:W-:Y:S01]  /*7520*/  UIADD3 UR4, UPT, UPT, UR4, 0x1e00, URZ ;  /* 0x00001e0004047890 */ /* 0x000fe2000fffe0ff */
[----:B------:R-:W-:Y:S01]  /*7530*/  IMAD R72, R72, 0x15, RZ ;  /* 0x0000001548487824 */ /* 0x000fe200078e02ff */
[----:B------:R-:W-:Y:S02]  /*7540*/  BSSY.RECONVERGENT B0, `(.L_x_66) ;  /* 0x0000019000007945 */ /* 0x000fe40003800200 */
[----:B------:R-:W-:Y:S01]  /*7550*/  ULEA UR4, UR5, UR4, 0x18 ;  /* 0x0000000405047291 */ /* 0x000fe2000f8ec0ff */
[----:B0-----:R-:W-:-:S05]  /*7560*/  IMAD R63, R73, 0x120, R72 ;  /* 0x00000120493f7824 */ /* 0x001fca00078e0248 */
[----:B------:R-:W-:Y:S02]  /*7570*/  LEA R63, R63, UR4, 0x2 ;  /* 0x000000043f3f7c11 */ /* 0x000fe4000f8e10ff */
[----:B-1----:R-:W-:Y:S05]  /*7580*/  @P6 BRA `(.L_x_67) ;  /* 0x0000000000506947 */ /* 0x002fea0003800000 */
[----:B------:R-:W0:Y:S01]  /*7590*/  LDCU.64 UR4, c[0x0][0x388] ;  /* 0x00007100ff0477ac */ /* 0x000e220008000a00 */
[----:B------:R-:W-:Y:S02]  /*75a0*/  LOP3.LUT R59, R82, 0xffff, RZ, 0xc0, !PT ;  /* 0x0000ffff523b7812 */ /* 0x000fe400078ec0ff */
[----:B------:R-:W-:Y:S02]  /*75b0*/  P2R R56, PR, RZ, 0x4 ;  /* 0x00000004ff387803 */ /* 0x000fe40000000000 */
[CCC-:B------:R-:W-:Y:S02]  /*75c0*/  IADD3 R57, P2, P6, R98.reuse, R4.reuse, R59.reuse ;  /* 0x0000000462397210 */ /* 0x1c0fe40007e5e03b */
[----:B------:R-:W-:Y:S02]  /*75d0*/  @!P1 IADD3 R59, PT, PT, R98, R4, R59 ;  /* 0x00000004623b9210 */ /* 0x000fe40007ffe03b */
[----:B------:R-:W-:Y:S02]  /*75e0*/  IADD3.X R58, PT, PT, RZ, RZ, RZ, P2, P6 ;  /* 0x000000ffff3a7210 */ /* 0x000fe400017ec4ff */
[----:B------:R-:W-:-:S02]  /*75f0*/  ISETP.NE.AND P2, PT, R56, RZ, PT ;  /* 0x000000ff3800720c */ /* 0x000fc40003f45270 */
[----:B------:R-:W-:Y:S02]  /*7600*/  P2R R61, PR, RZ, 0x1 ;  /* 0x00000001ff3d7803 */ /* 0x000fe40000000000 */
[----:B------:R-:W-:Y:S02]  /*7610*/  LOP3.LUT P0, RZ, R0, 0x2000000, RZ, 0xc0, !PT ;  /* 0x0200000000ff7812 */ /* 0x000fe4000780c0ff */
[----:B0-----:R-:W-:-:S04]  /*7620*/  LEA R56, P6, R57, UR4, 0x2 ;  /* 0x0000000439387c11 */ /* 0x001fc8000f8c10ff */
[----:B------:R-:W-:Y:S01]  /*7630*/  LEA.HI.X R57, R57, UR5, R58, 0x2, P6 ;  /* 0x0000000539397c11 */ /* 0x000fe2000b0f143a */
[----:B------:R-:W-:Y:S01]  /*7640*/  @!P1 IMAD.WIDE.U32 R58, R59, 0x4, R54 ;  /* 0x000000043b3a9825 */ /* 0x000fe200078e0036 */
[----:B------:R-:W-:-:S05]  /*7650*/  LOP3.LUT P6, RZ, R0, 0x1000000, RZ, 0xc0, !PT ;  /* 0x0100000000ff7812 */ /* 0x000fca00078cc0ff */
[----:B------:R-:W2:Y:S04]  /*7660*/  @!P0 LDG.E.CONSTANT R60, desc[UR8][R56.64+0x4] ;  /* 0x00000408383c8981 */ /* 0x000ea8000c1e9900 */
[----:B------:R-:W3:Y:S04]  /*7670*/  @!P1 LDG.E.CONSTANT R58, desc[UR8][R58.64] ;  /* 0x000000083a3a9981 */ /* 0x000ee8000c1e9900 */
[----:B------:R-:W4:Y:S04]  /*7680*/  @!P6 LDG.E.CONSTANT R72, desc[UR8][R56.64+0x8] ;  /* 0x000008083848e981 */ /* 0x000f28000c1e9900 */
[----:B---3--:R0:W-:Y:S04]  /*7690*/  @!P1 STS [R63+0x3c], R58 ;  /* 0x00003c3a3f009388 */ /* 0x0081e80000000800 */
[----:B----4-:R0:W-:Y:S04]  /*76a0*/  @!P6 STS [R63+0x44], R72 ;  /* 0x000044483f00e388 */ /* 0x0101e80000000800 */
[----:B--2---:R0:W-:Y:S01]  /*76b0*/  @!P0 STS [R63+0x40], R60 ;  /* 0x0000403c3f008388 */ /* 0x0041e20000000800 */
[----:B------:R-:W-:-:S13]  /*76c0*/  ISETP.NE.AND P0, PT, R61, RZ, PT ;  /* 0x000000ff3d00720c */ /* 0x000fda0003f05270 */
.L_x_67:
[----:B------:R-:W-:Y:S05]  /*76d0*/  BSYNC.RECONVERGENT B0 ;  /* 0x0000000000007941 */ /* 0x000fea0003800200 */
.L_x_66:
[----:B------:R-:W-:Y:S01]  /*76e0*/  ISETP.GT.U32.AND P6, PT, R5, 0x7, PT ;  /* 0x000000070500780c */ /* 0x000fe20003fc4070 */
[----:B------:R-:W-:-:S12]  /*76f0*/  BSSY.RECONVERGENT B0, `(.L_x_68) ;  /* 0x0000016000007945 */ /* 0x000fd80003800200 */
[----:B------:R-:W-:Y:S05]  /*7700*/  @P6 BRA `(.L_x_69) ;  /* 0x0000000000506947 */ /* 0x000fea0003800000 */
[----:B------:R-:W1:Y:S01]  /*7710*/  LDCU.64 UR4, c[0x0][0x388] ;  /* 0x00007100ff0477ac */ /* 0x000e620008000a00 */
[----:B------:R-:W-:Y:S02]  /*7720*/  LOP3.LUT R59, R83, 0xffff, RZ, 0xc0, !PT ;  /* 0x0000ffff533b7812 */ /* 0x000fe400078ec0ff */
[----:B------:R-:W-:Y:S02]  /*7730*/  P2R R56, PR, RZ, 0x4 ;  /* 0x00000004ff387803 */ /* 0x000fe40000000000 */
[CCC-:B------:R-:W-:Y:S02]  /*7740*/  IADD3 R57, P2, P6, R98.reuse, R6.reuse, R59.reuse ;  /* 0x0000000662397210 */ /* 0x1c0fe40007e5e03b */
[----:B------:R-:W-:Y:S02]  /*7750*/  @!P0 IADD3 R59, PT, PT, R98, R6, R59 ;  /* 0x00000006623b8210 */ /* 0x000fe40007ffe03b */
[----:B0-----:R-:W-:Y:S02]  /*7760*/  IADD3.X R58, PT, PT, RZ, RZ, RZ, P2, P6 ;  /* 0x000000ffff3a7210 */ /* 0x001fe400017ec4ff */
[----:B------:R-:W-:Y:S01]  /*7770*/  ISETP.NE.AND P2, PT, R56, RZ, PT ;  /* 0x000000ff3800720c */ /* 0x000fe20003f45270 */
[----:B------:R-:W-:Y:S01]  /*7780*/  @!P0 IMAD.WIDE.U32 R54, R59, 0x4, R54 ;  /* 0x000000043b368825 */ /* 0x000fe200078e0036 */
[----:B------:R-:W-:-:S02]  /*7790*/  P2R R61, PR, RZ, 0x2 ;  /* 0x00000002ff3d7803 */ /* 0x000fc40000000000 */
[C---:B------:R-:W-:Y:S02]  /*77a0*/  LOP3.LUT P1, RZ, R0.reuse, 0x800000, RZ, 0xc0, !PT ;  /* 0x0080000000ff7812 */ /* 0x040fe4000782c0ff */
[C---:B-1----:R-:W-:Y:S01]  /*77b0*/  LEA R56, P6, R57.reuse, UR4, 0x2 ;  /* 0x0000000439387c11 */ /* 0x042fe2000f8c10ff */
[----:B------:R-:W2:Y:S03]  /*77c0*/  @!P0 LDG.E.CONSTANT R54, desc[UR8][R54.64] ;  /* 0x0000000836368981 */ /* 0x000ea6000c1e9900 */
[----:B------:R-:W-:Y:S02]  /*77d0*/  LEA.HI.X R57, R57, UR5, R58, 0x2, P6 ;  /* 0x0000000539397c11 */ /* 0x000fe4000b0f143a */
[----:B------:R-:W-:-:S05]  /*77e0*/  LOP3.LUT P6, RZ, R0, 0x400000, RZ, 0xc0, !PT ;  /* 0x0040000000ff7812 */ /* 0x000fca00078cc0ff */
[----:B------:R-:W3:Y:S08]  /*77f0*/  @!P1 LDG.E.CONSTANT R58, desc[UR8][R56.64+0x4] ;  /* 0x00000408383a9981 */ /* 0x000ef0000c1e9900 */
[----:B------:R-:W4:Y:S04]  /*7800*/  @!P6 LDG.E.CONSTANT R60, desc[UR8][R56.64+0x8] ;  /* 0x00000808383ce981 */ /* 0x000f28000c1e9900 */
[----:B--2---:R1:W-:Y:S04]  /*7810*/  @!P0 STS [R63+0x48], R54 ;  /* 0x000048363f008388 */ /* 0x0043e80000000800 */
[----:B----4-:R1:W-:Y:S04]  /*7820*/  @!P6 STS [R63+0x50], R60 ;  /* 0x0000503c3f00e388 */ /* 0x0103e80000000800 */
[----:B---3--:R1:W-:Y:S01]  /*7830*/  @!P1 STS [R63+0x4c], R58 ;  /* 0x00004c3a3f009388 */ /* 0x0083e20000000800 */
[----:B------:R-:W-:-:S13]  /*7840*/  ISETP.NE.AND P1, PT, R61, RZ, PT ;  /* 0x000000ff3d00720c */ /* 0x000fda0003f25270 */
.L_x_69:
[----:B------:R-:W-:Y:S05]  /*7850*/  BSYNC.RECONVERGENT B0 ;  /* 0x0000000000007941 */ /* 0x000fea0003800200 */
.L_x_68:
[----:B-----5:R2:W-:Y:S01]  /*7860*/  STS [R63], R66 ;  /* 0x000000423f007388 */ /* 0x0205e20000000800 */
[----:B------:R-:W-:Y:S01]  /*7870*/  IMAD.MOV.U32 R71, RZ, RZ, RZ ;  /* 0x000000ffff477224 */ /* 0x000fe200078e00ff */
[----:B------:R-:W-:Y:S02]  /*7880*/  UPLOP3.LUT UP0, UPT, UPT, UPT, UPT, 0x80, 0x8 ;  /* 0x000000000008789c */ /* 0x000fe40003f0f070 */
        /* <DEDUP_REMOVED lines=13> */
[----:B------:R2:W-:Y:S01]  /*7960*/  STS [R63+0x38], R62 ;  /* 0x0000383e3f007388 */ /* 0x0005e20000000800 */
[----:B------:R-:W-:Y:S06]  /*7970*/  BAR.SYNC.DEFER_BLOCKING 0x0 ;  /* 0x0000000000007b1d */ /* 0x000fec0000010000 */
.L_x_71:
[----:B------:R-:W0:Y:S01]  /*7980*/  S2R R56, SR_CgaCtaId ;  /* 0x0000000000387919 */ /* 0x000e220000008800 */
[----:B------:R-:W-:Y:S01]  /*7990*/  MOV R55, 0x400 ;  /* 0x0000040000377802 */ /* 0x000fe20000000f00 */
[----:B------:R-:W-:Y:S01]  /*79a0*/  UPLOP3.LUT UP1, UPT, UPT, UPT, UP0, 0x80, 0x8 ;  /* 0x000000000008789c */ /* 0x000fe20003f2f000 */
[----:B------:R-:W3:Y:S01]  /*79b0*/  S2R R57, SR_TID.Z ;  /* 0x0000000000397919 */ /* 0x000ee20000002300 */
[----:B------:R-:W-:Y:S02]  /*79c0*/  UMOV UR4, 0x780 ;  /* 0x0000078000047882 */ /* 0x000fe40000000000 */
[----:B------:R-:W-:Y:S01]  /*79d0*/  VIADD R59, R55, 0x1e00 ;  /* 0x00001e00373b7836 */ /* 0x000fe20000000000 */
[----:B-1----:R-:W1:Y:S04]  /*79e0*/  S2R R54, SR_TID.X ;  /* 0x0000000000367919 */ /* 0x002e680000002100 */
[----:B0-----:R-:W-:-:S02]  /*79f0*/  LEA R58, R56, R59, 0x18 ;  /* 0x0000003b383a7211 */ /* 0x001fc400078ec0ff */
[----:B------:R-:W-:-:S03]  /*7a00*/  LEA R55, R56, R55, 0x18 ;  /* 0x0000003738377211 */ /* 0x000fc600078ec0ff */
[----:B---3--:R-:W-:Y:S02]  /*7a10*/  IMAD R56, R57, 0x240, R58 ;  /* 0x0000024039387824 */ /* 0x008fe400078e023a */
[----:B-1----:R-:W-:Y:S02]  /*7a20*/  IMAD R54, R54, 0x8, R55 ;  /* 0x0000000836367824 */ /* 0x002fe400078e0237 */
[C---:B------:R-:W-:Y:S02]  /*7a30*/  IMAD R56, R71.reuse, 0x120, R56 ;  /* 0x0000012047387824 */ /* 0x040fe400078e0238 */
[----:B------:R-:W-:Y:S02]  /*7a40*/  IMAD R71, R71, 0xf00, R54 ;  /* 0x00000f0047477824 */ /* 0x000fe400078e0236 */
[----:B--2---:R-:W-:-:S07]  /*7a50*/  VIADD R70, R56, 0xa04 ;  /* 0x00000a0438467836 */ /* 0x004fce0000000000 */
.L_x_70:
[----:B------:R-:W-:Y:S04]  /*7a60*/  LDS R67, [R70+-0xa04] ;  /* 0xfff5fc0046437984 */ /* 0x000fe80000000800 */
[----:B------:R-:W0:Y:S04]  /*7a70*/  LDS.64 R54, [R71+UR4+-0x780] ;  /* 0xfff8800447367984 */ /* 0x000e280008000a00 */
[----:B------:R-:W1:Y:S04]  /*7a80*/  LDS R66, [R70+-0x104] ;  /* 0xfffefc0046427984 */ /* 0x000e680000000800 */
[----:B------:R-:W2:Y:S04]  /*7a90*/  LDS.64 R56, [R71+UR4+-0x708] ;  /* 0xfff8f80447387984 */ /* 0x000ea80008000a00 */
[----:B------:R-:W3:Y:S04]  /*7aa0*/  LDS R68, [R70+-0xa00] ;  /* 0xfff6000046447984 */ /* 0x000ee80000000800 */
[----:B------:R-:W4:Y:S04]  /*7ab0*/  LDS R69, [R70+-0x100] ;  /* 0xffff000046457984 */ /* 0x000f280000000800 */
[----:B------:R-:W5:Y:S04]  /*7ac0*/  LDS.64 R58, [R71+UR4+-0x778] ;  /* 0xfff88804473a7984 */ /* 0x000f680008000a00 */
[----:B------:R-:W5:Y:S04]  /*7ad0*/  LDS.64 R60, [R71+UR4+-0x700] ;  /* 0xfff90004473c7984 */ /* 0x000f680008000a00 */
[----:B------:R-:W5:Y:S04]  /*7ae0*/  LDS R78, [R70+-0x9fc] ;  /* 0xfff60400464e7984 */ /* 0x000f680000000800 */
[----:B------:R-:W5:Y:S04]  /*7af0*/  LDS R79, [R70+-0xfc] ;  /* 0xffff0400464f7984 */ /* 0x000f680000000800 */
[----:B------:R-:W-:Y:S04]  /*7b00*/  LDS R84, [R70+-0x9e0] ;  /* 0xfff6200046547984 */ /* 0x000fe80000000800 */
[----:B------:R-:W5:Y:S01]  /*7b10*/  LDS.64 R62, [R71+UR4+-0x5a0] ;  /* 0xfffa6004473e7984 */ /* 0x000f620008000a00 */
[----:B0-----:R-:W-:-:S03]  /*7b20*/  FFMA R81, R54, R67, R81 ;  /* 0x0000004336517223 */ /* 0x001fc60000000051 */
[----:B------:R-:W0:Y:S01]  /*7b30*/  LDS R73, [R70+-0xe0] ;  /* 0xffff200046497984 */ /* 0x000e220000000800 */
[-C--:B-1----:R-:W-:Y:S01]  /*7b40*/  FFMA R54, R54, R66.reuse, R51 ;  /* 0x0000004236367223 */ /* 0x082fe20000000033 */
[CC--:B------:R-:W-:Y:S01]  /*7b50*/  FFMA R51, R67.reuse, R55.reuse, R80 ;  /* 0x0000003743337223 */ /* 0x0c0fe20000000050 */
[----:B------:R-:W-:Y:S01]  /*7b60*/  FFMA R50, R66, R55, R50 ;  /* 0x0000003742327223 */ /* 0x000fe20000000032 */
[----:B------:R-:W1:Y:S01]  /*7b70*/  LDS.64 R64, [R71+UR4+-0x528] ;  /* 0xfffad80447407984 */ /* 0x000e620008000a00 */
[C---:B--2---:R-:W-:Y:S01]  /*7b80*/  FFMA R53, R56.reuse, R67, R53 ;  /* 0x0000004338357223 */ /* 0x044fe20000000035 */
[----:B------:R-:W-:Y:S01]  /*7b90*/  FFMA R76, R56, R66, R49 ;  /* 0x00000042384c7223 */ /* 0x000fe20000000031 */
[-C--:B------:R-:W-:Y:S01]  /*7ba0*/  FFMA R77, R67, R57.reuse, R52 ;  /* 0x00000039434d7223 */ /* 0x080fe20000000034 */
[----:B------:R-:W2:Y:S01]  /*7bb0*/  LDS R72, [R70+-0x9dc] ;  /* 0xfff6240046487984 */ /* 0x000ea20000000800 */
[----:B------:R-:W-:Y:S01]  /*7bc0*/  FFMA R52, R66, R57, R48 ;  /* 0x0000003942347223 */ /* 0x000fe20000000030 */
[C---:B---3--:R-:W-:Y:S01]  /*7bd0*/  FFMA R81, R68.reuse, R55, R81 ;  /* 0x0000003744517223 */ /* 0x048fe20000000051 */
[----:B------:R-:W-:Y:S01]  /*7be0*/  FFMA R53, R68, R57, R53 ;  /* 0x0000003944357223 */ /* 0x000fe20000000035 */
[----:B------:R-:W3:Y:S01]  /*7bf0*/  LDS R56, [R70+-0xdc] ;  /* 0xffff240046387984 */ /* 0x000ee20000000800 */
[C---:B----4-:R-:W-:Y:S01]  /*7c00*/  FFMA R54, R69.reuse, R55, R54 ;  /* 0x0000003745367223 */ /* 0x050fe20000000036 */
[----:B------:R-:W-:-:S02]  /*7c10*/  FFMA R80, R69, R57, R76 ;  /* 0x0000003945507223 */ /* 0x000fc4000000004c */
[----:B------:R-:W4:Y:S01]  /*7c20*/  LDS.64 R66, [R71+UR4+-0x598] ;  /* 0xfffa680447427984 */ /* 0x000f220008000a00 */
[CC--:B-----5:R-:W-:Y:S01]  /*7c30*/  FFMA R51, R58.reuse, R68.reuse, R51 ;  /* 0x000000443a337223 */ /* 0x0e0fe20000000033 */
[-C--:B------:R-:W-:Y:S02]  /*7c40*/  FFMA R50, R58, R69.reuse, R50 ;  /* 0x000000453a327223 */ /* 0x080fe40000000032 */
[----:B------:R-:W5:Y:S01]  /*7c50*/  LDS R74, [R70+-0xd8] ;  /* 0xffff2800464a7984 */ /* 0x000f620000000800 */
[C---:B------:R-:W-:Y:S01]  /*7c60*/  FFMA R55, R60.reuse, R68, R77 ;  /* 0x000000443c377223 */ /* 0x040fe2000000004d */
[----:B------:R-:W-:Y:S02]  /*7c70*/  FFMA R52, R60, R69, R52 ;  /* 0x000000453c347223 */ /* 0x000fe40000000034 */
[----:B------:R-:W5:Y:S01]  /*7c80*/  LDS R75, [R70+-0x9d8] ;  /* 0xfff62800464b7984 */ /* 0x000f620000000800 */
[-C--:B------:R-:W-:Y:S01]  /*7c90*/  FFMA R81, R58, R78.reuse, R81 ;  /* 0x0000004e3a517223 */ /* 0x080fe20000000051 */
[----:B------:R-:W-:Y:S01]  /*7ca0*/  FFMA R57, R78, R59, R51 ;  /* 0x0000003b4e397223 */ /* 0x000fe20000000033 */
[----:B------:R-:W-:Y:S01]  /*7cb0*/  FFMA R53, R60, R78, R53 ;  /* 0x0000004e3c357223 */ /* 0x000fe20000000035 */
[----:B------:R-:W5:Y:S01]  /*7cc0*/  LDS.64 R48, [R71+UR4+-0x520] ;  /* 0xfffae00447307984 */ /* 0x000f620008000a00 */
[----:B------:R-:W-:Y:S01]  /*7cd0*/  FFMA R54, R58, R79, R54 ;  /* 0x0000004f3a367223 */ /* 0x000fe20000000036 */
[-C--:B------:R-:W-:Y:S01]  /*7ce0*/  FFMA R78, R78, R61.reuse, R55 ;  /* 0x0000003d4e4e7223 */ /* 0x080fe20000000037 */
[C---:B------:R-:W-:Y:S01]  /*7cf0*/  FFMA R52, R79.reuse, R61, R52 ;  /* 0x0000003d4f347223 */ /* 0x040fe20000000034 */
[----:B------:R-:W-:Y:S01]  /*7d00*/  LDS R76, [R70+-0x9bc] ;  /* 0xfff64400464c7984 */ /* 0x000fe20000000800 */
[----:B------:R-:W-:Y:S01]  /*7d10*/  FFMA R58, R79, R59, R50 ;  /* 0x0000003b4f3a7223 */ /* 0x000fe20000000032 */
[----:B------:R-:W-:-:S02]  /*7d20*/  FFMA R80, R60, R79, R80 ;  /* 0x0000004f3c507223 */ /* 0x000fc40000000050 */
[----:B------:R-:W-:Y:S01]  /*7d30*/  LDS R77, [R70+-0xbc] ;  /* 0xffff4400464d7984 */ /* 0x000fe20000000800 */
[-C--:B------:R-:W-:Y:S01]  /*7d40*/  FFMA R81, R62, R84.reuse, R81 ;  /* 0x000000543e517223 */ /* 0x080fe20000000051 */
[----:B------:R-:W-:Y:S02]  /*7d50*/  FFMA R57, R84, R63, R57 ;  /* 0x0000003f54397223 */ /* 0x000fe40000000039 */
[----:B------:R-:W5:Y:S01]  /*7d60*/  LDS.64 R68, [R71+UR4+-0x3c0] ;  /* 0xfffc400447447984 */ /* 0x000f620008000a00 */
[----:B0-----:R-:W-:Y:S01]  /*7d70*/  FFMA R55, R62, R73, R54 ;  /* 0x000000493e377223 */ /* 0x001fe20000000036 */
[C---:B------:R-:W-:Y:S02]  /*7d80*/  FFMA R59, R73.reuse, R63, R58 ;  /* 0x0000003f493b7223 */ /* 0x040fe4000000003a */
[----:B------:R-:W0:Y:S01]  /*7d90*/  LDS R62, [R70+-0xb8] ;  /* 0xffff4800463e7984 */ /* 0x000e220000000800 */
[C---:B-1----:R-:W-:Y:S01]  /*7da0*/  FFMA R61, R64.reuse, R84, R53 ;  /* 0x00000054403d7223 */ /* 0x042fe20000000035 */
[----:B------:R-:W-:Y:S01]  /*7db0*/  FFMA R79, R64, R73, R80 ;  /* 0x00000049404f7223 */ /* 0x000fe20000000050 */
[----:B------:R-:W-:Y:S01]  /*7dc0*/  FFMA R87, R73, R65, R52 ;  /* 0x0000004149577223 */ /* 0x000fe20000000034 */
[----:B------:R-:W1:Y:S01]  /*7dd0*/  LDS.64 R50, [R71+UR4+-0x348] ;  /* 0xfffcb80447327984 */ /* 0x000e620008000a00 */
[----:B--2---:R-:W-:Y:S01]  /*7de0*/  FFMA R58, R72, R63, R81 ;  /* 0x0000003f483a7223 */ /* 0x004fe20000000051 */
[-C--:B------:R-:W-:Y:S01]  /*7df0*/  FFMA R85, R84, R65.reuse, R78 ;  /* 0x0000004154557223 */ /* 0x080fe2000000004e */
[----:B------:R-:W-:Y:S01]  /*7e00*/  FFMA R61, R72, R65, R61 ;  /* 0x00000041483d7223 */ /* 0x000fe2000000003d */
[----:B------:R-:W2:Y:S01]  /*7e10*/  LDS.64 R52, [R71+UR4+-0x3b8] ;  /* 0xfffc480447347984 */ /* 0x000ea20008000a00 */
[C---:B---3--:R-:W-:Y:S01]  /*7e20*/  FFMA R63, R56.reuse, R63, R55 ;  /* 0x0000003f383f7223 */ /* 0x048fe20000000037 */
[----:B------:R-:W-:-:S02]  /*7e30*/  FFMA R79, R56, R65, R79 ;  /* 0x00000041384f7223 */ /* 0x000fc4000000004f */
[----:B------:R-:W3:Y:S01]  /*7e40*/  LDS R73, [R70+-0xb4] ;  /* 0xffff4c0046497984 */ /* 0x000ee20000000800 */
[C---:B----4-:R-:W-:Y:S01]  /*7e50*/  FFMA R60, R66.reuse, R72, R57 ;  /* 0x00000048423c7223 */ /* 0x050fe20000000039 */
[C---:B------:R-:W-:Y:S02]  /*7e60*/  FFMA R59, R66.reuse, R56, R59 ;  /* 0x00000038423b7223 */ /* 0x040fe4000000003b */
[----:B------:R-:W4:Y:S01]  /*7e70*/  LDS R64, [R70+-0x9b8] ;  /* 0xfff6480046407984 */ /* 0x000f220000000800 */
[----:B-----5:R-:W-:-:S03]  /*7e80*/  FFMA R80, R66, R74, R63 ;  /* 0x0000004a42507223 */ /* 0x020fc6000000003f */
[----:B------:R-:W5:Y:S01]  /*7e90*/  LDS.64 R54, [R71+UR4+-0x340] ;  /* 0xfffcc00447367984 */ /* 0x000f620008000a00 */
[C---:B------:R-:W-:Y:S01]  /*7ea0*/  FFMA R63, R75.reuse, R67, R60 ;  /* 0x000000434b3f7223 */ /* 0x040fe2000000003c */
[----:B------:R-:W-:Y:S01]  /*7eb0*/  FFMA R81, R66, R75, R58 ;  /* 0x0000004b42517223 */ /* 0x000fe2000000003a */
[----:B------:R-:W-:Y:S01]  /*7ec0*/  FFMA R60, R74, R67, R59 ;  /* 0x000000434a3c7223 */ /* 0x000fe2000000003b */
[----:B------:R-:W5:Y:S01]  /*7ed0*/  LDS R78, [R70+-0x9b4] ;  /* 0xfff64c00464e7984 */ /* 0x000f620000000800 */
[C---:B------:R-:W-:Y:S01]  /*7ee0*/  FFMA R72, R48.reuse, R72, R85 ;  /* 0x0000004830487223 */ /* 0x040fe20000000055 */
[C---:B------:R-:W-:Y:S01]  /*7ef0*/  FFMA R87, R48.reuse, R56, R87 ;  /* 0x0000003830577223 */ /* 0x040fe20000000057 */
[----:B------:R-:W-:Y:S01]  /*7f00*/  FFMA R79, R48, R74, R79 ;  /* 0x0000004a304f7223 */ /* 0x000fe2000000004f */
[----:B------:R-:W-:Y:S01]  /*7f10*/  LDS R66, [R70+-0x998] ;  /* 0xfff6680046427984 */ /* 0x000fe20000000800 */
[-C--:B------:R-:W-:Y:S01]  /*7f20*/  FFMA R72, R75, R49.reuse, R72 ;  /* 0x000000314b487223 */ /* 0x080fe20000000048 */
[----:B------:R-:W-:Y:S01]  /*7f30*/  FFMA R74, R74, R49, R87 ;  /* 0x000000314a4a7223 */ /* 0x000fe20000000057 */
[----:B------:R-:W-:Y:S01]  /*7f40*/  FFMA R61, R48, R75, R61 ;  /* 0x0000004b303d7223 */ /* 0x000fe2000000003d */
[----:B------:R-:W-:Y:S04]  /*7f50*/  LDS R65, [R70+-0x98] ;  /* 0xffff680046417984 */ /* 0x000fe80000000800 */
[----:B------:R-:W5:Y:S01]  /*7f60*/  LDS.64 R58, [R71+UR4+-0x1e0] ;  /* 0xfffe2004473a7984 */ /* 0x000f620008000a00 */
[C---:B------:R-:W-:Y:S01]  /*7f70*/  FFMA R81, R68.reuse, R76, R81 ;  /* 0x0000004c44517223 */ /* 0x040fe20000000051 */
[----:B------:R-:W-:Y:S01]  /*7f80*/  FFMA R49, R68, R77, R80 ;  /* 0x0000004d44317223 */ /* 0x000fe20000000050 */
[-C--:B------:R-:W-:Y:S01]  /*7f90*/  FFMA R75, R77, R69.reuse, R60 ;  /* 0x000000454d4b7223 */ /* 0x080fe2000000003c */
[----:B------:R-:W5:Y:S01]  /*7fa0*/  LDS.64 R56, [R71+UR4+-0x168] ;  /* 0xfffe980447387984 */ /* 0x000f620008000a00 */
[-C--:B------:R-:W-:Y:S01]  /*7fb0*/  FFMA R63, R76, R69.reuse, R63 ;  /* 0x000000454c3f7223 */ /* 0x080fe2000000003f */
[----:B0-----:R-:W-:-:S02]  /*7fc0*/  FFMA R48, R62, R69, R49 ;  /* 0x000000453e307223 */ /* 0x001fc40000000031 */
[----:B------:R-:W0:Y:S01]  /*7fd0*/  LDS R68, [R70+-0x994] ;  /* 0xfff66c0046447984 */ /* 0x000e220000000800 */
[C---:B-1----:R-:W-:Y:S01]  /*7fe0*/  FFMA R85, R50.reuse, R76, R61 ;  /* 0x0000004c32557223 */ /* 0x042fe2000000003d */
[----:B------:R-:W-:Y:S01]  /*7ff0*/  FFMA R79, R50, R77, R79 ;  /* 0x0000004d324f7223 */ /* 0x000fe2000000004f */
[-C--:B------:R-:W-:Y:S01]  /*8000*/  FFMA R87, R76, R51.reuse, R72 ;  /* 0x000000334c577223 */ /* 0x080fe20000000048 */
[----:B------:R-:W1:Y:S01]  /*8010*/  LDS R67, [R70+-0x94] ;  /* 0xffff6c0046437984 */ /* 0x000e620000000800 */
[----:B--2---:R-:W-:Y:S01]  /*8020*/  FFMA R50, R52, R62, R75 ;  /* 0x0000003e34327223 */ /* 0x004fe2000000004b */
[-C--:B------:R-:W-:Y:S01]  /*8030*/  FFMA R77, R77, R51.reuse, R74 ;  /* 0x000000334d4d7223 */ /* 0x080fe2000000004a */
[----:B------:R-:W-:Y:S01]  /*8040*/  FFMA R76, R62, R51, R79 ;  /* 0x000000333e4c7223 */ /* 0x000fe2000000004f */
[----:B------:R-:W2:Y:S01]  /*8050*/  LDS.64 R60, [R71+UR4+-0x1d8] ;  /* 0xfffe2804473c7984 */ /* 0x000ea20008000a00 */
[----:B---3--:R-:W-:Y:S01]  /*8060*/  FFMA R80, R52, R73, R48 ;  /* 0x0000004934507223 */ /* 0x008fe20000000030 */
[C---:B------:R-:W-:Y:S01]  /*8070*/  FFMA R84, R73.reuse, R53, R50 ;  /* 0x0000003549547223 */ /* 0x040fe20000000032 */
[----:B----4-:R-:W-:Y:S01]  /*8080*/  FFMA R81, R64, R69, R81 ;  /* 0x0000004540517223 */ /* 0x010fe20000000051 */
[----:B------:R-:W-:Y:S01]  /*8090*/  FFMA R63, R52, R64, R63 ;  /* 0x00000040343f7223 */ /* 0x000fe2000000003f */
[----:B------:R-:W3:Y:S01]  /*80a0*/  LDS.64 R48, [R71+UR4+-0x160] ;  /* 0xfffea00447307984 */ /* 0x000ee20008000a00 */
[----:B------:R-:W-:Y:S01]  /*80b0*/  FFMA R85, R64, R51, R85 ;  /* 0x0000003340557223 */ /* 0x000fe20000000055 */
[C---:B-----5:R-:W-:Y:S01]  /*80c0*/  FFMA R50, R54.reuse, R62, R77 ;  /* 0x0000003e36327223 */ /* 0x060fe2000000004d */
[C---:B------:R-:W-:Y:S01]  /*80d0*/  FFMA R87, R54.reuse, R64, R87 ;  /* 0x0000004036577223 */ /* 0x040fe20000000057 */
[----:B------:R-:W4:Y:S01]  /*80e0*/  LDS R72, [R70+-0x990] ;  /* 0xfff6700046487984 */ /* 0x000f220000000800 */
[----:B------:R-:W-:Y:S01]  /*80f0*/  FFMA R76, R54, R73, R76 ;  /* 0x00000049364c7223 */ /* 0x000fe2000000004c */
[----:B------:R-:W-:Y:S01]  /*8100*/  FFMA R51, R78, R53, R63 ;  /* 0x000000354e337223 */ /* 0x000fe2000000003f */
[-C--:B------:R-:W-:Y:S01]  /*8110*/  FFMA R81, R52, R78.reuse, R81 ;  /* 0x0000004e34517223 */ /* 0x080fe20000000051 */
[----:B------:R-:W5:Y:S01]  /*8120*/  LDS R69, [R70+-0x90] ;  /* 0xffff700046457984 */ /* 0x000f620000000800 */
[----:B------:R-:W-:Y:S01]  /*8130*/  FFMA R85, R54, R78, R85 ;  /* 0x0000004e36557223 */ /* 0x000fe20000000055 */
[-C--:B------:R-:W-:Y:S01]  /*8140*/  FFMA R50, R73, R55.reuse, R50 ;  /* 0x0000003749327223 */ /* 0x080fe20000000032 */
[----:B------:R-:W-:Y:S01]  /*8150*/  FFMA R78, R78, R55, R87 ;  /* 0x000000374e4e7223 */ /* 0x000fe20000000057 */
[----:B------:R-:W-:Y:S04]  /*8160*/  LDS R74, [R70+-0x974] ;  /* 0xfff68c00464a7984 */ /* 0x000fe80000000800 */
[----:B------:R-:W5:Y:S01]  /*8170*/  LDS.64 R62, [R71+UR4] ;  /* 0x00000004473e7984 */ /* 0x000f620008000a00 */
[C---:B------:R-:W-:Y:S01]  /*8180*/  FFMA R81, R58.reuse, R66, R81 ;  /* 0x000000423a517223 */ /* 0x040fe20000000051 */
[----:B------:R-:W-:-:S02]  /*8190*/  FFMA R80, R58, R65, R80 ;  /* 0x000000413a507223 */ /* 0x000fc40000000050 */
[----:B------:R-:W5:Y:S01]  /*81a0*/  LDS R64, [R70+-0x74] ;  /* 0xffff8c0046407984 */ /* 0x000f620000000800 */
[----:B------:R-:W-:Y:S01]  /*81b0*/  FFMA R55, R66, R59, R51 ;  /* 0x0000003b42377223 */ /* 0x000fe20000000033 */
[C---:B------:R-:W-:Y:S01]  /*81c0*/  FFMA R85, R56.reuse, R66, R85 ;  /* 0x0000004238557223 */ /* 0x040fe20000000055 */
[----:B------:R-:W-:Y:S01]  /*81d0*/  FFMA R76, R56, R65, R76 ;  /* 0x00000041384c7223 */ /* 0x000fe2000000004c */
[----:B------:R-:W5:Y:S01]  /*81e0*/  LDS.64 R52, [R71+UR4+0x78] ;  /* 0x0000780447347984 */ /* 0x000f620008000a00 */
[C---:B------:R-:W-:Y:S01]  /*81f0*/  FFMA R56, R65.reuse, R57, R50 ;  /* 0x0000003941387223 */ /* 0x040fe20000000032 */
[-C--:B------:R-:W-:Y:S01]  /*8200*/  FFMA R84, R65, R59.reuse, R84 ;  /* 0x0000003b41547223 */ /* 0x080fe20000000054 */
[----:B0-----:R-:W-:Y:S01]  /*8210*/  FFMA R81, R68, R59, R81 ;  /* 0x0000003b44517223 */ /* 0x001fe20000000051 */
[----:B------:R-:W0:Y:S01]  /*8220*/  LDS R73, [R70+-0x970] ;  /* 0xfff6900046497984 */ /* 0x000e220000000800 */
[----:B------:R-:W-:Y:S01]  /*8230*/  FFMA R77, R66, R57, R78 ;  /* 0x00000039424d7223 */ /* 0x000fe2000000004e */
[C---:B-1----:R-:W-:Y:S01]  /*8240*/  FFMA R80, R67.reuse, R59, R80 ;  /* 0x0000003b43507223 */ /* 0x042fe20000000050 */
[-C--:B------:R-:W-:Y:S01]  /*8250*/  FFMA R85, R68, R57.reuse, R85 ;  /* 0x0000003944557223 */ /* 0x080fe20000000055 */
[----:B------:R-:W1:Y:S01]  /*8260*/  LDS R75, [R70+-0x70] ;  /* 0xffff9000464b7984 */ /* 0x000e620000000800 */
[----:B------:R-:W-:Y:S01]  /*8270*/  FFMA R78, R67, R57, R76 ;  /* 0x00000039434e7223 */ /* 0x000fe2000000004c */
[CC--:B--2---:R-:W-:Y:S01]  /*8280*/  FFMA R57, R60.reuse, R68.reuse, R55 ;  /* 0x000000443c397223 */ /* 0x0c4fe20000000037 */
[-C--:B------:R-:W-:Y:S01]  /*8290*/  FFMA R84, R60, R67.reuse, R84 ;  /* 0x000000433c547223 */ /* 0x080fe20000000054 */
[----:B------:R-:W2:Y:S04]  /*82a0*/  LDS.64 R50, [R71+UR4+0x8] ;  /* 0x0000080447327984 */ /* 0x000ea80008000a00 */
[----:B------:R-:W2:Y:S01]  /*82b0*/  LDS.64 R58, [R71+UR4+0x80] ;  /* 0x00008004473a7984 */ /* 0x000ea20008000a00 */
[C---:B---3--:R-:W-:Y:S01]  /*82c0*/  FFMA R77, R48.reuse, R68, R77 ;  /* 0x00000044304d7223 */ /* 0x048fe2000000004d */
[----:B------:R-:W-:-:S02]  /*82d0*/  FFMA R68, R48, R67, R56 ;  /* 0x0000004330447223 */ /* 0x000fc40000000038 */
[----:B------:R-:W3:Y:S01]  /*82e0*/  LDS R65, [R70+-0x6c] ;  /* 0xffff940046417984 */ /* 0x000ee20000000800 */
[-C--:B----4-:R-:W-:Y:S01]  /*82f0*/  FFMA R81, R60, R72.reuse, R81 ;  /* 0x000000483c517223 */ /* 0x090fe20000000051 */
[----:B------:R-:W-:Y:S01]  /*8300*/  FFMA R87, R72, R61, R57 ;  /* 0x0000003d48577223 */ /* 0x000fe20000000039 */
[----:B------:R-:W-:Y:S01]  /*8310*/  FFMA R85, R48, R72, R85 ;  /* 0x0000004830557223 */ /* 0x000fe20000000055 */
[----:B------:R-:W4:Y:S01]  /*8320*/  LDS R66, [R70+-0x96c] ;  /* 0xfff6940046427984 */ /* 0x000f220000000800 */
[-C--:B-----5:R-:W-:Y:S01]  /*8330*/  FFMA R79, R60, R69.reuse, R80 ;  /* 0x000000453c4f7223 */ /* 0x0a0fe20000000050 */
[----:B------:R-:W-:Y:S01]  /*8340*/  FFMA R67, R48, R69, R78 ;  /* 0x0000004530437223 */ /* 0x000fe2000000004e */
[C---:B------:R-:W-:Y:S01]  /*8350*/  FFMA R61, R69.reuse, R61, R84 ;  /* 0x0000003d453d7223 */ /* 0x040fe20000000054 */
[----:B------:R-:W-:Y:S01]  /*8360*/  LDS R60, [R70+-0x950] ;  /* 0xfff6b000463c7984 */ /* 0x000fe20000000800 */
[-C--:B------:R-:W-:Y:S01]  /*8370*/  FFMA R72, R72, R49.reuse, R77 ;  /* 0x0000003148487223 */ /* 0x080fe2000000004d */
[----:B------:R-:W-:-:S02]  /*8380*/  FFMA R49, R69, R49, R68 ;  /* 0x0000003145317223 */ /* 0x000fc40000000044 */
[----:B------:R-:W-:Y:S01]  /*8390*/  LDS R76, [R70+-0x50] ;  /* 0xffffb000464c7984 */ /* 0x000fe20000000800 */
[----:B------:R-:W-:Y:S01]  /*83a0*/  FFMA R48, R62, R74, R81 ;  /* 0x0000004a3e307223 */ /* 0x000fe20000000051 */
[----:B------:R-:W-:Y:S02]  /*83b0*/  FFMA R87, R74, R63, R87 ;  /* 0x0000003f4a577223 */ /* 0x000fe40000000057 */
[----:B------:R-:W5:Y:S01]  /*83c0*/  LDS.64 R54, [R71+UR4+0x1e0] ;  /* 0x0001e00447367984 */ /* 0x000f620008000a00 */
[----:B------:R-:W-:-:S03]  /*83d0*/  FFMA R62, R62, R64, R79 ;  /* 0x000000403e3e7223 */ /* 0x000fc6000000004f */
[----:B------:R-:W5:Y:S01]  /*83e0*/  LDS.64 R56, [R71+UR4+0x258] ;  /* 0x0002580447387984 */ /* 0x000f620008000a00 */
[C---:B------:R-:W-:Y:S01]  /*83f0*/  FFMA R80, R52.reuse, R64, R67 ;  /* 0x0000004034507223 */ /* 0x040fe20000000043 */
[----:B------:R-:W-:Y:S01]  /*8400*/  FFMA R78, R52, R74, R85 ;  /* 0x0000004a344e7223 */ /* 0x000fe20000000055 */
[----:B------:R-:W-:Y:S01]  /*8410*/  FFMA R52, R64, R63, R61 ;  /* 0x0000003f40347223 */ /* 0x000fe2000000003d */
[----:B------:R-:W5:Y:S01]  /*8420*/  LDS R67, [R70+-0x94c] ;  /* 0xfff6b40046437984 */ /* 0x000f620000000800 */
[-C--:B------:R-:W-:Y:S01]  /*8430*/  FFMA R77, R74, R53.reuse, R72 ;  /* 0x000000354a4d7223 */ /* 0x080fe20000000048 */
[----:B------:R-:W-:Y:S01]  /*8440*/  FFMA R64, R64, R53, R49 ;  /* 0x0000003540407223 */ /* 0x000fe20000000031 */
[-C--:B0-----:R-:W-:Y:S01]  /*8450*/  FFMA R61, R73, R63.reuse, R48 ;  /* 0x0000003f493d7223 */ /* 0x081fe20000000030 */
[----:B------:R-:W0:Y:S01]  /*8460*/  LDS R68, [R70+-0x4c] ;  /* 0xffffb40046447984 */ /* 0x000e220000000800 */
[----:B-1----:R-:W-:Y:S01]  /*8470*/  FFMA R62, R75, R63, R62 ;  /* 0x0000003f4b3e7223 */ /* 0x002fe2000000003e */
[-C--:B------:R-:W-:Y:S01]  /*8480*/  FFMA R63, R73, R53.reuse, R78 ;  /* 0x00000035493f7223 */ /* 0x080fe2000000004e */
[----:B------:R-:W-:Y:S01]  /*8490*/  FFMA R80, R75, R53, R80 ;  /* 0x000000354b507223 */ /* 0x000fe20000000050 */
[----:B------:R-:W1:Y:S01]  /*84a0*/  LDS.64 R48, [R71+UR4+0x1e8] ;  /* 0x0001e80447307984 */ /* 0x000e620008000a00 */
[C---:B--2---:R-:W-:Y:S01]  /*84b0*/  FFMA R74, R50.reuse, R75, R52 ;  /* 0x0000004b324a7223 */ /* 0x044fe20000000034 */
[----:B------:R-:W-:-:S02]  /*84c0*/  FFMA R87, R50, R73, R87 ;  /* 0x0000004932577223 */ /* 0x000fc40000000057 */
[----:B------:R-:W2:Y:S01]  /*84d0*/  LDS R69, [R70+-0x948] ;  /* 0xfff6b80046457984 */ /* 0x000ea20000000800 */
[C---:B------:R-:W-:Y:S01]  /*84e0*/  FFMA R77, R58.reuse, R73, R77 ;  /* 0x000000493a4d7223 */ /* 0x040fe2000000004d */
[----:B------:R-:W-:Y:S02]  /*84f0*/  FFMA R64, R58, R75, R64 ;  /* 0x0000004b3a407223 */ /* 0x000fe40000000040 */
[----:B------:R-:W2:Y:S01]  /*8500*/  LDS R72, [R70+-0x48] ;  /* 0xffffb80046487984 */ /* 0x000ea20000000800 */
[----:B---3--:R-:W-:Y:S01]  /*8510*/  FFMA R79, R50, R65, R62 ;  /* 0x00000041324f7223 */ /* 0x008fe2000000003e */
[C---:B------:R-:W-:Y:S01]  /*8520*/  FFMA R81, R65.reuse, R51, R74 ;  /* 0x0000003341517223 */ /* 0x040fe2000000004a */
[----:B------:R-:W-:Y:S01]  /*8530*/  FFMA R75, R58, R65, R80 ;  /* 0x000000413a4b7223 */ /* 0x000fe20000000050 */
[----:B------:R-:W3:Y:S01]  /*8540*/  LDS.64 R52, [R71+UR4+0x260] ;  /* 0x0002600447347984 */ /* 0x000ee20008000a00 */
[-C--:B----4-:R-:W-:Y:S01]  /*8550*/  FFMA R61, R50, R66.reuse, R61 ;  /* 0x00000042323d7223 */ /* 0x090fe2000000003d */
[----:B------:R-:W-:Y:S01]  /*8560*/  FFMA R87, R66, R51, R87 ;  /* 0x0000003342577223 */ /* 0x000fe20000000057 */
[----:B------:R-:W-:Y:S01]  /*8570*/  FFMA R63, R58, R66, R63 ;  /* 0x000000423a3f7223 */ /* 0x000fe2000000003f */
[-C--:B------:R-:W-:Y:S01]  /*8580*/  FFMA R62, R66, R59.reuse, R77 ;  /* 0x0000003b423e7223 */ /* 0x080fe2000000004d */
[----:B------:R-:W-:Y:S01]  /*8590*/  FFMA R64, R65, R59, R64 ;  /* 0x0000003b41407223 */ /* 0x000fe20000000040 */
[----:B------:R-:W-:Y:S04]  /*85a0*/  LDS R73, [R70+-0x92c] ;  /* 0xfff6d40046497984 */ /* 0x000fe80000000800 */
[----:B------:R-:W4:Y:S01]  /*85b0*/  LDS.64 R50, [R71+UR4+0x3c0] ;  /* 0x0003c00447327984 */ /* 0x000f220008000a00 */
[C---:B-----5:R-:W-:Y:S01]  /*85c0*/  FFMA R78, R54.reuse, R60, R61 ;  /* 0x0000003c364e7223 */ /* 0x060fe2000000003d */
[----:B------:R-:W-:-:S02]  /*85d0*/  FFMA R79, R54, R76, R79 ;  /* 0x0000004c364f7223 */ /* 0x000fc4000000004f */
[----:B------:R-:W5:Y:S01]  /*85e0*/  LDS R66, [R70+-0x2c] ;  /* 0xffffd40046427984 */ /* 0x000f620000000800 */
[----:B------:R-:W-:Y:S01]  /*85f0*/  FFMA R87, R60, R55, R87 ;  /* 0x000000373c577223 */ /* 0x000fe20000000057 */
[C---:B------:R-:W-:Y:S01]  /*8600*/  FFMA R54, R56.reuse, R60, R63 ;  /* 0x0000003c38367223 */ /* 0x040fe2000000003f */
[----:B------:R-:W-:Y:S01]  /*8610*/  FFMA R63, R56, R76, R75 ;  /* 0x0000004c383f7223 */ /* 0x000fe2000000004b */
[----:B------:R-:W5:Y:S01]  /*8620*/  LDS.64 R58, [R71+UR4+0x438] ;  /* 0x00043804473a7984 */ /* 0x000f620008000a00 */
[----:B------:R-:W-:Y:S01]  /*8630*/  FFMA R85, R60, R57, R62 ;  /* 0x000000393c557223 */ /* 0x000fe2000000003e */
[CC--:B------:R-:W-:Y:S01]  /*8640*/  FFMA R78, R67.reuse, R55.reuse, R78 ;  /* 0x00000037434e7223 */ /* 0x0c0fe2000000004e */
[C---:B------:R-:W-:Y:S01]  /*8650*/  FFMA R81, R76.reuse, R55, R81 ;  /* 0x000000374c517223 */ /* 0x040fe20000000051 */
[----:B------:R-:W5:Y:S01]  /*8660*/  LDS R75, [R70+-0x928] ;  /* 0xfff6d800464b7984 */ /* 0x000f620000000800 */
[----:B------:R-:W-:Y:S01]  /*8670*/  FFMA R89, R76, R57, R64 ;  /* 0x000000394c597223 */ /* 0x000fe20000000040 */
[C---:B0-----:R-:W-:Y:S01]  /*8680*/  FFMA R79, R68.reuse, R55, R79 ;  /* 0x00000037444f7223 */ /* 0x041fe2000000004f */
[-C--:B------:R-:W-:Y:S01]  /*8690*/  FFMA R80, R67, R57.reuse, R54 ;  /* 0x0000003943507223 */ /* 0x080fe20000000036 */
[----:B------:R-:W0:Y:S01]  /*86a0*/  LDS R74, [R70+-0x28] ;  /* 0xffffd800464a7984 */ /* 0x000e220000000800 */
[----:B------:R-:W-:Y:S01]  /*86b0*/  FFMA R55, R68, R57, R63 ;  /* 0x0000003944377223 */ /* 0x000fe2000000003f */
[C---:B-1----:R-:W-:Y:S01]  /*86c0*/  FFMA R54, R48.reuse, R67, R87 ;  /* 0x0000004330367223 */ /* 0x042fe20000000057 */
[C---:B------:R-:W-:Y:S01]  /*86d0*/  FFMA R81, R48.reuse, R68, R81 ;  /* 0x0000004430517223 */ /* 0x040fe20000000051 */
[----:B------:R-:W1:Y:S01]  /*86e0*/  LDS.64 R60, [R71+UR4+0x3c8] ;  /* 0x0003c804473c7984 */ /* 0x000e620008000a00 */
[----:B--2---:R-:W-:Y:S01]  /*86f0*/  FFMA R87, R48, R69, R78 ;  /* 0x0000004530577223 */ /* 0x004fe2000000004e */
[----:B------:R-:W-:-:S02]  /*8700*/  FFMA R84, R69, R49, R54 ;  /* 0x0000003145547223 */ /* 0x000fc40000000036 */
[----:B------:R-:W2:Y:S01]  /*8710*/  LDS R77, [R70+-0x924] ;  /* 0xfff6dc00464d7984 */ /* 0x000ea20000000800 */
[----:B------:R-:W-:Y:S01]  /*8720*/  FFMA R91, R48, R72, R79 ;  /* 0x00000048305b7223 */ /* 0x000fe2000000004f */
[----:B------:R-:W-:Y:S02]  /*8730*/  FFMA R81, R72, R49, R81 ;  /* 0x0000003148517223 */ /* 0x000fe40000000051 */
[----:B------:R-:W2:Y:S01]  /*8740*/  LDS R76, [R70+-0x24] ;  /* 0xffffdc00464c7984 */ /* 0x000ea20000000800 */
[C---:B---3--:R-:W-:Y:S01]  /*8750*/  FFMA R48, R52.reuse, R67, R85 ;  /* 0x0000004334307223 */ /* 0x048fe20000000055 */
[C---:B------:R-:W-:Y:S02]  /*8760*/  FFMA R89, R52.reuse, R68, R89 ;  /* 0x0000004434597223 */ /* 0x040fe40000000059 */
[----:B------:R-:W3:Y:S01]  /*8770*/  LDS.64 R56, [R71+UR4+0x440] ;  /* 0x0004400447387984 */ /* 0x000ee20008000a00 */
[C---:B------:R-:W-:Y:S01]  /*8780*/  FFMA R85, R52.reuse, R69, R80 ;  /* 0x0000004534557223 */ /* 0x040fe20000000050 */
[----:B------:R-:W-:Y:S01]  /*8790*/  FFMA R55, R52, R72, R55 ;  /* 0x0000004834377223 */ /* 0x000fe20000000037 */
[-C--:B------:R-:W-:Y:S01]  /*87a0*/  FFMA R89, R72, R53.reuse, R89 ;  /* 0x0000003548597223 */ /* 0x080fe20000000059 */
[----:B------:R-:W-:Y:S01]  /*87b0*/  LDS R79, [R70+-0x908] ;  /* 0xfff6f800464f7984 */ /* 0x000fe20000000800 */
[----:B------:R-:W-:-:S03]  /*87c0*/  FFMA R80, R69, R53, R48 ;  /* 0x0000003545507223 */ /* 0x000fc60000000030 */
[----:B------:R-:W-:Y:S01]  /*87d0*/  LDS R78, [R70+-0x8] ;  /* 0xfffff800464e7984 */ /* 0x000fe20000000800 */
[C---:B----4-:R-:W-:Y:S01]  /*87e0*/  FFMA R72, R50.reuse, R73, R87 ;  /* 0x0000004932487223 */ /* 0x050fe20000000057 */
[-C--:B------:R-:W-:Y:S02]  /*87f0*/  FFMA R53, R73, R51.reuse, R84 ;  /* 0x0000003349357223 */ /* 0x080fe40000000054 */
[----:B------:R-:W4:Y:S01]  /*8800*/  LDS.64 R62, [R71+UR4+0x5a0] ;  /* 0x0005a004473e7984 */ /* 0x000f220008000a00 */
[-C--:B-----5:R-:W-:Y:S01]  /*8810*/  FFMA R91, R50, R66.reuse, R91 ;  /* 0x00000042325b7223 */ /* 0x0a0fe2000000005b */
[----:B------:R-:W-:Y:S02]  /*8820*/  FFMA R81, R66, R51, R81 ;  /* 0x0000003342517223 */ /* 0x000fe40000000051 */
[----:B------:R-:W5:Y:S01]  /*8830*/  LDS.64 R64, [R71+UR4+0x618] ;  /* 0x0006180447407984 */ /* 0x000f620008000a00 */
[C---:B------:R-:W-:Y:S01]  /*8840*/  FFMA R50, R58.reuse, R73, R85 ;  /* 0x000000493a327223 */ /* 0x040fe20000000055 */
[----:B------:R-:W-:Y:S01]  /*8850*/  FFMA R58, R58, R66, R55 ;  /* 0x000000423a3a7223 */ /* 0x000fe20000000037 */
[-C--:B------:R-:W-:Y:S01]  /*8860*/  FFMA R89, R66, R59.reuse, R89 ;  /* 0x0000003b42597223 */ /* 0x080fe20000000059 */
[----:B------:R-:W5:Y:S01]  /*8870*/  LDS R67, [R70+-0x904] ;  /* 0xfff6fc0046437984 */ /* 0x000f620000000800 */
[C---:B------:R-:W-:Y:S01]  /*8880*/  FFMA R66, R75.reuse, R59, R50 ;  /* 0x0000003b4b427223 */ /* 0x040fe20000000032 */
[----:B------:R-:W-:Y:S01]  /*8890*/  FFMA R72, R75, R51, R72 ;  /* 0x000000334b487223 */ /* 0x000fe20000000048 */
[----:B------:R-:W-:Y:S01]  /*88a0*/  FFMA R73, R73, R59, R80 ;  /* 0x0000003b49497223 */ /* 0x000fe20000000050 */
[----:B------:R-:W5:Y:S01]  /*88b0*/  LDS R52, [R70+-0x4] ;  /* 0xfffffc0046347984 */ /* 0x000f620000000800 */
[C---:B0-----:R-:W-:Y:S01]  /*88c0*/  FFMA R91, R74.reuse, R51, R91 ;  /* 0x000000334a5b7223 */ /* 0x041fe2000000005b */
[----:B------:R-:W-:-:S02]  /*88d0*/  FFMA R59, R74, R59, R58 ;  /* 0x0000003b4a3b7223 */ /* 0x000fc4000000003a */
[----:B------:R-:W0:Y:S01]  /*88e0*/  LDS.64 R48, [R71+UR4+0x5a8] ;  /* 0x0005a80447307984 */ /* 0x000e220008000a00 */
[C---:B-1----:R-:W-:Y:S01]  /*88f0*/  FFMA R50, R60.reuse, R75, R53 ;  /* 0x0000004b3c327223 */ /* 0x042fe20000000035 */
[C---:B------:R-:W-:Y:S02]  /*8900*/  FFMA R81, R60.reuse, R74, R81 ;  /* 0x0000004a3c517223 */ /* 0x040fe40000000051 */
[----:B------:R-:W1:Y:S01]  /*8910*/  LDS R69, [R70+-0x900] ;  /* 0xfff7000046457984 */ /* 0x000e620000000800 */
[C---:B--2---:R-:W-:Y:S01]  /*8920*/  FFMA R51, R60.reuse, R77, R72 ;  /* 0x0000004d3c337223 */ /* 0x044fe20000000048 */
[-C--:B------:R-:W-:Y:S02]  /*8930*/  FFMA R58, R77, R61.reuse, R50 ;  /* 0x0000003d4d3a7223 */ /* 0x080fe40000000032 */
[----:B------:R2:W1:Y:S01]  /*8940*/  LDS R68, [R70] ;  /* 0x0000000046447984 */ /* 0x0004620000000800 */
[----:B------:R-:W-:Y:S01]  /*8950*/  FFMA R91, R60, R76, R91 ;  /* 0x0000004c3c5b7223 */ /* 0x000fe2000000005b */
[----:B------:R-:W-:-:S02]  /*8960*/  FFMA R81, R76, R61, R81 ;  /* 0x0000003d4c517223 */ /* 0x000fc40000000051 */
[----:B------:R-:W1:Y:S01]  /*8970*/  LDS.64 R54, [R71+UR4+0x620] ;  /* 0x0006200447367984 */ /* 0x000e620008000a00 */
[C---:B---3--:R-:W-:Y:S01]  /*8980*/  FFMA R50, R56.reuse, R75, R73 ;  /* 0x0000004b38327223 */ /* 0x048fe20000000049 */
[C---:B------:R-:W-:Y:S01]  /*8990*/  FFMA R89, R56.reuse, R74, R89 ;  /* 0x0000004a38597223 */ /* 0x040fe20000000059 */
[C---:B------:R-:W-:Y:S01]  /*89a0*/  FFMA R53, R56.reuse, R77, R66 ;  /* 0x0000004d38357223 */ /* 0x040fe20000000042 */
[----:B------:R-:W-:Y:S01]  /*89b0*/  FFMA R59, R56, R76, R59 ;  /* 0x0000004c383b7223 */ /* 0x000fe2000000003b */
[----:B------:R-:W-:Y:S01]  /*89c0*/  UIADD3 UR4, UPT, UPT, UR4, 0x78, URZ ;  /* 0x0000007804047890 */ /* 0x000fe2000fffe0ff */
[-C--:B------:R-:W-:Y:S01]  /*89d0*/  FFMA R50, R77, R57.reuse, R50 ;  /* 0x000000394d327223 */ /* 0x080fe20000000032 */
[----:B------:R-:W-:Y:S01]  /*89e0*/  FFMA R89, R76, R57, R89 ;  /* 0x000000394c597223 */ /* 0x000fe20000000059 */
[----:B--2---:R-:W-:Y:S01]  /*89f0*/  VIADD R70, R70, 0xc ;  /* 0x0000000c46467836 */ /* 0x004fe20000000000 */
[----:B------:R-:W-:Y:S01]  /*8a00*/  UISETP.NE.AND UP0, UPT, UR4, 0x8e8, UPT ;  /* 0x000008e80400788c */ /* 0x000fe2000bf05270 */
[C---:B----4-:R-:W-:Y:S01]  /*8a10*/  FFMA R56, R62.reuse, R79, R51 ;  /* 0x0000004f3e387223 */ /* 0x050fe20000000033 */
[-C--:B------:R-:W-:Y:S01]  /*8a20*/  FFMA R91, R62, R78.reuse, R91 ;  /* 0x0000004e3e5b7223 */ /* 0x080fe2000000005b */
[CC--:B------:R-:W-:Y:S01]  /*8a30*/  FFMA R51, R79.reuse, R63.reuse, R58 ;  /* 0x0000003f4f337223 */ /* 0x0c0fe2000000003a */
[----:B------:R-:W-:Y:S01]  /*8a40*/  FFMA R81, R78, R63, R81 ;  /* 0x0000003f4e517223 */ /* 0x000fe20000000051 */
[C---:B-----5:R-:W-:Y:S01]  /*8a50*/  FFMA R60, R64.reuse, R79, R53 ;  /* 0x0000004f403c7223 */ /* 0x060fe20000000035 */
[-C--:B------:R-:W-:Y:S01]  /*8a60*/  FFMA R79, R79, R65.reuse, R50 ;  /* 0x000000414f4f7223 */ /* 0x080fe20000000032 */
[----:B------:R-:W-:Y:S01]  /*8a70*/  FFMA R59, R64, R78, R59 ;  /* 0x0000004e403b7223 */ /* 0x000fe2000000003b */
[----:B------:R-:W-:Y:S01]  /*8a80*/  FFMA R89, R78, R65, R89 ;  /* 0x000000414e597223 */ /* 0x000fe20000000059 */
[C---:B------:R-:W-:Y:S01]  /*8a90*/  FFMA R56, R67.reuse, R63, R56 ;  /* 0x0000003f43387223 */ /* 0x040fe20000000038 */
[----:B------:R-:W-:Y:S01]  /*8aa0*/  FFMA R60, R67, R65, R60 ;  /* 0x00000041433c7223 */ /* 0x000fe2000000003c */
[C---:B------:R-:W-:Y:S01]  /*8ab0*/  FFMA R91, R52.reuse, R63, R91 ;  /* 0x0000003f345b7223 */ /* 0x040fe2000000005b */
[----:B------:R-:W-:Y:S01]  /*8ac0*/  FFMA R59, R52, R65, R59 ;  /* 0x00000041343b7223 */ /* 0x000fe2000000003b */
[C---:B0-----:R-:W-:Y:S01]  /*8ad0*/  FFMA R80, R48.reuse, R67, R51 ;  /* 0x0000004330507223 */ /* 0x041fe20000000033 */
[C---:B------:R-:W-:Y:S01]  /*8ae0*/  FFMA R53, R48.reuse, R52, R81 ;  /* 0x0000003430357223 */ /* 0x040fe20000000051 */
[----:B-1----:R-:W-:-:S02]  /*8af0*/  FFMA R81, R48, R69, R56 ;  /* 0x0000004530517223 */ /* 0x002fc40000000038 */
[CC--:B------:R-:W-:Y:S01]  /*8b00*/  FFMA R80, R69.reuse, R49.reuse, R80 ;  /* 0x0000003145507223 */ /* 0x0c0fe20000000050 */
[----:B------:R-:W-:Y:S01]  /*8b10*/  FFMA R51, R48, R68, R91 ;  /* 0x0000004430337223 */ /* 0x000fe2000000005b */
[----:B------:R-:W-:Y:S01]  /*8b20*/  FFMA R50, R68, R49, R53 ;  /* 0x0000003144327223 */ /* 0x000fe20000000035 */
[C---:B------:R-:W-:Y:S01]  /*8b30*/  FFMA R48, R54.reuse, R67, R79 ;  /* 0x0000004336307223 */ /* 0x040fe2000000004f */
[C---:B------:R-:W-:Y:S01]  /*8b40*/  FFMA R89, R54.reuse, R52, R89 ;  /* 0x0000003436597223 */ /* 0x040fe20000000059 */
[C---:B------:R-:W-:Y:S01]  /*8b50*/  FFMA R53, R54.reuse, R69, R60 ;  /* 0x0000004536357223 */ /* 0x040fe2000000003c */
[----:B------:R-:W-:Y:S01]  /*8b60*/  FFMA R49, R54, R68, R59 ;  /* 0x0000004436317223 */ /* 0x000fe2000000003b */
[-C--:B------:R-:W-:Y:S01]  /*8b70*/  FFMA R52, R69, R55.reuse, R48 ;  /* 0x0000003745347223 */ /* 0x080fe20000000030 */
[----:B------:R-:W-:Y:S01]  /*8b80*/  FFMA R48, R68, R55, R89 ;  /* 0x0000003744307223 */ /* 0x000fe20000000059 */
[----:B------:R-:W-:Y:S06]  /*8b90*/  BRA.U UP0, `(.L_x_70) ;  /* 0xffffffed00b07547 */ /* 0x000fec000b83ffff */
[----:B------:R-:W-:Y:S01]  /*8ba0*/  IMAD.MOV.U32 R71, RZ, RZ, 0x1 ;  /* 0x00000001ff477424 */ /* 0x000fe200078e00ff */
[----:B------:R-:W-:Y:S01]  /*8bb0*/  UPLOP3.LUT UP0, UPT, UPT, UPT, UPT, 0x40, 0x4 ;  /* 0x000000000004789c */ /* 0x000fe20003f0e870 */
[----:B------:R-:W-:Y:S10]  /*8bc0*/  BRA.U UP1, `(.L_x_71) ;  /* 0xffffffed016c7547 */ /* 0x000ff4000b83ffff */
[----:B------:R-:W-:-:S05]  /*8bd0*/  VIADD R47, R47, 0x1 ;  /* 0x000000012f2f7836 */ /* 0x000fca0000000000 */
[----:B------:R-:W-:-:S13]  /*8be0*/  ISETP.NE.AND P6, PT, R47, 0xa, PT ;  /* 0x0000000a2f00780c */ /* 0x000fda0003fc5270 */
[----:B------:R-:W-:Y:S05]  /*8bf0*/  @P6 BRA `(.L_x_72) ;  /* 0xffffffd000286947 */ /* 0x000fea000383ffff */
[----:B------:R-:W0:Y:S01]  /*8c00*/  S2R R9, SR_TID.Z ;  /* 0x0000000000097919 */ /* 0x000e220000002300 */
[----:B------:R-:W1:Y:S01]  /*8c10*/  LDC.64 R2, c[0x0][0x390] ;  /* 0x0000e400ff027b82 */ /* 0x000e620000000a00 */
[----:B------:R-:W0:Y:S01]  /*8c20*/  S2R R0, SR_CTAID.Z ;  /* 0x0000000000007919 */ /* 0x000e220000002700 */
[----:B------:R-:W2:Y:S01]  /*8c30*/  S2R R5, SR_CTAID.Y ;  /* 0x0000000000057919 */ /* 0x000ea20000002600 */
[----:B------:R-:W3:Y:S01]  /*8c40*/  S2R R7, SR_TID.X ;  /* 0x0000000000077919 */ /* 0x000ee20000002100 */
[----:B0-----:R-:W-:-:S04]  /*8c50*/  IMAD R0, R0, 0x8, R9 ;  /* 0x0000000800007824 */ /* 0x001fc800078e0209 */
[----:B--2---:R-:W-:-:S04]  /*8c60*/  IMAD R0, R0, 0xe, R5 ;  /* 0x0000000e00007824 */ /* 0x004fc800078e0205 */
[----:B---3--:R-:W-:-:S04]  /*8c70*/  IMAD R0, R0, 0x1c, R7 ;  /* 0x0000001c00007824 */ /* 0x008fc800078e0207 */
[----:B------:R-:W-:-:S04]  /*8c80*/  IMAD.SHL.U32 R5, R0, 0x2, RZ ;  /* 0x0000000200057824 */ /* 0x000fc800078e00ff */
[----:B-1----:R-:W-:-:S05]  /*8c90*/  IMAD.WIDE.U32 R2, R5, 0x4, R2 ;  /* 0x0000000405027825 */ /* 0x002fca00078e0002 */
[----:B------:R-:W-:Y:S04]  /*8ca0*/  STG.E desc[UR8][R2.64], R81 ;  /* 0x0000005102007986 */ /* 0x000fe8000c101908 */
[----:B------:R-:W-:Y:S04]  /*8cb0*/  STG.E desc[UR8][R2.64+0x3100], R51 ;  /* 0x0031003302007986 */ /* 0x000fe8000c101908 */
[----:B------:R-:W-:Y:S04]  /*8cc0*/  STG.E desc[UR8][R2.64+0x4], R80 ;  /* 0x0000045002007986 */ /* 0x000fe8000c101908 */
[----:B------:R-:W-:Y:S04]  /*8cd0*/  STG.E desc[UR8][R2.64+0x3104], R50 ;  /* 0x0031043202007986 */ /* 0x000fe8000c101908 */
[----:B------:R-:W-:Y:S04]  /*8ce0*/  STG.E desc[UR8][R2.64+0x70], R53 ;  /* 0x0000703502007986 */ /* 0x000fe8000c101908 */
[----:B------:R-:W-:Y:S04]  /*8cf0*/  STG.E desc[UR8][R2.64+0x3170], R49 ;  /* 0x0031703102007986 */ /* 0x000fe8000c101908 */
[----:B------:R-:W-:Y:S04]  /*8d00*/  STG.E desc[UR8][R2.64+0x74], R52 ;  /* 0x0000743402007986 */ /* 0x000fe8000c101908 */
[----:B------:R-:W-:Y:S01]  /*8d10*/  STG.E desc[UR8][R2.64+0x3174], R48 ;  /* 0x0031743002007986 */ /* 0x000fe2000c101908 */
[----:B------:R-:W-:Y:S05]  /*8d20*/  EXIT ;  /* 0x000000000000794d */ /* 0x000fea0003800000 */
.L_x_73:
        /* <DEDUP_REMOVED lines=13> */
.L_x_75:


//--------------------- .nv.shared._Z6conv2dPfPKfS_ --------------------------
	.section	.nv.shared._Z6conv2dPfPKfS_,"aw",@nobits
	.sectionflags	@""
	.align	16
	.zero		1024


//--------------------- .nv.shared.reserved.0     --------------------------
	.section	.nv.shared.reserved.0,"aw",@nobits
	.weak		__nv_reservedSMEM_offset_0_alias
	.size		__nv_reservedSMEM_offset_0_alias, 0, 64
	.other		__nv_reservedSMEM_offset_0_alias,@"STO_CUDA_RESERVED_SHARED STV_DEFAULT"
__nv_reservedSMEM_offset_0_alias:
	.zero		0
	.zero		64


//--------------------- .nv.shared.default_function_kernel0 --------------------------
	.section	.nv.shared.default_function_kernel0,"aw",@nobits
	.sectionflags	@""
	.align	16
.nv.shared.default_function_kernel0:
	.zero		13312


//--------------------- .nv.constant0._Z6conv2dPfPKfS_ --------------------------
	.section	.nv.constant0._Z6conv2dPfPKfS_,"a",@progbits
	.sectionflags	@""
	.align	4
.nv.constant0._Z6conv2dPfPKfS_:
	.zero		920


//--------------------- .nv.constant0.default_function_kernel0 --------------------------
	.section	.nv.constant0.default_function_kernel0,"a",@progbits
	.sectionflags	@""
	.align	4
.nv.constant0.default_function_kernel0:
	.zero		920


//--------------------- SYMBOLS --------------------------

	.type		.nv.reservedSmem.offset0,@object
	.size		.nv.reservedSmem.offset0,0x4
	.type		.nv.reservedSmem.cap,@object
	.size		.nv.reservedSmem.cap,0x4
